	.target	sm_100a

	.elftype	@"ET_EXEC"


//--------------------- .note.nv.tkinfo           --------------------------
	.section	.note.nv.tkinfo,"",@"SHT_NOTE"
	.sectionflags	@"SHF_NOTE_NV_TKINFO"
	.tkinfo
        /*0018*/ 	.word	0x00000002
        /*0030*/ 	.string	""
        /*0030*/ 	.string	"ptxas"
        /*0030*/ 	.string	"Cuda compilation tools, release 13.0, V13.0.88"
        /*0030*/ 	.string	"Build cuda_13.0.r13.0/compiler.36424714_0"
        /*0030*/ 	.string	"-arch sm_100a -m 64 "



//--------------------- .note.nv.cuinfo           --------------------------
	.section	.note.nv.cuinfo,"",@"SHT_NOTE"
	.sectionflags	@"SHF_NOTE_NV_CUINFO"
        /*0018*/ 	.short	0x0002
        /*001a*/ 	.short	0x0064
        /*001c*/ 	.short	0x0082
	.zero		2


//--------------------- .nv.info                  --------------------------
	.section	.nv.info,"",@"SHT_CUDA_INFO"
	.align	4


	//----- nvinfo : EIATTR_REGCOUNT
	.align		4
        /*0000*/ 	.byte	0x04, 0x2f
        /*0002*/ 	.short	(.L_19 - .L_18)
	.align		4
.L_18:
        /*0004*/ 	.word	index@(_ZN7cutlass13device_kernelINS_4conv6kernel13ConvUniversalINS1_16ConvProblemShapeILNS1_8OperatorE2ELi2EEENS1_10collective14CollectiveConvINS1_47MainloopSm100TmaUmmaWarpSpecializedImplicitGemmILS5_2ELi8ELi2ELi1ELi2EN4cute5tupleIJNSA_1CILi2EEENSC_ILi1EEESE_EEEEENSB_IJNSC_ILi256EEENSB_IJNSC_ILi128EEEEEENSB_IJNSC_ILi32EEEEEEEEENS_10tfloat32_tESN_NSA_8TiledMMAINSA_8MMA_AtomIJNSA_23SM100_MMA_TF32_2x1SM_SSISN_SN_fLi256ELi128ELNSA_4UMMA5MajorE1ELSS_1ELNSR_7ScaleInE0ELST_0EEEEEENSA_6LayoutINSB_IJSE_SE_SE_EEENSB_IJNSC_ILi0EEESY_SY_EEEEENSB_IJNSA_10UnderscoreES11_S11_EEEEENS7_6detail27Sm100ImplicitGemmTileTraitsINSA_18SM100_TMA_2SM_LOADENSA_14ComposedLayoutINSA_7SwizzleILi2ELi5ELi2EEENSA_18smem_ptr_flag_bitsILi32EEENSW_INSB_IJSK_NSC_ILi4EEEEEENSB_IJSE_SK_EEEEEEEvEENS15_INSA_25SM100_TMA_2SM_LOAD_IM2COLES1G_vEEEENS_8epilogue10collective18CollectiveEpilogueINS1L_23Sm100TmaWarpSpecializedILi4ELi2ELi16ELb1ELb0EEEJNSB_IJSI_SJ_SL_EEENSB_IJNSW_ISI_SE_EENSW_INSC_ILi16EEESE_EEEEESN_NSB_IJlNSB_IJSE_llEEESY_EEESN_S1W_NS1L_6fusion15FusionCallbacksIS1P_NS1X_17LinearCombinationISN_fSN_fLNS_15FloatRoundStyleE2EEES1Q_S1U_JEEENSA_5SM1004TMEM4LOAD26SM100_TMEM_LOAD_32dp32b16xENSA_13SM90_TMA_LOADENS17_INS18_ILi2ELi4ELi3EEES1B_NSW_INSB_IJNSC_ILi8EEES1S_EEENSB_IJS1S_SE_EEEEEEENSA_39AutoVectorizingCopyWithAssumedAlignmentILi128EEENSA_14SM90_TMA_STOREES2D_S2F_S2F_EEEvvEEEEvNT_6ParamsE)
        /*0008*/ 	.word	0x00000060


	//----- nvinfo : EIATTR_FRAME_SIZE
	.align		4
.L_19:
        /*000c*/ 	.byte	0x04, 0x11
        /*000e*/ 	.short	(.L_21 - .L_20)
	.align		4
.L_20:
        /*0010*/ 	.word	index@($__internal_2_$__cuda_sm10x_tcgen05_guardrail_trap_unallocated_columns_being_dealloced)
        /*0014*/ 	.word	0x00000008


	//----- nvinfo : EIATTR_FRAME_SIZE
	.align		4
.L_21:
        /*0018*/ 	.byte	0x04, 0x11
        /*001a*/ 	.short	(.L_23 - .L_22)
	.align		4
.L_22:
        /*001c*/ 	.word	index@($__internal_1_$__cuda_sm10x_tcgen05_guardrail_trap_phase_invalid_during_alloc)
        /*0020*/ 	.word	0x00000008


	//----- nvinfo : EIATTR_FRAME_SIZE
	.align		4
.L_23:
        /*0024*/ 	.byte	0x04, 0x11
        /*0026*/ 	.short	(.L_25 - .L_24)
	.align		4
.L_24:
        /*0028*/ 	.word	index@($__internal_0_$__cuda_sm10x_tcgen05_guardrail_trap_col_being_dealloced_not_returned_by_alloc)
        /*002c*/ 	.word	0x00000008


	//----- nvinfo : EIATTR_FRAME_SIZE
	.align		4
.L_25:
        /*0030*/ 	.byte	0x04, 0x11
        /*0032*/ 	.short	(.L_27 - .L_26)
	.align		4
.L_26:
        /*0034*/ 	.word	index@(_ZN7cutlass13device_kernelINS_4conv6kernel13ConvUniversalINS1_16ConvProblemShapeILNS1_8OperatorE2ELi2EEENS1_10collective14CollectiveConvINS1_47MainloopSm100TmaUmmaWarpSpecializedImplicitGemmILS5_2ELi8ELi2ELi1ELi2EN4cute5tupleIJNSA_1CILi2EEENSC_ILi1EEESE_EEEEENSB_IJNSC_ILi256EEENSB_IJNSC_ILi128EEEEEENSB_IJNSC_ILi32EEEEEEEEENS_10tfloat32_tESN_NSA_8TiledMMAINSA_8MMA_AtomIJNSA_23SM100_MMA_TF32_2x1SM_SSISN_SN_fLi256ELi128ELNSA_4UMMA5MajorE1ELSS_1ELNSR_7ScaleInE0ELST_0EEEEEENSA_6LayoutINSB_IJSE_SE_SE_EEENSB_IJNSC_ILi0EEESY_SY_EEEEENSB_IJNSA_10UnderscoreES11_S11_EEEEENS7_6detail27Sm100ImplicitGemmTileTraitsINSA_18SM100_TMA_2SM_LOADENSA_14ComposedLayoutINSA_7SwizzleILi2ELi5ELi2EEENSA_18smem_ptr_flag_bitsILi32EEENSW_INSB_IJSK_NSC_ILi4EEEEEENSB_IJSE_SK_EEEEEEEvEENS15_INSA_25SM100_TMA_2SM_LOAD_IM2COLES1G_vEEEENS_8epilogue10collective18CollectiveEpilogueINS1L_23Sm100TmaWarpSpecializedILi4ELi2ELi16ELb1ELb0EEEJNSB_IJSI_SJ_SL_EEENSB_IJNSW_ISI_SE_EENSW_INSC_ILi16EEESE_EEEEESN_NSB_IJlNSB_IJSE_llEEESY_EEESN_S1W_NS1L_6fusion15FusionCallbacksIS1P_NS1X_17LinearCombinationISN_fSN_fLNS_15FloatRoundStyleE2EEES1Q_S1U_JEEENSA_5SM1004TMEM4LOAD26SM100_TMEM_LOAD_32dp32b16xENSA_13SM90_TMA_LOADENS17_INS18_ILi2ELi4ELi3EEES1B_NSW_INSB_IJNSC_ILi8EEES1S_EEENSB_IJS1S_SE_EEEEEEENSA_39AutoVectorizingCopyWithAssumedAlignmentILi128EEENSA_14SM90_TMA_STOREES2D_S2F_S2F_EEEvvEEEEvNT_6ParamsE)
        /*0038*/ 	.word	0x00000008


	//----- nvinfo : EIATTR_MIN_STACK_SIZE
	.align		4
.L_27:
        /*003c*/ 	.byte	0x04, 0x12
        /*003e*/ 	.short	(.L_29 - .L_28)
	.align		4
.L_28:
        /*0040*/ 	.word	index@(_ZN7cutlass13device_kernelINS_4conv6kernel13ConvUniversalINS1_16ConvProblemShapeILNS1_8OperatorE2ELi2EEENS1_10collective14CollectiveConvINS1_47MainloopSm100TmaUmmaWarpSpecializedImplicitGemmILS5_2ELi8ELi2ELi1ELi2EN4cute5tupleIJNSA_1CILi2EEENSC_ILi1EEESE_EEEEENSB_IJNSC_ILi256EEENSB_IJNSC_ILi128EEEEEENSB_IJNSC_ILi32EEEEEEEEENS_10tfloat32_tESN_NSA_8TiledMMAINSA_8MMA_AtomIJNSA_23SM100_MMA_TF32_2x1SM_SSISN_SN_fLi256ELi128ELNSA_4UMMA5MajorE1ELSS_1ELNSR_7ScaleInE0ELST_0EEEEEENSA_6LayoutINSB_IJSE_SE_SE_EEENSB_IJNSC_ILi0EEESY_SY_EEEEENSB_IJNSA_10UnderscoreES11_S11_EEEEENS7_6detail27Sm100ImplicitGemmTileTraitsINSA_18SM100_TMA_2SM_LOADENSA_14ComposedLayoutINSA_7SwizzleILi2ELi5ELi2EEENSA_18smem_ptr_flag_bitsILi32EEENSW_INSB_IJSK_NSC_ILi4EEEEEENSB_IJSE_SK_EEEEEEEvEENS15_INSA_25SM100_TMA_2SM_LOAD_IM2COLES1G_vEEEENS_8epilogue10collective18CollectiveEpilogueINS1L_23Sm100TmaWarpSpecializedILi4ELi2ELi16ELb1ELb0EEEJNSB_IJSI_SJ_SL_EEENSB_IJNSW_ISI_SE_EENSW_INSC_ILi16EEESE_EEEEESN_NSB_IJlNSB_IJSE_llEEESY_EEESN_S1W_NS1L_6fusion15FusionCallbacksIS1P_NS1X_17LinearCombinationISN_fSN_fLNS_15FloatRoundStyleE2EEES1Q_S1U_JEEENSA_5SM1004TMEM4LOAD26SM100_TMEM_LOAD_32dp32b16xENSA_13SM90_TMA_LOADENS17_INS18_ILi2ELi4ELi3EEES1B_NSW_INSB_IJNSC_ILi8EEES1S_EEENSB_IJS1S_SE_EEEEEEENSA_39AutoVectorizingCopyWithAssumedAlignmentILi128EEENSA_14SM90_TMA_STOREES2D_S2F_S2F_EEEvvEEEEvNT_6ParamsE)
        /*0044*/ 	.word	0x00000008
.L_29:


//--------------------- .nv.compat                --------------------------
	.section	.nv.compat,"",@"SHT_CUDA_COMPAT_INFO"
	.align	4
        /*0000*/ 	.byte	0x02, 0x09, 0x01, 0x00, 0x02, 0x02, 0x02, 0x00, 0x02, 0x05, 0x05, 0x00, 0x03, 0x07, 0x01, 0x01
        /*0010*/ 	.byte	0x02, 0x03, 0x01, 0x00, 0x02, 0x06, 0x01, 0x00, 0x04, 0x0b, 0x08, 0x00, 0x09, 0x00, 0x00, 0x00
        /*0020*/ 	.byte	0x00, 0x00, 0x00, 0x00


//--------------------- .nv.info._ZN7cutlass13device_kernelINS_4conv6kernel13ConvUniversalINS1_16ConvProblemShapeILNS1_8OperatorE2ELi2EEENS1_10collective14CollectiveConvINS1_47MainloopSm100TmaUmmaWarpSpecializedImplicitGemmILS5_2ELi8ELi2ELi1ELi2EN4cute5tupleIJNSA_1CILi2EEENSC_ILi1EEESE_EEEEENSB_IJNSC_ILi256EEENSB_IJNSC_ILi128EEEEEENSB_IJNSC_ILi32EEEEEEEEENS_10tfloat32_tESN_NSA_8TiledMMAINSA_8MMA_AtomIJNSA_23SM100_MMA_TF32_2x1SM_SSISN_SN_fLi256ELi128ELNSA_4UMMA5MajorE1ELSS_1ELNSR_7ScaleInE0ELST_0EEEEEENSA_6LayoutINSB_IJSE_SE_SE_EEENSB_IJNSC_ILi0EEESY_SY_EEEEENSB_IJNSA_10UnderscoreES11_S11_EEEEENS7_6detail27Sm100ImplicitGemmTileTraitsINSA_18SM100_TMA_2SM_LOADENSA_14ComposedLayoutINSA_7SwizzleILi2ELi5ELi2EEENSA_18smem_ptr_flag_bitsILi32EEENSW_INSB_IJSK_NSC_ILi4EEEEEENSB_IJSE_SK_EEEEEEEvEENS15_INSA_25SM100_TMA_2SM_LOAD_IM2COLES1G_vEEEENS_8epilogue10collective18CollectiveEpilogueINS1L_23Sm100TmaWarpSpecializedILi4ELi2ELi16ELb1ELb0EEEJNSB_IJSI_SJ_SL_EEENSB_IJNSW_ISI_SE_EENSW_INSC_ILi16EEESE_EEEEESN_NSB_IJlNSB_IJSE_llEEESY_EEESN_S1W_NS1L_6fusion15FusionCallbacksIS1P_NS1X_17LinearCombinationISN_fSN_fLNS_15FloatRoundStyleE2EEES1Q_S1U_JEEENSA_5SM1004TMEM4LOAD26SM100_TMEM_LOAD_32dp32b16xENSA_13SM90_TMA_LOADENS17_INS18_ILi2ELi4ELi3EEES1B_NSW_INSB_IJNSC_ILi8EEES1S_EEENSB_IJS1S_SE_EEEEEEENSA_39AutoVectorizingCopyWithAssumedAlignmentILi128EEENSA_14SM90_TMA_STOREES2D_S2F_S2F_EEEvvEEEEvNT_6ParamsE --------------------------
	.section	.nv.info._ZN7cutlass13device_kernelINS_4conv6kernel13ConvUniversalINS1_16ConvProblemShapeILNS1_8OperatorE2ELi2EEENS1_10collective14CollectiveConvINS1_47MainloopSm100TmaUmmaWarpSpecializedImplicitGemmILS5_2ELi8ELi2ELi1ELi2EN4cute5tupleIJNSA_1CILi2EEENSC_ILi1EEESE_EEEEENSB_IJNSC_ILi256EEENSB_IJNSC_ILi128EEEEEENSB_IJNSC_ILi32EEEEEEEEENS_10tfloat32_tESN_NSA_8TiledMMAINSA_8MMA_AtomIJNSA_23SM100_MMA_TF32_2x1SM_SSISN_SN_fLi256ELi128ELNSA_4UMMA5MajorE1ELSS_1ELNSR_7ScaleInE0ELST_0EEEEEENSA_6LayoutINSB_IJSE_SE_SE_EEENSB_IJNSC_ILi0EEESY_SY_EEEEENSB_IJNSA_10UnderscoreES11_S11_EEEEENS7_6detail27Sm100ImplicitGemmTileTraitsINSA_18SM100_TMA_2SM_LOADENSA_14ComposedLayoutINSA_7SwizzleILi2ELi5ELi2EEENSA_18smem_ptr_flag_bitsILi32EEENSW_INSB_IJSK_NSC_ILi4EEEEEENSB_IJSE_SK_EEEEEEEvEENS15_INSA_25SM100_TMA_2SM_LOAD_IM2COLES1G_vEEEENS_8epilogue10collective18CollectiveEpilogueINS1L_23Sm100TmaWarpSpecializedILi4ELi2ELi16ELb1ELb0EEEJNSB_IJSI_SJ_SL_EEENSB_IJNSW_ISI_SE_EENSW_INSC_ILi16EEESE_EEEEESN_NSB_IJlNSB_IJSE_llEEESY_EEESN_S1W_NS1L_6fusion15FusionCallbacksIS1P_NS1X_17LinearCombinationISN_fSN_fLNS_15FloatRoundStyleE2EEES1Q_S1U_JEEENSA_5SM1004TMEM4LOAD26SM100_TMEM_LOAD_32dp32b16xENSA_13SM90_TMA_LOADENS17_INS18_ILi2ELi4ELi3EEES1B_NSW_INSB_IJNSC_ILi8EEES1S_EEENSB_IJS1S_SE_EEEEEEENSA_39AutoVectorizingCopyWithAssumedAlignmentILi128EEENSA_14SM90_TMA_STOREES2D_S2F_S2F_EEEvvEEEEvNT_6ParamsE,"",@"SHT_CUDA_INFO"
	.sectionflags	@""
	.align	4


	//----- nvinfo : EIATTR_CUDA_API_VERSION
	.align		4
        /*0000*/ 	.byte	0x04, 0x37
        /*0002*/ 	.short	(.L_31 - .L_30)
.L_30:
        /*0004*/ 	.word	0x00000082


	//----- nvinfo : EIATTR_KPARAM_INFO
	.align		4
.L_31:
        /*0008*/ 	.byte	0x04, 0x17
        /*000a*/ 	.short	(.L_33 - .L_32)
.L_32:
        /*000c*/ 	.word	0x00000000
        /*0010*/ 	.short	0x0000
        /*0012*/ 	.short	0x0000
        /*0014*/ 	.byte	0x00, 0xf0, 0x01, 0x20


	//----- nvinfo : EIATTR_AT_ENTRY_FRAGMENTS
	.align		4
.L_33:
        /*0018*/ 	.byte	0x04, 0x4f
        /*001a*/ 	.short	(.L_35 - .L_34)


	//   ....[0]....
.L_34:
        /*001c*/ 	.word	0x00000007


	//----- nvinfo : EIATTR_RESERVED_SMEM_USED
	.align		4
.L_35:
        /*0020*/ 	.byte	0x01, 0x41
	.zero		2


	//----- nvinfo : EIATTR_SPARSE_MMA_MASK
	.align		4
        /*0024*/ 	.byte	0x03, 0x50
        /*0026*/ 	.short	0x0000


	//----- nvinfo : EIATTR_TCGEN05_2CTA_USED
	.align		4
        /*0028*/ 	.byte	0x01, 0x52
	.zero		2


	//----- nvinfo : EIATTR_MAXREG_COUNT
	.align		4
        /*002c*/ 	.byte	0x03, 0x1b
        /*002e*/ 	.short	0x00ff


	//----- nvinfo : EIATTR_NUM_BARRIERS
	.align		4
        /*0030*/ 	.byte	0x02, 0x4c
        /*0032*/ 	.byte	0x07
	.zero		1


	//----- nvinfo : EIATTR_EXTERNS
	.align		4
        /*0034*/ 	.byte	0x04, 0x0f
        /*0036*/ 	.short	(.L_37 - .L_36)


	//   ....[0]....
	.align		4
.L_36:
        /*0038*/ 	.word	index@(__assertfail)


	//----- nvinfo : EIATTR_MERCURY_ISA_VERSION
	.align		4
.L_37:
        /*003c*/ 	.byte	0x03, 0x5f
        /*003e*/ 	.short	0x0101


	//----- nvinfo : EIATTR_INT_WARP_WIDE_INSTR_OFFSETS
	.align		4
        /*0040*/ 	.byte	0x04, 0x31
        /*0042*/ 	.short	(.L_39 - .L_38)


	//   ....[0]....
.L_38:
        /*0044*/ 	.word	0x00000cd0


	//   ....[1]....
        /*0048*/ 	.word	0x00000d80


	//   ....[2]....
        /*004c*/ 	.word	0x00004a20


	//   ....[3]....
        /*0050*/ 	.word	0x00004a40


	//   ....[4]....
        /*0054*/ 	.word	0x00004a70


	//   ....[5]....
        /*0058*/ 	.word	0x00005a90


	//   ....[6]....
        /*005c*/ 	.word	0x00005af0


	//   ....[7]....
        /*0060*/ 	.word	0x00005bd0


	//   ....[8]....
        /*0064*/ 	.word	0x00005c50


	//   ....[9]....
        /*0068*/ 	.word	0x00005d50


	//   ....[10]....
        /*006c*/ 	.word	0x00005dd0


	//   ....[11]....
        /*0070*/ 	.word	0x00005ed0


	//   ....[12]....
        /*0074*/ 	.word	0x00005f60


	//   ....[13]....
        /*0078*/ 	.word	0x00006060


	//   ....[14]....
        /*007c*/ 	.word	0x000060e0


	//   ....[15]....
        /*0080*/ 	.word	0x000061f0


	//   ....[16]....
        /*0084*/ 	.word	0x00006270


	//   ....[17]....
        /*0088*/ 	.word	0x00006380


	//   ....[18]....
        /*008c*/ 	.word	0x00006410


	//   ....[19]....
        /*0090*/ 	.word	0x00006530


	//   ....[20]....
        /*0094*/ 	.word	0x000065c0


	//----- nvinfo : EIATTR_COOP_GROUP_MASK_REGIDS
	.align		4
.L_39:
        /*0098*/ 	.byte	0x04, 0x29
        /*009a*/ 	.short	(.L_41 - .L_40)


	//   ....[0]....
.L_40:
        /*009c*/ 	.word	0xffffffff


	//   ....[1]....
        /*00a0*/ 	.word	0xffffffff


	//   ....[2]....
        /*00a4*/ 	.word	0xffffffff


	//   ....[3]....
        /*00a8*/ 	.word	0xffffffff


	//   ....[4]....
        /*00ac*/ 	.word	0xffffffff


	//   ....[5]....
        /*00b0*/ 	.word	0xffffffff


	//   ....[6]....
        /*00b4*/ 	.word	0xffffffff


	//   ....[7]....
        /*00b8*/ 	.word	0xffffffff


	//   ....[8]....
        /*00bc*/ 	.word	0xffffffff


	//   ....[9]....
        /*00c0*/ 	.word	0xffffffff


	//   ....[10]....
        /*00c4*/ 	.word	0xffffffff


	//   ....[11]....
        /*00c8*/ 	.word	0xffffffff


	//   ....[12]....
        /*00cc*/ 	.word	0xffffffff


	//----- nvinfo : EIATTR_COOP_GROUP_INSTR_OFFSETS
	.align		4
.L_41:
        /*00d0*/ 	.byte	0x04, 0x28
        /*00d2*/ 	.short	(.L_43 - .L_42)


	//   ....[0]....
.L_42:
        /*00d4*/ 	.word	0x000000d0


	//   ....[1]....
        /*00d8*/ 	.word	0x00000540


	//   ....[2]....
        /*00dc*/ 	.word	0x00000760


	//   ....[3]....
        /*00e0*/ 	.word	0x00000900


	//   ....[4]....
        /*00e4*/ 	.word	0x00000a00


	//   ....[5]....
        /*00e8*/ 	.word	0x00000b50


	//   ....[6]....
        /*00ec*/ 	.word	0x00000df0


	//   ....[7]....
        /*00f0*/ 	.word	0x00002a30


	//   ....[8]....
        /*00f4*/ 	.word	0x000038f0


	//   ....[9]....
        /*00f8*/ 	.word	0x00003dc0


	//   ....[10]....
        /*00fc*/ 	.word	0x00003df0


	//   ....[11]....
        /*0100*/ 	.word	0x00004940


	//   ....[12]....
        /*0104*/ 	.word	0x00004b40


	//----- nvinfo : EIATTR_VRC_CTA_INIT_COUNT
	.align		4
.L_43:
        /*0108*/ 	.byte	0x02, 0x4a
        /*010a*/ 	.byte	0x80
	.zero		1


	//----- nvinfo : EIATTR_SYSCALL_OFFSETS
	.align		4
        /*010c*/ 	.byte	0x04, 0x46
        /*010e*/ 	.short	(.L_45 - .L_44)


	//   ....[0]....
.L_44:
        /*0110*/ 	.word	0x000076b0


	//   ....[1]....
        /*0114*/ 	.word	0x000077a0


	//   ....[2]....
        /*0118*/ 	.word	0x00007f60


	//   ....[3]....
        /*011c*/ 	.word	0x000088e0


	//   ....[4]....
        /*0120*/ 	.word	0x00009210


	//   ....[5]....
        /*0124*/ 	.word	0x00009b80


	//   ....[6]....
        /*0128*/ 	.word	0x0000a4f0


	//   ....[7]....
        /*012c*/ 	.word	0x0000ae90


	//   ....[8]....
        /*0130*/ 	.word	0x0000b800


	//   ....[9]....
        /*0134*/ 	.word	0x0000c120


	//----- nvinfo : EIATTR_MBARRIER_INSTR_OFFSETS
	.align		4
.L_45:
        /*0138*/ 	.byte	0x04, 0x39
        /*013a*/ 	.short	(.L_47 - .L_46)


	//   ....[0]....
.L_46:
        /*013c*/ 	.word	0x00000650
        /*0140*/ 	.word	0x000000ff
        /*0144*/ 	.word	0x00000000
        /*0148*/ 	.short	0x0100
        /*014a*/ 	.byte	0x04
	.zero		1


	//   ....[1]....
        /*014c*/ 	.word	0x00000660
        /*0150*/ 	.word	0x000000ff
        /*0154*/ 	.word	0x00000040
        /*0158*/ 	.short	0x0100
        /*015a*/ 	.byte	0x04
	.zero		1


	//   ....[2]....
        /*015c*/ 	.word	0x00000670
        /*0160*/ 	.word	0x000000ff
        /*0164*/ 	.word	0x00000008
        /*0168*/ 	.short	0x0100
        /*016a*/ 	.byte	0x04
	.zero		1


	//   ....[3]....
        /*016c*/ 	.word	0x00000680
        /*0170*/ 	.word	0x000000ff
        /*0174*/ 	.word	0x00000048
        /*0178*/ 	.short	0x0100
        /*017a*/ 	.byte	0x04
	.zero		1


	//   ....[4]....
        /*017c*/ 	.word	0x00000690
        /*0180*/ 	.word	0x000000ff
        /*0184*/ 	.word	0x00000010
        /*0188*/ 	.short	0x0100
        /*018a*/ 	.byte	0x04
	.zero		1


	//   ....[5]....
        /*018c*/ 	.word	0x000006a0
        /*0190*/ 	.word	0x000000ff
        /*0194*/ 	.word	0x00000050
        /*0198*/ 	.short	0x0100
        /*019a*/ 	.byte	0x04
	.zero		1


	//   ....[6]....
        /*019c*/ 	.word	0x000006b0
        /*01a0*/ 	.word	0x000000ff
        /*01a4*/ 	.word	0x00000018
        /*01a8*/ 	.short	0x0100
        /*01aa*/ 	.byte	0x04
	.zero		1


	//   ....[7]....
        /*01ac*/ 	.word	0x000006c0
        /*01b0*/ 	.word	0x000000ff
        /*01b4*/ 	.word	0x00000058
        /*01b8*/ 	.short	0x0100
        /*01ba*/ 	.byte	0x04
	.zero		1


	//   ....[8]....
        /*01bc*/ 	.word	0x000006d0
        /*01c0*/ 	.word	0x000000ff
        /*01c4*/ 	.word	0x00000020
        /*01c8*/ 	.short	0x0100
        /*01ca*/ 	.byte	0x04
	.zero		1


	//   ....[9]....
        /*01cc*/ 	.word	0x000006e0
        /*01d0*/ 	.word	0x000000ff
        /*01d4*/ 	.word	0x00000060
        /*01d8*/ 	.short	0x0100
        /*01da*/ 	.byte	0x04
	.zero		1


	//   ....[10]....
        /*01dc*/ 	.word	0x000006f0
        /*01e0*/ 	.word	0x000000ff
        /*01e4*/ 	.word	0x00000028
        /*01e8*/ 	.short	0x0100
        /*01ea*/ 	.byte	0x04
	.zero		1


	//   ....[11]....
        /*01ec*/ 	.word	0x00000700
        /*01f0*/ 	.word	0x000000ff
        /*01f4*/ 	.word	0x00000068
        /*01f8*/ 	.short	0x0100
        /*01fa*/ 	.byte	0x04
	.zero		1


	//   ....[12]....
        /*01fc*/ 	.word	0x00000710
        /*0200*/ 	.word	0x000000ff
        /*0204*/ 	.word	0x00000030
        /*0208*/ 	.short	0x0100
        /*020a*/ 	.byte	0x04
	.zero		1


	//   ....[13]....
        /*020c*/ 	.word	0x00000720
        /*0210*/ 	.word	0x000000ff
        /*0214*/ 	.word	0x00000070
        /*0218*/ 	.short	0x0100
        /*021a*/ 	.byte	0x04
	.zero		1


	//   ....[14]....
        /*021c*/ 	.word	0x00000730
        /*0220*/ 	.word	0x000000ff
        /*0224*/ 	.word	0x00000038
        /*0228*/ 	.short	0x0100
        /*022a*/ 	.byte	0x04
	.zero		1


	//   ....[15]....
        /*022c*/ 	.word	0x00000740
        /*0230*/ 	.word	0x000000ff
        /*0234*/ 	.word	0x00000078
        /*0238*/ 	.short	0x0100
        /*023a*/ 	.byte	0x04
	.zero		1


	//   ....[16]....
        /*023c*/ 	.word	0x00000870
        /*0240*/ 	.word	0x000000ff
        /*0244*/ 	.word	0x00000080
        /*0248*/ 	.short	0x0100
        /*024a*/ 	.byte	0x04
	.zero		1


	//   ....[17]....
        /*024c*/ 	.word	0x00000880
        /*0250*/ 	.word	0x000000ff
        /*0254*/ 	.word	0x000000a0
        /*0258*/ 	.short	0x0100
        /*025a*/ 	.byte	0x04
	.zero		1


	//   ....[18]....
        /*025c*/ 	.word	0x00000890
        /*0260*/ 	.word	0x000000ff
        /*0264*/ 	.word	0x00000088
        /*0268*/ 	.short	0x0100
        /*026a*/ 	.byte	0x04
	.zero		1


	//   ....[19]....
        /*026c*/ 	.word	0x000008a0
        /*0270*/ 	.word	0x000000ff
        /*0274*/ 	.word	0x000000a8
        /*0278*/ 	.short	0x0100
        /*027a*/ 	.byte	0x04
	.zero		1


	//   ....[20]....
        /*027c*/ 	.word	0x000008b0
        /*0280*/ 	.word	0x000000ff
        /*0284*/ 	.word	0x00000090
        /*0288*/ 	.short	0x0100
        /*028a*/ 	.byte	0x04
	.zero		1


	//   ....[21]....
        /*028c*/ 	.word	0x000008c0
        /*0290*/ 	.word	0x000000ff
        /*0294*/ 	.word	0x000000b0
        /*0298*/ 	.short	0x0100
        /*029a*/ 	.byte	0x04
	.zero		1


	//   ....[22]....
        /*029c*/ 	.word	0x000008d0
        /*02a0*/ 	.word	0x000000ff
        /*02a4*/ 	.word	0x00000098
        /*02a8*/ 	.short	0x0100
        /*02aa*/ 	.byte	0x04
	.zero		1


	//   ....[23]....
        /*02ac*/ 	.word	0x000008e0
        /*02b0*/ 	.word	0x000000ff
        /*02b4*/ 	.word	0x000000b8
        /*02b8*/ 	.short	0x0100
        /*02ba*/ 	.byte	0x04
	.zero		1


	//   ....[24]....
        /*02bc*/ 	.word	0x000009d0
        /*02c0*/ 	.word	0x000000ff
        /*02c4*/ 	.word	0x000000c0
        /*02c8*/ 	.short	0x0100
        /*02ca*/ 	.byte	0x04
	.zero		1


	//   ....[25]....
        /*02cc*/ 	.word	0x000009e0
        /*02d0*/ 	.word	0x000000ff
        /*02d4*/ 	.word	0x000000c8
        /*02d8*/ 	.short	0x0100
        /*02da*/ 	.byte	0x04
	.zero		1


	//   ....[26]....
        /*02dc*/ 	.word	0x00000b20
        /*02e0*/ 	.word	0x000000ff
        /*02e4*/ 	.word	0x000000d0
        /*02e8*/ 	.short	0x0100
        /*02ea*/ 	.byte	0x06
	.zero		1


	//   ....[27]....
        /*02ec*/ 	.word	0x00000b30
        /*02f0*/ 	.word	0x000000ff
        /*02f4*/ 	.word	0x000000d8
        /*02f8*/ 	.short	0x0100
        /*02fa*/ 	.byte	0x06
	.zero		1


	//   ....[28]....
        /*02fc*/ 	.word	0x00000c70
        /*0300*/ 	.word	0x000000ff
        /*0304*/ 	.word	0x000000e0
        /*0308*/ 	.short	0x0100
        /*030a*/ 	.byte	0x04
	.zero		1


	//   ....[29]....
        /*030c*/ 	.word	0x00000c80
        /*0310*/ 	.word	0x000000ff
        /*0314*/ 	.word	0x000000f0
        /*0318*/ 	.short	0x0100
        /*031a*/ 	.byte	0x04
	.zero		1


	//   ....[30]....
        /*031c*/ 	.word	0x00000c90
        /*0320*/ 	.word	0x000000ff
        /*0324*/ 	.word	0x000000e8
        /*0328*/ 	.short	0x0100
        /*032a*/ 	.byte	0x04
	.zero		1


	//   ....[31]....
        /*032c*/ 	.word	0x00000ca0
        /*0330*/ 	.word	0x000000ff
        /*0334*/ 	.word	0x000000f8
        /*0338*/ 	.short	0x0100
        /*033a*/ 	.byte	0x04
	.zero		1


	//   ....[32]....
        /*033c*/ 	.word	0x00000da0
        /*0340*/ 	.word	0x000000ff
        /*0344*/ 	.word	0x00000100
        /*0348*/ 	.short	0x0100
        /*034a*/ 	.byte	0x06
	.zero		1


	//   ....[33]....
        /*034c*/ 	.word	0x00001ba0
        /*0350*/ 	.word	0x000000ff
        /*0354*/ 	.word	0x00000040
        /*0358*/ 	.short	0x010a
        /*035a*/ 	.byte	0x06
	.zero		1


	//   ....[34]....
        /*035c*/ 	.word	0x00001ee0
        /*0360*/ 	.word	0x000000ff
        /*0364*/ 	.word	0x00000040
        /*0368*/ 	.short	0x010a
        /*036a*/ 	.byte	0x08
	.zero		1


	//   ....[35]....
        /*036c*/ 	.word	0x00002090
        /*0370*/ 	.word	0x000000ff
        /*0374*/ 	.word	0x00000040
        /*0378*/ 	.short	0x010a
        /*037a*/ 	.byte	0x09
	.zero		1


	//   ....[36]....
        /*037c*/ 	.word	0x000023c0
        /*0380*/ 	.word	0x000000ff
        /*0384*/ 	.word	0x000000c8
        /*0388*/ 	.short	0x0101
        /*038a*/ 	.byte	0x21
	.zero		1


	//   ....[37]....
        /*038c*/ 	.word	0x000023f0
        /*0390*/ 	.word	0x000000ff
        /*0394*/ 	.word	0x00000040
        /*0398*/ 	.short	0x010a
        /*039a*/ 	.byte	0x04
	.zero		1


	//   ....[38]....
        /*039c*/ 	.word	0x00002570
        /*03a0*/ 	.word	0x000000ff
        /*03a4*/ 	.word	0x00000040
        /*03a8*/ 	.short	0x010a
        /*03aa*/ 	.byte	0x08
	.zero		1


	//   ....[39]....
        /*03ac*/ 	.word	0x00002720
        /*03b0*/ 	.word	0x000000ff
        /*03b4*/ 	.word	0x00000040
        /*03b8*/ 	.short	0x010a
        /*03ba*/ 	.byte	0x09
	.zero		1


	//   ....[40]....
        /*03bc*/ 	.word	0x00002a40
        /*03c0*/ 	.word	0x000000ff
        /*03c4*/ 	.word	0x000000d0
        /*03c8*/ 	.short	0x010a
        /*03ca*/ 	.byte	0x21
	.zero		1


	//   ....[41]....
        /*03cc*/ 	.word	0x00002b00
        /*03d0*/ 	.word	0x000000ff
        /*03d4*/ 	.word	0x00000000
        /*03d8*/ 	.short	0x0101
        /*03da*/ 	.byte	0x04
	.zero		1


	//   ....[42]....
        /*03dc*/ 	.word	0x000030f0
        /*03e0*/ 	.word	0x000000ff
        /*03e4*/ 	.word	0x00000000
        /*03e8*/ 	.short	0x010a
        /*03ea*/ 	.byte	0x04
	.zero		1


	//   ....[43]....
        /*03ec*/ 	.word	0x00003190
        /*03f0*/ 	.word	0x000000ff
        /*03f4*/ 	.word	0x00000000
        /*03f8*/ 	.short	0x010a
        /*03fa*/ 	.byte	0x05
	.zero		1


	//   ....[44]....
        /*03fc*/ 	.word	0x00003230
        /*0400*/ 	.word	0x000000ff
        /*0404*/ 	.word	0x00000000
        /*0408*/ 	.short	0x010a
        /*040a*/ 	.byte	0x05
	.zero		1


	//   ....[45]....
        /*040c*/ 	.word	0x000032d0
        /*0410*/ 	.word	0x000000ff
        /*0414*/ 	.word	0x00000000
        /*0418*/ 	.short	0x010a
        /*041a*/ 	.byte	0x05
	.zero		1


	//   ....[46]....
        /*041c*/ 	.word	0x00003370
        /*0420*/ 	.word	0x000000ff
        /*0424*/ 	.word	0x00000000
        /*0428*/ 	.short	0x010a
        /*042a*/ 	.byte	0x05
	.zero		1


	//   ....[47]....
        /*042c*/ 	.word	0x00003410
        /*0430*/ 	.word	0x000000ff
        /*0434*/ 	.word	0x00000000
        /*0438*/ 	.short	0x010a
        /*043a*/ 	.byte	0x05
	.zero		1


	//   ....[48]....
        /*043c*/ 	.word	0x000034b0
        /*0440*/ 	.word	0x000000ff
        /*0444*/ 	.word	0x00000000
        /*0448*/ 	.short	0x010a
        /*044a*/ 	.byte	0x05
	.zero		1


	//   ....[49]....
        /*044c*/ 	.word	0x00003560
        /*0450*/ 	.word	0x00000000
        /*0454*/ 	.word	0x00000000
        /*0458*/ 	.short	0x010a
        /*045a*/ 	.byte	0xff
	.zero		1


	//   ....[50]....
        /*045c*/ 	.word	0x000036b0
        /*0460*/ 	.word	0x000000ff
        /*0464*/ 	.word	0x000000d8
        /*0468*/ 	.short	0x010a
        /*046a*/ 	.byte	0x04
	.zero		1


	//   ....[51]....
        /*046c*/ 	.word	0x00003750
        /*0470*/ 	.word	0x000000ff
        /*0474*/ 	.word	0x000000d0
        /*0478*/ 	.short	0x010a
        /*047a*/ 	.byte	0x04
	.zero		1


	//   ....[52]....
        /*047c*/ 	.word	0x000037f0
        /*0480*/ 	.word	0x000000ff
        /*0484*/ 	.word	0x00000000
        /*0488*/ 	.short	0x0101
        /*048a*/ 	.byte	0x05
	.zero		1


	//   ....[53]....
        /*048c*/ 	.word	0x00003830
        /*0490*/ 	.word	0x000000ff
        /*0494*/ 	.word	0x000000d8
        /*0498*/ 	.short	0x0106
        /*049a*/ 	.byte	0x04
	.zero		1


	//   ....[54]....
        /*049c*/ 	.word	0x00003870
        /*04a0*/ 	.word	0x00000000
        /*04a4*/ 	.word	0x000000d8
        /*04a8*/ 	.short	0x010a
        /*04aa*/ 	.byte	0xff
	.zero		1


	//   ....[55]....
        /*04ac*/ 	.word	0x00003ac0
        /*04b0*/ 	.word	0x000000ff
        /*04b4*/ 	.word	0x00000008
        /*04b8*/ 	.short	0x010a
        /*04ba*/ 	.byte	0x05
	.zero		1


	//   ....[56]....
        /*04bc*/ 	.word	0x00003ae0
        /*04c0*/ 	.word	0x000000ff
        /*04c4*/ 	.word	0x00000008
        /*04c8*/ 	.short	0x010a
        /*04ca*/ 	.byte	0x05
	.zero		1


	//   ....[57]....
        /*04cc*/ 	.word	0x00003c70
        /*04d0*/ 	.word	0x000000ff
        /*04d4*/ 	.word	0x00000008
        /*04d8*/ 	.short	0x010a
        /*04da*/ 	.byte	0x05
	.zero		1


	//   ....[58]....
        /*04dc*/ 	.word	0x00003c90
        /*04e0*/ 	.word	0x000000ff
        /*04e4*/ 	.word	0x00000008
        /*04e8*/ 	.short	0x010a
        /*04ea*/ 	.byte	0x05
	.zero		1


	//   ....[59]....
        /*04ec*/ 	.word	0x00003d50
        /*04f0*/ 	.word	0x000000ff
        /*04f4*/ 	.word	0x00000000
        /*04f8*/ 	.short	0x0101
        /*04fa*/ 	.byte	0x04
	.zero		1


	//   ....[60]....
        /*04fc*/ 	.word	0x000040c0
        /*0500*/ 	.word	0x000000ff
        /*0504*/ 	.word	0x000000d0
        /*0508*/ 	.short	0x010a
        /*050a*/ 	.byte	0x15
	.zero		1


	//   ....[61]....
        /*050c*/ 	.word	0x00004160
        /*0510*/ 	.word	0x000000ff
        /*0514*/ 	.word	0x00000000
        /*0518*/ 	.short	0x0101
        /*051a*/ 	.byte	0x26
	.zero		1


	//   ....[62]....
        /*051c*/ 	.word	0x000041a0
        /*0520*/ 	.word	0x000000ff
        /*0524*/ 	.word	0x000000f0
        /*0528*/ 	.short	0x010a
        /*052a*/ 	.byte	0x1a
	.zero		1


	//   ....[63]....
        /*052c*/ 	.word	0x00004270
        /*0530*/ 	.word	0x000000ff
        /*0534*/ 	.word	0x00000000
        /*0538*/ 	.short	0x010a
        /*053a*/ 	.byte	0x04
	.zero		1


	//   ....[64]....
        /*053c*/ 	.word	0x000042e0
        /*0540*/ 	.word	0x000000ff
        /*0544*/ 	.word	0x00000000
        /*0548*/ 	.short	0x010a
        /*054a*/ 	.byte	0x11
	.zero		1


	//   ....[65]....
        /*054c*/ 	.word	0x00004430
        /*0550*/ 	.word	0x000000ff
        /*0554*/ 	.word	0x00000000
        /*0558*/ 	.short	0x010a
        /*055a*/ 	.byte	0x05
	.zero		1


	//   ....[66]....
        /*055c*/ 	.word	0x00004730
        /*0560*/ 	.word	0x000000ff
        /*0564*/ 	.word	0x00000000
        /*0568*/ 	.short	0x010a
        /*056a*/ 	.byte	0x04
	.zero		1


	//   ....[67]....
        /*056c*/ 	.word	0x000047d0
        /*0570*/ 	.word	0x00000000
        /*0574*/ 	.word	0x00000000
        /*0578*/ 	.short	0x010a
        /*057a*/ 	.byte	0xff
	.zero		1


	//   ....[68]....
        /*057c*/ 	.word	0x00004810
        /*0580*/ 	.word	0x00000000
        /*0584*/ 	.word	0x00000000
        /*0588*/ 	.short	0x010a
        /*058a*/ 	.byte	0xff
	.zero		1


	//   ....[69]....
        /*058c*/ 	.word	0x00004880
        /*0590*/ 	.word	0x000000ff
        /*0594*/ 	.word	0x00000000
        /*0598*/ 	.short	0x0101
        /*059a*/ 	.byte	0x04
	.zero		1


	//   ....[70]....
        /*059c*/ 	.word	0x000048c0
        /*05a0*/ 	.word	0x000000ff
        /*05a4*/ 	.word	0x00000100
        /*05a8*/ 	.short	0x010a
        /*05aa*/ 	.byte	0x15
	.zero		1


	//   ....[71]....
        /*05ac*/ 	.word	0x00004930
        /*05b0*/ 	.word	0x000000ff
        /*05b4*/ 	.word	0x00000000
        /*05b8*/ 	.short	0x0101
        /*05ba*/ 	.byte	0x04
	.zero		1


	//   ....[72]....
        /*05bc*/ 	.word	0x00004fb0
        /*05c0*/ 	.word	0x000000ff
        /*05c4*/ 	.word	0x000000d0
        /*05c8*/ 	.short	0x010a
        /*05ca*/ 	.byte	0x1f
	.zero		1


	//   ....[73]....
        /*05cc*/ 	.word	0x00005050
        /*05d0*/ 	.word	0x000000ff
        /*05d4*/ 	.word	0x00000000
        /*05d8*/ 	.short	0x0101
        /*05da*/ 	.byte	0x40
	.zero		1


	//   ....[74]....
        /*05dc*/ 	.word	0x00005570
        /*05e0*/ 	.word	0x000000ff
        /*05e4*/ 	.word	0x000000c8
        /*05e8*/ 	.short	0x010a
        /*05ea*/ 	.byte	0x1f
	.zero		1


	//   ....[75]....
        /*05ec*/ 	.word	0x00005a30
        /*05f0*/ 	.word	0x000000ff
        /*05f4*/ 	.word	0x000000a0
        /*05f8*/ 	.short	0x010a
        /*05fa*/ 	.byte	0x1f
	.zero		1


	//   ....[76]....
        /*05fc*/ 	.word	0x00005b80
        /*0600*/ 	.word	0x000000ff
        /*0604*/ 	.word	0x00000080
        /*0608*/ 	.short	0x010b
        /*060a*/ 	.byte	0x1f
	.zero		1


	//   ....[77]....
        /*060c*/ 	.word	0x00005b90
        /*0610*/ 	.word	0x000000ff
        /*0614*/ 	.word	0x00000000
        /*0618*/ 	.short	0x0101
        /*061a*/ 	.byte	0x33
	.zero		1


	//   ....[78]....
        /*061c*/ 	.word	0x00005ba0
        /*0620*/ 	.word	0x000000ff
        /*0624*/ 	.word	0x000000a8
        /*0628*/ 	.short	0x010a
        /*062a*/ 	.byte	0x1f
	.zero		1


	//   ....[79]....
        /*062c*/ 	.word	0x00005d00
        /*0630*/ 	.word	0x000000ff
        /*0634*/ 	.word	0x00000088
        /*0638*/ 	.short	0x010b
        /*063a*/ 	.byte	0x1f
	.zero		1


	//   ....[80]....
        /*063c*/ 	.word	0x00005d10
        /*0640*/ 	.word	0x000000ff
        /*0644*/ 	.word	0x00000000
        /*0648*/ 	.short	0x0101
        /*064a*/ 	.byte	0x31
	.zero		1


	//   ....[81]....
        /*064c*/ 	.word	0x00005d20
        /*0650*/ 	.word	0x000000ff
        /*0654*/ 	.word	0x000000b0
        /*0658*/ 	.short	0x010a
        /*065a*/ 	.byte	0x1f
	.zero		1


	//   ....[82]....
        /*065c*/ 	.word	0x00005e80
        /*0660*/ 	.word	0x000000ff
        /*0664*/ 	.word	0x00000090
        /*0668*/ 	.short	0x010b
        /*066a*/ 	.byte	0x1f
	.zero		1


	//   ....[83]....
        /*066c*/ 	.word	0x00005e90
        /*0670*/ 	.word	0x000000ff
        /*0674*/ 	.word	0x00000000
        /*0678*/ 	.short	0x0101
        /*067a*/ 	.byte	0x30
	.zero		1


	//   ....[84]....
        /*067c*/ 	.word	0x00005ea0
        /*0680*/ 	.word	0x000000ff
        /*0684*/ 	.word	0x000000b8
        /*0688*/ 	.short	0x010a
        /*068a*/ 	.byte	0x1f
	.zero		1


	//   ....[85]....
        /*068c*/ 	.word	0x00006010
        /*0690*/ 	.word	0x000000ff
        /*0694*/ 	.word	0x00000098
        /*0698*/ 	.short	0x010b
        /*069a*/ 	.byte	0x1f
	.zero		1


	//   ....[86]....
        /*069c*/ 	.word	0x00006020
        /*06a0*/ 	.word	0x000000ff
        /*06a4*/ 	.word	0x00000000
        /*06a8*/ 	.short	0x0101
        /*06aa*/ 	.byte	0x2f
	.zero		1


	//   ....[87]....
        /*06ac*/ 	.word	0x00006030
        /*06b0*/ 	.word	0x000000ff
        /*06b4*/ 	.word	0x000000a0
        /*06b8*/ 	.short	0x010a
        /*06ba*/ 	.byte	0x1f
	.zero		1


	//   ....[88]....
        /*06bc*/ 	.word	0x000061a0
        /*06c0*/ 	.word	0x000000ff
        /*06c4*/ 	.word	0x00000080
        /*06c8*/ 	.short	0x010b
        /*06ca*/ 	.byte	0x1f
	.zero		1


	//   ....[89]....
        /*06cc*/ 	.word	0x000061b0
        /*06d0*/ 	.word	0x000000ff
        /*06d4*/ 	.word	0x00000000
        /*06d8*/ 	.short	0x0101
        /*06da*/ 	.byte	0x33
	.zero		1


	//   ....[90]....
        /*06dc*/ 	.word	0x000061c0
        /*06e0*/ 	.word	0x000000ff
        /*06e4*/ 	.word	0x000000a8
        /*06e8*/ 	.short	0x010a
        /*06ea*/ 	.byte	0x1f
	.zero		1


	//   ....[91]....
        /*06ec*/ 	.word	0x00006330
        /*06f0*/ 	.word	0x000000ff
        /*06f4*/ 	.word	0x00000088
        /*06f8*/ 	.short	0x010b
        /*06fa*/ 	.byte	0x1f
	.zero		1


	//   ....[92]....
        /*06fc*/ 	.word	0x00006340
        /*0700*/ 	.word	0x000000ff
        /*0704*/ 	.word	0x00000000
        /*0708*/ 	.short	0x0101
        /*070a*/ 	.byte	0x31
	.zero		1


	//   ....[93]....
        /*070c*/ 	.word	0x00006350
        /*0710*/ 	.word	0x000000ff
        /*0714*/ 	.word	0x000000b0
        /*0718*/ 	.short	0x010a
        /*071a*/ 	.byte	0x1f
	.zero		1


	//   ....[94]....
        /*071c*/ 	.word	0x000064e0
        /*0720*/ 	.word	0x000000ff
        /*0724*/ 	.word	0x00000090
        /*0728*/ 	.short	0x010b
        /*072a*/ 	.byte	0x1f
	.zero		1


	//   ....[95]....
        /*072c*/ 	.word	0x000064f0
        /*0730*/ 	.word	0x000000ff
        /*0734*/ 	.word	0x00000000
        /*0738*/ 	.short	0x0101
        /*073a*/ 	.byte	0x30
	.zero		1


	//   ....[96]....
        /*073c*/ 	.word	0x00006500
        /*0740*/ 	.word	0x000000ff
        /*0744*/ 	.word	0x000000b8
        /*0748*/ 	.short	0x010a
        /*074a*/ 	.byte	0x1f
	.zero		1


	//   ....[97]....
        /*074c*/ 	.word	0x000066c0
        /*0750*/ 	.word	0x000000ff
        /*0754*/ 	.word	0x00000098
        /*0758*/ 	.short	0x010b
        /*075a*/ 	.byte	0x1f
	.zero		1


	//   ....[98]....
        /*075c*/ 	.word	0x000066d0
        /*0760*/ 	.word	0x000000ff
        /*0764*/ 	.word	0x00000000
        /*0768*/ 	.short	0x0101
        /*076a*/ 	.byte	0x2f
	.zero		1


	//   ....[99]....
        /*076c*/ 	.word	0x000066f0
        /*0770*/ 	.word	0x000000ff
        /*0774*/ 	.word	0x000000a0
        /*0778*/ 	.short	0x010a
        /*077a*/ 	.byte	0x1f
	.zero		1


	//   ....[100]....
        /*077c*/ 	.word	0x00006710
        /*0780*/ 	.word	0x000000ff
        /*0784*/ 	.word	0x000000a8
        /*0788*/ 	.short	0x010a
        /*078a*/ 	.byte	0x1f
	.zero		1


	//   ....[101]....
        /*078c*/ 	.word	0x00006730
        /*0790*/ 	.word	0x000000ff
        /*0794*/ 	.word	0x000000b0
        /*0798*/ 	.short	0x010a
        /*079a*/ 	.byte	0x1f
	.zero		1


	//   ....[102]....
        /*079c*/ 	.word	0x00006780
        /*07a0*/ 	.word	0x00000002
        /*07a4*/ 	.word	0x000000b8
        /*07a8*/ 	.short	0x010a
        /*07aa*/ 	.byte	0xff
	.zero		1


	//   ....[103]....
        /*07ac*/ 	.word	0x00006b00
        /*07b0*/ 	.word	0x000000ff
        /*07b4*/ 	.word	0x000000d0
        /*07b8*/ 	.short	0x010a
        /*07ba*/ 	.byte	0x31
	.zero		1


	//   ....[104]....
        /*07bc*/ 	.word	0x00006bd0
        /*07c0*/ 	.word	0x000000ff
        /*07c4*/ 	.word	0x00000000
        /*07c8*/ 	.short	0x0101
        /*07ca*/ 	.byte	0x04
	.zero		1


	//   ....[105]....
        /*07cc*/ 	.word	0x00007c30
        /*07d0*/ 	.word	0x000000ff
        /*07d4*/ 	.word	0x00000080
        /*07d8*/ 	.short	0x010a
        /*07da*/ 	.byte	0x31
	.zero		1


	//   ....[106]....
        /*07dc*/ 	.word	0x00007c60
        /*07e0*/ 	.word	0x00000054
        /*07e4*/ 	.word	0x000000e0
        /*07e8*/ 	.short	0x010a
        /*07ea*/ 	.byte	0xff
	.zero		1


	//   ....[107]....
        /*07ec*/ 	.word	0x00007d50
        /*07f0*/ 	.word	0x000000ff
        /*07f4*/ 	.word	0x00000080
        /*07f8*/ 	.short	0x010a
        /*07fa*/ 	.byte	0x31
	.zero		1


	//   ....[108]....
        /*07fc*/ 	.word	0x00007e40
        /*0800*/ 	.word	0x00000054
        /*0804*/ 	.word	0x000000e0
        /*0808*/ 	.short	0x010a
        /*080a*/ 	.byte	0xff
	.zero		1


	//   ....[109]....
        /*080c*/ 	.word	0x00008610
        /*0810*/ 	.word	0x00000000
        /*0814*/ 	.word	0x00000000
        /*0818*/ 	.short	0x0101
        /*081a*/ 	.byte	0xff
	.zero		1


	//   ....[110]....
        /*081c*/ 	.word	0x00008620
        /*0820*/ 	.word	0x00000003
        /*0824*/ 	.word	0x00000080
        /*0828*/ 	.short	0x010a
        /*082a*/ 	.byte	0xff
	.zero		1


	//   ....[111]....
        /*082c*/ 	.word	0x00008700
        /*0830*/ 	.word	0x00000003
        /*0834*/ 	.word	0x00000080
        /*0838*/ 	.short	0x010a
        /*083a*/ 	.byte	0xff
	.zero		1


	//   ....[112]....
        /*083c*/ 	.word	0x00008f40
        /*0840*/ 	.word	0x00000059
        /*0844*/ 	.word	0x00000000
        /*0848*/ 	.short	0x0101
        /*084a*/ 	.byte	0xff
	.zero		1


	//   ....[113]....
        /*084c*/ 	.word	0x00008f60
        /*0850*/ 	.word	0x00000028
        /*0854*/ 	.word	0x00000080
        /*0858*/ 	.short	0x010a
        /*085a*/ 	.byte	0xff
	.zero		1


	//   ....[114]....
        /*085c*/ 	.word	0x00009030
        /*0860*/ 	.word	0x00000028
        /*0864*/ 	.word	0x00000080
        /*0868*/ 	.short	0x010a
        /*086a*/ 	.byte	0xff
	.zero		1


	//   ....[115]....
        /*086c*/ 	.word	0x00009860
        /*0870*/ 	.word	0x00000059
        /*0874*/ 	.word	0x00000000
        /*0878*/ 	.short	0x0101
        /*087a*/ 	.byte	0xff
	.zero		1


	//   ....[116]....
        /*087c*/ 	.word	0x00009880
        /*0880*/ 	.word	0x0000005a
        /*0884*/ 	.word	0x00000080
        /*0888*/ 	.short	0x010a
        /*088a*/ 	.byte	0xff
	.zero		1


	//   ....[117]....
        /*088c*/ 	.word	0x00009960
        /*0890*/ 	.word	0x0000005a
        /*0894*/ 	.word	0x00000080
        /*0898*/ 	.short	0x010a
        /*089a*/ 	.byte	0xff
	.zero		1


	//   ....[118]....
        /*089c*/ 	.word	0x0000a1d0
        /*08a0*/ 	.word	0x0000005b
        /*08a4*/ 	.word	0x00000000
        /*08a8*/ 	.short	0x0101
        /*08aa*/ 	.byte	0xff
	.zero		1


	//   ....[119]....
        /*08ac*/ 	.word	0x0000a1f0
        /*08b0*/ 	.word	0x0000005a
        /*08b4*/ 	.word	0x00000080
        /*08b8*/ 	.short	0x010a
        /*08ba*/ 	.byte	0xff
	.zero		1


	//   ....[120]....
        /*08bc*/ 	.word	0x0000a2c0
        /*08c0*/ 	.word	0x0000005a
        /*08c4*/ 	.word	0x00000080
        /*08c8*/ 	.short	0x010a
        /*08ca*/ 	.byte	0xff
	.zero		1


	//   ....[121]....
        /*08cc*/ 	.word	0x0000ab70
        /*08d0*/ 	.word	0x0000005b
        /*08d4*/ 	.word	0x00000000
        /*08d8*/ 	.short	0x0101
        /*08da*/ 	.byte	0xff
	.zero		1


	//   ....[122]....
        /*08dc*/ 	.word	0x0000ab90
        /*08e0*/ 	.word	0x0000005a
        /*08e4*/ 	.word	0x00000080
        /*08e8*/ 	.short	0x010a
        /*08ea*/ 	.byte	0xff
	.zero		1


	//   ....[123]....
        /*08ec*/ 	.word	0x0000ac60
        /*08f0*/ 	.word	0x0000005a
        /*08f4*/ 	.word	0x00000080
        /*08f8*/ 	.short	0x010a
        /*08fa*/ 	.byte	0xff
	.zero		1


	//   ....[124]....
        /*08fc*/ 	.word	0x0000b4e0
        /*0900*/ 	.word	0x0000005b
        /*0904*/ 	.word	0x00000000
        /*0908*/ 	.short	0x0101
        /*090a*/ 	.byte	0xff
	.zero		1


	//   ....[125]....
        /*090c*/ 	.word	0x0000b500
        /*0910*/ 	.word	0x0000005a
        /*0914*/ 	.word	0x00000080
        /*0918*/ 	.short	0x010a
        /*091a*/ 	.byte	0xff
	.zero		1


	//   ....[126]....
        /*091c*/ 	.word	0x0000b5d0
        /*0920*/ 	.word	0x0000005a
        /*0924*/ 	.word	0x00000080
        /*0928*/ 	.short	0x010a
        /*092a*/ 	.byte	0xff
	.zero		1


	//   ....[127]....
        /*092c*/ 	.word	0x0000be50
        /*0930*/ 	.word	0x0000005b
        /*0934*/ 	.word	0x00000000
        /*0938*/ 	.short	0x0101
        /*093a*/ 	.byte	0xff
	.zero		1


	//   ....[128]....
        /*093c*/ 	.word	0x0000be70
        /*0940*/ 	.word	0x0000005a
        /*0944*/ 	.word	0x00000080
        /*0948*/ 	.short	0x010a
        /*094a*/ 	.byte	0xff
	.zero		1


	//   ....[129]....
        /*094c*/ 	.word	0x0000bf40
        /*0950*/ 	.word	0x0000005a
        /*0954*/ 	.word	0x00000080
        /*0958*/ 	.short	0x010a
        /*095a*/ 	.byte	0xff
	.zero		1


	//   ....[130]....
        /*095c*/ 	.word	0x0000c250
        /*0960*/ 	.word	0x00000054
        /*0964*/ 	.word	0x00000000
        /*0968*/ 	.short	0x0101
        /*096a*/ 	.byte	0xff
	.zero		1


	//   ....[131]....
        /*096c*/ 	.word	0x0000c7c0
        /*0970*/ 	.word	0x00000003
        /*0974*/ 	.word	0x00000000
        /*0978*/ 	.short	0x0101
        /*097a*/ 	.byte	0xff
	.zero		1


	//   ....[132]....
        /*097c*/ 	.word	0x0000ca50
        /*0980*/ 	.word	0x000000ff
        /*0984*/ 	.word	0x00000000
        /*0988*/ 	.short	0x0101
        /*098a*/ 	.byte	0x04
	.zero		1


	//   ....[133]....
        /*098c*/ 	.word	0x0000ca80
        /*0990*/ 	.word	0x00000000
        /*0994*/ 	.word	0x00000040
        /*0998*/ 	.short	0x010a
        /*099a*/ 	.byte	0xff
	.zero		1


	//   ....[134]....
        /*099c*/ 	.word	0x0000cae0
        /*09a0*/ 	.word	0x00000000
        /*09a4*/ 	.word	0x00000040
        /*09a8*/ 	.short	0x010a
        /*09aa*/ 	.byte	0xff
	.zero		1


	//   ....[135]....
        /*09ac*/ 	.word	0x0000cb40
        /*09b0*/ 	.word	0x00000000
        /*09b4*/ 	.word	0x000000d0
        /*09b8*/ 	.short	0x010a
        /*09ba*/ 	.byte	0xff
	.zero		1


	//   ....[136]....
        /*09bc*/ 	.word	0x0000cba0
        /*09c0*/ 	.word	0x00000000
        /*09c4*/ 	.word	0x00000000
        /*09c8*/ 	.short	0x010a
        /*09ca*/ 	.byte	0xff
	.zero		1


	//   ....[137]....
        /*09cc*/ 	.word	0x0000cc00
        /*09d0*/ 	.word	0x00000000
        /*09d4*/ 	.word	0x00000000
        /*09d8*/ 	.short	0x010a
        /*09da*/ 	.byte	0xff
	.zero		1


	//   ....[138]....
        /*09dc*/ 	.word	0x0000cc60
        /*09e0*/ 	.word	0x00000000
        /*09e4*/ 	.word	0x00000000
        /*09e8*/ 	.short	0x010a
        /*09ea*/ 	.byte	0xff
	.zero		1


	//   ....[139]....
        /*09ec*/ 	.word	0x0000ccc0
        /*09f0*/ 	.word	0x00000000
        /*09f4*/ 	.word	0x00000000
        /*09f8*/ 	.short	0x010a
        /*09fa*/ 	.byte	0xff
	.zero		1


	//   ....[140]....
        /*09fc*/ 	.word	0x0000cd20
        /*0a00*/ 	.word	0x00000000
        /*0a04*/ 	.word	0x00000000
        /*0a08*/ 	.short	0x010a
        /*0a0a*/ 	.byte	0xff
	.zero		1


	//   ....[141]....
        /*0a0c*/ 	.word	0x0000cd80
        /*0a10*/ 	.word	0x00000000
        /*0a14*/ 	.word	0x00000000
        /*0a18*/ 	.short	0x010a
        /*0a1a*/ 	.byte	0xff
	.zero		1


	//   ....[142]....
        /*0a1c*/ 	.word	0x0000cde0
        /*0a20*/ 	.word	0x00000000
        /*0a24*/ 	.word	0x00000000
        /*0a28*/ 	.short	0x010a
        /*0a2a*/ 	.byte	0xff
	.zero		1


	//   ....[143]....
        /*0a2c*/ 	.word	0x0000ce40
        /*0a30*/ 	.word	0x00000004
        /*0a34*/ 	.word	0x000000d8
        /*0a38*/ 	.short	0x010a
        /*0a3a*/ 	.byte	0xff
	.zero		1


	//   ....[144]....
        /*0a3c*/ 	.word	0x0000cea0
        /*0a40*/ 	.word	0x00000004
        /*0a44*/ 	.word	0x000000d0
        /*0a48*/ 	.short	0x010a
        /*0a4a*/ 	.byte	0xff
	.zero		1


	//   ....[145]....
        /*0a4c*/ 	.word	0x0000cf00
        /*0a50*/ 	.word	0x00000005
        /*0a54*/ 	.word	0x00000008
        /*0a58*/ 	.short	0x010a
        /*0a5a*/ 	.byte	0xff
	.zero		1


	//   ....[146]....
        /*0a5c*/ 	.word	0x0000cff0
        /*0a60*/ 	.word	0x00000003
        /*0a64*/ 	.word	0x00000008
        /*0a68*/ 	.short	0x010a
        /*0a6a*/ 	.byte	0xff
	.zero		1


	//   ....[147]....
        /*0a6c*/ 	.word	0x0000d050
        /*0a70*/ 	.word	0x00000004
        /*0a74*/ 	.word	0x000000d0
        /*0a78*/ 	.short	0x010a
        /*0a7a*/ 	.byte	0xff
	.zero		1


	//   ....[148]....
        /*0a7c*/ 	.word	0x0000d0b0
        /*0a80*/ 	.word	0x00000004
        /*0a84*/ 	.word	0x000000f0
        /*0a88*/ 	.short	0x010a
        /*0a8a*/ 	.byte	0xff
	.zero		1


	//   ....[149]....
        /*0a8c*/ 	.word	0x0000d110
        /*0a90*/ 	.word	0x00000004
        /*0a94*/ 	.word	0x00000000
        /*0a98*/ 	.short	0x010a
        /*0a9a*/ 	.byte	0xff
	.zero		1


	//   ....[150]....
        /*0a9c*/ 	.word	0x0000d170
        /*0aa0*/ 	.word	0x00000000
        /*0aa4*/ 	.word	0x00000000
        /*0aa8*/ 	.short	0x010a
        /*0aaa*/ 	.byte	0xff
	.zero		1


	//   ....[151]....
        /*0aac*/ 	.word	0x0000d1d0
        /*0ab0*/ 	.word	0x00000000
        /*0ab4*/ 	.word	0x00000100
        /*0ab8*/ 	.short	0x010a
        /*0aba*/ 	.byte	0xff
	.zero		1


	//   ....[152]....
        /*0abc*/ 	.word	0x0000d230
        /*0ac0*/ 	.word	0x00000000
        /*0ac4*/ 	.word	0x000000d0
        /*0ac8*/ 	.short	0x010a
        /*0aca*/ 	.byte	0xff
	.zero		1


	//   ....[153]....
        /*0acc*/ 	.word	0x0000d290
        /*0ad0*/ 	.word	0x00000003
        /*0ad4*/ 	.word	0x000000c8
        /*0ad8*/ 	.short	0x010a
        /*0ada*/ 	.byte	0xff
	.zero		1


	//   ....[154]....
        /*0adc*/ 	.word	0x0000d2f0
        /*0ae0*/ 	.word	0x00000003
        /*0ae4*/ 	.word	0x000000a0
        /*0ae8*/ 	.short	0x010a
        /*0aea*/ 	.byte	0xff
	.zero		1


	//   ....[155]....
        /*0aec*/ 	.word	0x0000d350
        /*0af0*/ 	.word	0x00000003
        /*0af4*/ 	.word	0x000000a8
        /*0af8*/ 	.short	0x010a
        /*0afa*/ 	.byte	0xff
	.zero		1


	//   ....[156]....
        /*0afc*/ 	.word	0x0000d3b0
        /*0b00*/ 	.word	0x00000003
        /*0b04*/ 	.word	0x000000b0
        /*0b08*/ 	.short	0x010a
        /*0b0a*/ 	.byte	0xff
	.zero		1


	//   ....[157]....
        /*0b0c*/ 	.word	0x0000d410
        /*0b10*/ 	.word	0x00000003
        /*0b14*/ 	.word	0x000000b8
        /*0b18*/ 	.short	0x010a
        /*0b1a*/ 	.byte	0xff
	.zero		1


	//   ....[158]....
        /*0b1c*/ 	.word	0x0000d470
        /*0b20*/ 	.word	0x00000000
        /*0b24*/ 	.word	0x000000a0
        /*0b28*/ 	.short	0x010a
        /*0b2a*/ 	.byte	0xff
	.zero		1


	//   ....[159]....
        /*0b2c*/ 	.word	0x0000d4d0
        /*0b30*/ 	.word	0x00000000
        /*0b34*/ 	.word	0x000000a8
        /*0b38*/ 	.short	0x010a
        /*0b3a*/ 	.byte	0xff
	.zero		1


	//   ....[160]....
        /*0b3c*/ 	.word	0x0000d530
        /*0b40*/ 	.word	0x00000000
        /*0b44*/ 	.word	0x000000b0
        /*0b48*/ 	.short	0x010a
        /*0b4a*/ 	.byte	0xff
	.zero		1


	//   ....[161]....
        /*0b4c*/ 	.word	0x0000d590
        /*0b50*/ 	.word	0x00000000
        /*0b54*/ 	.word	0x000000b8
        /*0b58*/ 	.short	0x010a
        /*0b5a*/ 	.byte	0xff
	.zero		1


	//   ....[162]....
        /*0b5c*/ 	.word	0x0000d5f0
        /*0b60*/ 	.word	0x00000003
        /*0b64*/ 	.word	0x000000a0
        /*0b68*/ 	.short	0x010a
        /*0b6a*/ 	.byte	0xff
	.zero		1


	//   ....[163]....
        /*0b6c*/ 	.word	0x0000d650
        /*0b70*/ 	.word	0x00000003
        /*0b74*/ 	.word	0x000000a8
        /*0b78*/ 	.short	0x010a
        /*0b7a*/ 	.byte	0xff
	.zero		1


	//   ....[164]....
        /*0b7c*/ 	.word	0x0000d6b0
        /*0b80*/ 	.word	0x00000003
        /*0b84*/ 	.word	0x000000b0
        /*0b88*/ 	.short	0x010a
        /*0b8a*/ 	.byte	0xff
	.zero		1


	//   ....[165]....
        /*0b8c*/ 	.word	0x0000d710
        /*0b90*/ 	.word	0x00000000
        /*0b94*/ 	.word	0x000000d0
        /*0b98*/ 	.short	0x010a
        /*0b9a*/ 	.byte	0xff
	.zero		1


	//   ....[166]....
        /*0b9c*/ 	.word	0x0000d770
        /*0ba0*/ 	.word	0x00000000
        /*0ba4*/ 	.word	0x00000080
        /*0ba8*/ 	.short	0x010a
        /*0baa*/ 	.byte	0xff
	.zero		1


	//   ....[167]....
        /*0bac*/ 	.word	0x0000d7c0
        /*0bb0*/ 	.word	0x00000054
        /*0bb4*/ 	.word	0x000000e0
        /*0bb8*/ 	.short	0x010a
        /*0bba*/ 	.byte	0xff
	.zero		1


	//   ....[168]....
        /*0bbc*/ 	.word	0x0000d810
        /*0bc0*/ 	.word	0x00000003
        /*0bc4*/ 	.word	0x00000080
        /*0bc8*/ 	.short	0x010a
        /*0bca*/ 	.byte	0xff
	.zero		1


	//   ....[169]....
        /*0bcc*/ 	.word	0x0000d860
        /*0bd0*/ 	.word	0x00000028
        /*0bd4*/ 	.word	0x00000080
        /*0bd8*/ 	.short	0x010a
        /*0bda*/ 	.byte	0xff
	.zero		1


	//   ....[170]....
        /*0bdc*/ 	.word	0x0000d8b0
        /*0be0*/ 	.word	0x0000005a
        /*0be4*/ 	.word	0x00000080
        /*0be8*/ 	.short	0x010a
        /*0bea*/ 	.byte	0xff
	.zero		1


	//   ....[171]....
        /*0bec*/ 	.word	0x0000d900
        /*0bf0*/ 	.word	0x0000005a
        /*0bf4*/ 	.word	0x00000080
        /*0bf8*/ 	.short	0x010a
        /*0bfa*/ 	.byte	0xff
	.zero		1


	//   ....[172]....
        /*0bfc*/ 	.word	0x0000d950
        /*0c00*/ 	.word	0x0000005a
        /*0c04*/ 	.word	0x00000080
        /*0c08*/ 	.short	0x010a
        /*0c0a*/ 	.byte	0xff
	.zero		1


	//   ....[173]....
        /*0c0c*/ 	.word	0x0000d9a0
        /*0c10*/ 	.word	0x0000005a
        /*0c14*/ 	.word	0x00000080
        /*0c18*/ 	.short	0x010a
        /*0c1a*/ 	.byte	0xff
	.zero		1


	//   ....[174]....
        /*0c1c*/ 	.word	0x0000d9f0
        /*0c20*/ 	.word	0x0000005a
        /*0c24*/ 	.word	0x00000080
        /*0c28*/ 	.short	0x010a
        /*0c2a*/ 	.byte	0xff
	.zero		1


	//----- nvinfo : EIATTR_NUM_MBARRIERS
	.align		4
.L_47:
        /*0c2c*/ 	.byte	0x03, 0x38
        /*0c2e*/ 	.short	0x0021


	//----- nvinfo : EIATTR_EXIT_INSTR_OFFSETS
	.align		4
        /*0c30*/ 	.byte	0x04, 0x1c
        /*0c32*/ 	.short	(.L_49 - .L_48)


	//   ....[0]....
.L_48:
        /*0c34*/ 	.word	0x00003590


	//   ....[1]....
        /*0c38*/ 	.word	0x00003840


	//   ....[2]....
        /*0c3c*/ 	.word	0x000038a0


	//   ....[3]....
        /*0c40*/ 	.word	0x00004b50


	//   ....[4]....
        /*0c44*/ 	.word	0x000067b0


	//   ....[5]....
        /*0c48*/ 	.word	0x000067f0


	//   ....[6]....
        /*0c4c*/ 	.word	0x0000c930


	//   ....[7]....
        /*0c50*/ 	.word	0x0000c9b0


	//   ....[8]....
        /*0c54*/ 	.word	0x0000c9e0


	//   ....[9]....
        /*0c58*/ 	.word	0x0000ca60


	//----- nvinfo : EIATTR_MAX_THREADS
	.align		4
.L_49:
        /*0c5c*/ 	.byte	0x04, 0x05
        /*0c5e*/ 	.short	(.L_51 - .L_50)
.L_50:
        /*0c60*/ 	.word	0x00000100
        /*0c64*/ 	.word	0x00000001
        /*0c68*/ 	.word	0x00000001


	//----- nvinfo : EIATTR_CRS_STACK_SIZE
	.align		4
.L_51:
        /*0c6c*/ 	.byte	0x04, 0x1e
        /*0c6e*/ 	.short	(.L_53 - .L_52)
.L_52:
        /*0c70*/ 	.word	0x00000000


	//----- nvinfo : EIATTR_CBANK_PARAM_SIZE
	.align		4
.L_53:
        /*0c74*/ 	.byte	0x03, 0x19
        /*0c76*/ 	.short	0x0800


	//----- nvinfo : EIATTR_PARAM_CBANK
	.align		4
        /*0c78*/ 	.byte	0x04, 0x0a
        /*0c7a*/ 	.short	(.L_55 - .L_54)
	.align		4
.L_54:
        /*0c7c*/ 	.word	index@(.nv.constant0._ZN7cutlass13device_kernelINS_4conv6kernel13ConvUniversalINS1_16ConvProblemShapeILNS1_8OperatorE2ELi2EEENS1_10collective14CollectiveConvINS1_47MainloopSm100TmaUmmaWarpSpecializedImplicitGemmILS5_2ELi8ELi2ELi1ELi2EN4cute5tupleIJNSA_1CILi2EEENSC_ILi1EEESE_EEEEENSB_IJNSC_ILi256EEENSB_IJNSC_ILi128EEEEEENSB_IJNSC_ILi32EEEEEEEEENS_10tfloat32_tESN_NSA_8TiledMMAINSA_8MMA_AtomIJNSA_23SM100_MMA_TF32_2x1SM_SSISN_SN_fLi256ELi128ELNSA_4UMMA5MajorE1ELSS_1ELNSR_7ScaleInE0ELST_0EEEEEENSA_6LayoutINSB_IJSE_SE_SE_EEENSB_IJNSC_ILi0EEESY_SY_EEEEENSB_IJNSA_10UnderscoreES11_S11_EEEEENS7_6detail27Sm100ImplicitGemmTileTraitsINSA_18SM100_TMA_2SM_LOADENSA_14ComposedLayoutINSA_7SwizzleILi2ELi5ELi2EEENSA_18smem_ptr_flag_bitsILi32EEENSW_INSB_IJSK_NSC_ILi4EEEEEENSB_IJSE_SK_EEEEEEEvEENS15_INSA_25SM100_TMA_2SM_LOAD_IM2COLES1G_vEEEENS_8epilogue10collective18CollectiveEpilogueINS1L_23Sm100TmaWarpSpecializedILi4ELi2ELi16ELb1ELb0EEEJNSB_IJSI_SJ_SL_EEENSB_IJNSW_ISI_SE_EENSW_INSC_ILi16EEESE_EEEEESN_NSB_IJlNSB_IJSE_llEEESY_EEESN_S1W_NS1L_6fusion15FusionCallbacksIS1P_NS1X_17LinearCombinationISN_fSN_fLNS_15FloatRoundStyleE2EEES1Q_S1U_JEEENSA_5SM1004TMEM4LOAD26SM100_TMEM_LOAD_32dp32b16xENSA_13SM90_TMA_LOADENS17_INS18_ILi2ELi4ELi3EEES1B_NSW_INSB_IJNSC_ILi8EEES1S_EEENSB_IJS1S_SE_EEEEEEENSA_39AutoVectorizingCopyWithAssumedAlignmentILi128EEENSA_14SM90_TMA_STOREES2D_S2F_S2F_EEEvvEEEEvNT_6ParamsE)
        /*0c80*/ 	.short	0x0380
        /*0c82*/ 	.short	0x0800


	//----- nvinfo : EIATTR_SW_WAR
	.align		4
.L_55:
        /*0c84*/ 	.byte	0x04, 0x36
        /*0c86*/ 	.short	(.L_57 - .L_56)
.L_56:
        /*0c88*/ 	.word	0x00000008
.L_57:


//--------------------- .nv.callgraph             --------------------------
	.section	.nv.callgraph,"",@"SHT_CUDA_CALLGRAPH"
	.align	4
	.sectionentsize	8
	.align		4
        /*0000*/ 	.word	0x00000000
	.align		4
        /*0004*/ 	.word	0xffffffff
	.align		4
        /*0008*/ 	.word	index@(_ZN7cutlass13device_kernelINS_4conv6kernel13ConvUniversalINS1_16ConvProblemShapeILNS1_8OperatorE2ELi2EEENS1_10collective14CollectiveConvINS1_47MainloopSm100TmaUmmaWarpSpecializedImplicitGemmILS5_2ELi8ELi2ELi1ELi2EN4cute5tupleIJNSA_1CILi2EEENSC_ILi1EEESE_EEEEENSB_IJNSC_ILi256EEENSB_IJNSC_ILi128EEEEEENSB_IJNSC_ILi32EEEEEEEEENS_10tfloat32_tESN_NSA_8TiledMMAINSA_8MMA_AtomIJNSA_23SM100_MMA_TF32_2x1SM_SSISN_SN_fLi256ELi128ELNSA_4UMMA5MajorE1ELSS_1ELNSR_7ScaleInE0ELST_0EEEEEENSA_6LayoutINSB_IJSE_SE_SE_EEENSB_IJNSC_ILi0EEESY_SY_EEEEENSB_IJNSA_10UnderscoreES11_S11_EEEEENS7_6detail27Sm100ImplicitGemmTileTraitsINSA_18SM100_TMA_2SM_LOADENSA_14ComposedLayoutINSA_7SwizzleILi2ELi5ELi2EEENSA_18smem_ptr_flag_bitsILi32EEENSW_INSB_IJSK_NSC_ILi4EEEEEENSB_IJSE_SK_EEEEEEEvEENS15_INSA_25SM100_TMA_2SM_LOAD_IM2COLES1G_vEEEENS_8epilogue10collective18CollectiveEpilogueINS1L_23Sm100TmaWarpSpecializedILi4ELi2ELi16ELb1ELb0EEEJNSB_IJSI_SJ_SL_EEENSB_IJNSW_ISI_SE_EENSW_INSC_ILi16EEESE_EEEEESN_NSB_IJlNSB_IJSE_llEEESY_EEESN_S1W_NS1L_6fusion15FusionCallbacksIS1P_NS1X_17LinearCombinationISN_fSN_fLNS_15FloatRoundStyleE2EEES1Q_S1U_JEEENSA_5SM1004TMEM4LOAD26SM100_TMEM_LOAD_32dp32b16xENSA_13SM90_TMA_LOADENS17_INS18_ILi2ELi4ELi3EEES1B_NSW_INSB_IJNSC_ILi8EEES1S_EEENSB_IJS1S_SE_EEEEEEENSA_39AutoVectorizingCopyWithAssumedAlignmentILi128EEENSA_14SM90_TMA_STOREES2D_S2F_S2F_EEEvvEEEEvNT_6ParamsE)
	.align		4
        /*000c*/ 	.word	index@(__assertfail)
	.align		4
        /*0010*/ 	.word	0x00000000
	.align		4
        /*0014*/ 	.word	0xfffffffe
	.align		4
        /*0018*/ 	.word	0x00000000
	.align		4
        /*001c*/ 	.word	0xfffffffd
	.align		4
        /*0020*/ 	.word	0x00000000
	.align		4
        /*0024*/ 	.word	0xfffffffc


//--------------------- .nv.constant4             --------------------------
	.section	.nv.constant4,"a",@progbits
	.align	8
	.align		8
.nv.constant4:
        /*0000*/ 	.dword	__assertfail
	.align		8
        /*0008*/ 	.dword	__unnamed_1
	.align		8
        /*0010*/ 	.dword	__unnamed_2
	.align		8
        /*0018*/ 	.dword	_ZN39_INTERNAL_fa23683d_4_k_cu_a9ebb180_35874cuda3std3__45__cpo5beginE
	.align		8
        /*0020*/ 	.dword	_ZN39_INTERNAL_fa23683d_4_k_cu_a9ebb180_35874cuda3std3__45__cpo3endE
	.align		8
        /*0028*/ 	.dword	_ZN39_INTERNAL_fa23683d_4_k_cu_a9ebb180_35874cuda3std3__45__cpo6cbeginE
	.align		8
        /*0030*/ 	.dword	_ZN39_INTERNAL_fa23683d_4_k_cu_a9ebb180_35874cuda3std3__45__cpo4cendE
	.align		8
        /*0038*/ 	.dword	_ZN39_INTERNAL_fa23683d_4_k_cu_a9ebb180_35874cuda3std3__441_GLOBAL__N__fa23683d_4_k_cu_a9ebb180_35876ignoreE
	.align		8
        /*0040*/ 	.dword	_ZN39_INTERNAL_fa23683d_4_k_cu_a9ebb180_35874cuda3std3__419piecewise_constructE
	.align		8
        /*0048*/ 	.dword	_ZN39_INTERNAL_fa23683d_4_k_cu_a9ebb180_35874cuda3std3__48in_placeE
	.align		8
        /*0050*/ 	.dword	_ZN39_INTERNAL_fa23683d_4_k_cu_a9ebb180_35874cuda3std6ranges3__45__cpo4swapE
	.align		8
        /*0058*/ 	.dword	_ZN39_INTERNAL_fa23683d_4_k_cu_a9ebb180_35874cuda3std6ranges3__45__cpo9iter_moveE
	.align		8
        /*0060*/ 	.dword	_ZN39_INTERNAL_fa23683d_4_k_cu_a9ebb180_35874cute7productE
	.align		8
        /*0068*/ 	.dword	_ZN39_INTERNAL_fa23683d_4_k_cu_a9ebb180_35874cute1_E
	.align		8
        /*0070*/ 	.dword	$str$27
	.align		8
        /*0078*/ 	.dword	$str$28
	.align		8
        /*0080*/ 	.dword	$str$29
	.align		8
        /*0088*/ 	.dword	$str$30


//--------------------- .text._ZN7cutlass13device_kernelINS_4conv6kernel13ConvUniversalINS1_16ConvProblemShapeILNS1_8OperatorE2ELi2EEENS1_10collective14CollectiveConvINS1_47MainloopSm100TmaUmmaWarpSpecializedImplicitGemmILS5_2ELi8ELi2ELi1ELi2EN4cute5tupleIJNSA_1CILi2EEENSC_ILi1EEESE_EEEEENSB_IJNSC_ILi256EEENSB_IJNSC_ILi128EEEEEENSB_IJNSC_ILi32EEEEEEEEENS_10tfloat32_tESN_NSA_8TiledMMAINSA_8MMA_AtomIJNSA_23SM100_MMA_TF32_2x1SM_SSISN_SN_fLi256ELi128ELNSA_4UMMA5MajorE1ELSS_1ELNSR_7ScaleInE0ELST_0EEEEEENSA_6LayoutINSB_IJSE_SE_SE_EEENSB_IJNSC_ILi0EEESY_SY_EEEEENSB_IJNSA_10UnderscoreES11_S11_EEEEENS7_6detail27Sm100ImplicitGemmTileTraitsINSA_18SM100_TMA_2SM_LOADENSA_14ComposedLayoutINSA_7SwizzleILi2ELi5ELi2EEENSA_18smem_ptr_flag_bitsILi32EEENSW_INSB_IJSK_NSC_ILi4EEEEEENSB_IJSE_SK_EEEEEEEvEENS15_INSA_25SM100_TMA_2SM_LOAD_IM2COLES1G_vEEEENS_8epilogue10collective18CollectiveEpilogueINS1L_23Sm100TmaWarpSpecializedILi4ELi2ELi16ELb1ELb0EEEJNSB_IJSI_SJ_SL_EEENSB_IJNSW_ISI_SE_EENSW_INSC_ILi16EEESE_EEEEESN_NSB_IJlNSB_IJSE_llEEESY_EEESN_S1W_NS1L_6fusion15FusionCallbacksIS1P_NS1X_17LinearCombinationISN_fSN_fLNS_15FloatRoundStyleE2EEES1Q_S1U_JEEENSA_5SM1004TMEM4LOAD26SM100_TMEM_LOAD_32dp32b16xENSA_13SM90_TMA_LOADENS17_INS18_ILi2ELi4ELi3EEES1B_NSW_INSB_IJNSC_ILi8EEES1S_EEENSB_IJS1S_SE_EEEEEEENSA_39AutoVectorizingCopyWithAssumedAlignmentILi128EEENSA_14SM90_TMA_STOREES2D_S2F_S2F_EEEvvEEEEvNT_6ParamsE --------------------------
	.section	.text._ZN7cutlass13device_kernelINS_4conv6kernel13ConvUniversalINS1_16ConvProblemShapeILNS1_8OperatorE2ELi2EEENS1_10collective14CollectiveConvINS1_47MainloopSm100TmaUmmaWarpSpecializedImplicitGemmILS5_2ELi8ELi2ELi1ELi2EN4cute5tupleIJNSA_1CILi2EEENSC_ILi1EEESE_EEEEENSB_IJNSC_ILi256EEENSB_IJNSC_ILi128EEEEEENSB_IJNSC_ILi32EEEEEEEEENS_10tfloat32_tESN_NSA_8TiledMMAINSA_8MMA_AtomIJNSA_23SM100_MMA_TF32_2x1SM_SSISN_SN_fLi256ELi128ELNSA_4UMMA5MajorE1ELSS_1ELNSR_7ScaleInE0ELST_0EEEEEENSA_6LayoutINSB_IJSE_SE_SE_EEENSB_IJNSC_ILi0EEESY_SY_EEEEENSB_IJNSA_10UnderscoreES11_S11_EEEEENS7_6detail27Sm100ImplicitGemmTileTraitsINSA_18SM100_TMA_2SM_LOADENSA_14ComposedLayoutINSA_7SwizzleILi2ELi5ELi2EEENSA_18smem_ptr_flag_bitsILi32EEENSW_INSB_IJSK_NSC_ILi4EEEEEENSB_IJSE_SK_EEEEEEEvEENS15_INSA_25SM100_TMA_2SM_LOAD_IM2COLES1G_vEEEENS_8epilogue10collective18CollectiveEpilogueINS1L_23Sm100TmaWarpSpecializedILi4ELi2ELi16ELb1ELb0EEEJNSB_IJSI_SJ_SL_EEENSB_IJNSW_ISI_SE_EENSW_INSC_ILi16EEESE_EEEEESN_NSB_IJlNSB_IJSE_llEEESY_EEESN_S1W_NS1L_6fusion15FusionCallbacksIS1P_NS1X_17LinearCombinationISN_fSN_fLNS_15FloatRoundStyleE2EEES1Q_S1U_JEEENSA_5SM1004TMEM4LOAD26SM100_TMEM_LOAD_32dp32b16xENSA_13SM90_TMA_LOADENS17_INS18_ILi2ELi4ELi3EEES1B_NSW_INSB_IJNSC_ILi8EEES1S_EEENSB_IJS1S_SE_EEEEEEENSA_39AutoVectorizingCopyWithAssumedAlignmentILi128EEENSA_14SM90_TMA_STOREES2D_S2F_S2F_EEEvvEEEEvNT_6ParamsE,"ax",@progbits
	.align	128
.text._ZN7cutlass13device_kernelINS_4conv6kernel13ConvUniversalINS1_16ConvProblemShapeILNS1_8OperatorE2ELi2EEENS1_10collective14CollectiveConvINS1_47MainloopSm100TmaUmmaWarpSpecializedImplicitGemmILS5_2ELi8ELi2ELi1ELi2EN4cute5tupleIJNSA_1CILi2EEENSC_ILi1EEESE_EEEEENSB_IJNSC_ILi256EEENSB_IJNSC_ILi128EEEEEENSB_IJNSC_ILi32EEEEEEEEENS_10tfloat32_tESN_NSA_8TiledMMAINSA_8MMA_AtomIJNSA_23SM100_MMA_TF32_2x1SM_SSISN_SN_fLi256ELi128ELNSA_4UMMA5MajorE1ELSS_1ELNSR_7ScaleInE0ELST_0EEEEEENSA_6LayoutINSB_IJSE_SE_SE_EEENSB_IJNSC_ILi0EEESY_SY_EEEEENSB_IJNSA_10UnderscoreES11_S11_EEEEENS7_6detail27Sm100ImplicitGemmTileTraitsINSA_18SM100_TMA_2SM_LOADENSA_14ComposedLayoutINSA_7SwizzleILi2ELi5ELi2EEENSA_18smem_ptr_flag_bitsILi32EEENSW_INSB_IJSK_NSC_ILi4EEEEEENSB_IJSE_SK_EEEEEEEvEENS15_INSA_25SM100_TMA_2SM_LOAD_IM2COLES1G_vEEEENS_8epilogue10collective18CollectiveEpilogueINS1L_23Sm100TmaWarpSpecializedILi4ELi2ELi16ELb1ELb0EEEJNSB_IJSI_SJ_SL_EEENSB_IJNSW_ISI_SE_EENSW_INSC_ILi16EEESE_EEEEESN_NSB_IJlNSB_IJSE_llEEESY_EEESN_S1W_NS1L_6fusion15FusionCallbacksIS1P_NS1X_17LinearCombinationISN_fSN_fLNS_15FloatRoundStyleE2EEES1Q_S1U_JEEENSA_5SM1004TMEM4LOAD26SM100_TMEM_LOAD_32dp32b16xENSA_13SM90_TMA_LOADENS17_INS18_ILi2ELi4ELi3EEES1B_NSW_INSB_IJNSC_ILi8EEES1S_EEENSB_IJS1S_SE_EEEEEEENSA_39AutoVectorizingCopyWithAssumedAlignmentILi128EEENSA_14SM90_TMA_STOREES2D_S2F_S2F_EEEvvEEEEvNT_6ParamsE:
        .type           _ZN7cutlass13device_kernelINS_4conv6kernel13ConvUniversalINS1_16ConvProblemShapeILNS1_8OperatorE2ELi2EEENS1_10collective14CollectiveConvINS1_47MainloopSm100TmaUmmaWarpSpecializedImplicitGemmILS5_2ELi8ELi2ELi1ELi2EN4cute5tupleIJNSA_1CILi2EEENSC_ILi1EEESE_EEEEENSB_IJNSC_ILi256EEENSB_IJNSC_ILi128EEEEEENSB_IJNSC_ILi32EEEEEEEEENS_10tfloat32_tESN_NSA_8TiledMMAINSA_8MMA_AtomIJNSA_23SM100_MMA_TF32_2x1SM_SSISN_SN_fLi256ELi128ELNSA_4UMMA5MajorE1ELSS_1ELNSR_7ScaleInE0ELST_0EEEEEENSA_6LayoutINSB_IJSE_SE_SE_EEENSB_IJNSC_ILi0EEESY_SY_EEEEENSB_IJNSA_10UnderscoreES11_S11_EEEEENS7_6detail27Sm100ImplicitGemmTileTraitsINSA_18SM100_TMA_2SM_LOADENSA_14ComposedLayoutINSA_7SwizzleILi2ELi5ELi2EEENSA_18smem_ptr_flag_bitsILi32EEENSW_INSB_IJSK_NSC_ILi4EEEEEENSB_IJSE_SK_EEEEEEEvEENS15_INSA_25SM100_TMA_2SM_LOAD_IM2COLES1G_vEEEENS_8epilogue10collective18CollectiveEpilogueINS1L_23Sm100TmaWarpSpecializedILi4ELi2ELi16ELb1ELb0EEEJNSB_IJSI_SJ_SL_EEENSB_IJNSW_ISI_SE_EENSW_INSC_ILi16EEESE_EEEEESN_NSB_IJlNSB_IJSE_llEEESY_EEESN_S1W_NS1L_6fusion15FusionCallbacksIS1P_NS1X_17LinearCombinationISN_fSN_fLNS_15FloatRoundStyleE2EEES1Q_S1U_JEEENSA_5SM1004TMEM4LOAD26SM100_TMEM_LOAD_32dp32b16xENSA_13SM90_TMA_LOADENS17_INS18_ILi2ELi4ELi3EEES1B_NSW_INSB_IJNSC_ILi8EEES1S_EEENSB_IJS1S_SE_EEEEEEENSA_39AutoVectorizingCopyWithAssumedAlignmentILi128EEENSA_14SM90_TMA_STOREES2D_S2F_S2F_EEEvvEEEEvNT_6ParamsE,@function
        .size           _ZN7cutlass13device_kernelINS_4conv6kernel13ConvUniversalINS1_16ConvProblemShapeILNS1_8OperatorE2ELi2EEENS1_10collective14CollectiveConvINS1_47MainloopSm100TmaUmmaWarpSpecializedImplicitGemmILS5_2ELi8ELi2ELi1ELi2EN4cute5tupleIJNSA_1CILi2EEENSC_ILi1EEESE_EEEEENSB_IJNSC_ILi256EEENSB_IJNSC_ILi128EEEEEENSB_IJNSC_ILi32EEEEEEEEENS_10tfloat32_tESN_NSA_8TiledMMAINSA_8MMA_AtomIJNSA_23SM100_MMA_TF32_2x1SM_SSISN_SN_fLi256ELi128ELNSA_4UMMA5MajorE1ELSS_1ELNSR_7ScaleInE0ELST_0EEEEEENSA_6LayoutINSB_IJSE_SE_SE_EEENSB_IJNSC_ILi0EEESY_SY_EEEEENSB_IJNSA_10UnderscoreES11_S11_EEEEENS7_6detail27Sm100ImplicitGemmTileTraitsINSA_18SM100_TMA_2SM_LOADENSA_14ComposedLayoutINSA_7SwizzleILi2ELi5ELi2EEENSA_18smem_ptr_flag_bitsILi32EEENSW_INSB_IJSK_NSC_ILi4EEEEEENSB_IJSE_SK_EEEEEEEvEENS15_INSA_25SM100_TMA_2SM_LOAD_IM2COLES1G_vEEEENS_8epilogue10collective18CollectiveEpilogueINS1L_23Sm100TmaWarpSpecializedILi4ELi2ELi16ELb1ELb0EEEJNSB_IJSI_SJ_SL_EEENSB_IJNSW_ISI_SE_EENSW_INSC_ILi16EEESE_EEEEESN_NSB_IJlNSB_IJSE_llEEESY_EEESN_S1W_NS1L_6fusion15FusionCallbacksIS1P_NS1X_17LinearCombinationISN_fSN_fLNS_15FloatRoundStyleE2EEES1Q_S1U_JEEENSA_5SM1004TMEM4LOAD26SM100_TMEM_LOAD_32dp32b16xENSA_13SM90_TMA_LOADENS17_INS18_ILi2ELi4ELi3EEES1B_NSW_INSB_IJNSC_ILi8EEES1S_EEENSB_IJS1S_SE_EEEEEEENSA_39AutoVectorizingCopyWithAssumedAlignmentILi128EEENSA_14SM90_TMA_STOREES2D_S2F_S2F_EEEvvEEEEvNT_6ParamsE,(.L_x_243 - _ZN7cutlass13device_kernelINS_4conv6kernel13ConvUniversalINS1_16ConvProblemShapeILNS1_8OperatorE2ELi2EEENS1_10collective14CollectiveConvINS1_47MainloopSm100TmaUmmaWarpSpecializedImplicitGemmILS5_2ELi8ELi2ELi1ELi2EN4cute5tupleIJNSA_1CILi2EEENSC_ILi1EEESE_EEEEENSB_IJNSC_ILi256EEENSB_IJNSC_ILi128EEEEEENSB_IJNSC_ILi32EEEEEEEEENS_10tfloat32_tESN_NSA_8TiledMMAINSA_8MMA_AtomIJNSA_23SM100_MMA_TF32_2x1SM_SSISN_SN_fLi256ELi128ELNSA_4UMMA5MajorE1ELSS_1ELNSR_7ScaleInE0ELST_0EEEEEENSA_6LayoutINSB_IJSE_SE_SE_EEENSB_IJNSC_ILi0EEESY_SY_EEEEENSB_IJNSA_10UnderscoreES11_S11_EEEEENS7_6detail27Sm100ImplicitGemmTileTraitsINSA_18SM100_TMA_2SM_LOADENSA_14ComposedLayoutINSA_7SwizzleILi2ELi5ELi2EEENSA_18smem_ptr_flag_bitsILi32EEENSW_INSB_IJSK_NSC_ILi4EEEEEENSB_IJSE_SK_EEEEEEEvEENS15_INSA_25SM100_TMA_2SM_LOAD_IM2COLES1G_vEEEENS_8epilogue10collective18CollectiveEpilogueINS1L_23Sm100TmaWarpSpecializedILi4ELi2ELi16ELb1ELb0EEEJNSB_IJSI_SJ_SL_EEENSB_IJNSW_ISI_SE_EENSW_INSC_ILi16EEESE_EEEEESN_NSB_IJlNSB_IJSE_llEEESY_EEESN_S1W_NS1L_6fusion15FusionCallbacksIS1P_NS1X_17LinearCombinationISN_fSN_fLNS_15FloatRoundStyleE2EEES1Q_S1U_JEEENSA_5SM1004TMEM4LOAD26SM100_TMEM_LOAD_32dp32b16xENSA_13SM90_TMA_LOADENS17_INS18_ILi2ELi4ELi3EEES1B_NSW_INSB_IJNSC_ILi8EEES1S_EEENSB_IJS1S_SE_EEEEEEENSA_39AutoVectorizingCopyWithAssumedAlignmentILi128EEENSA_14SM90_TMA_STOREES2D_S2F_S2F_EEEvvEEEEvNT_6ParamsE)
        .other          _ZN7cutlass13device_kernelINS_4conv6kernel13ConvUniversalINS1_16ConvProblemShapeILNS1_8OperatorE2ELi2EEENS1_10collective14CollectiveConvINS1_47MainloopSm100TmaUmmaWarpSpecializedImplicitGemmILS5_2ELi8ELi2ELi1ELi2EN4cute5tupleIJNSA_1CILi2EEENSC_ILi1EEESE_EEEEENSB_IJNSC_ILi256EEENSB_IJNSC_ILi128EEEEEENSB_IJNSC_ILi32EEEEEEEEENS_10tfloat32_tESN_NSA_8TiledMMAINSA_8MMA_AtomIJNSA_23SM100_MMA_TF32_2x1SM_SSISN_SN_fLi256ELi128ELNSA_4UMMA5MajorE1ELSS_1ELNSR_7ScaleInE0ELST_0EEEEEENSA_6LayoutINSB_IJSE_SE_SE_EEENSB_IJNSC_ILi0EEESY_SY_EEEEENSB_IJNSA_10UnderscoreES11_S11_EEEEENS7_6detail27Sm100ImplicitGemmTileTraitsINSA_18SM100_TMA_2SM_LOADENSA_14ComposedLayoutINSA_7SwizzleILi2ELi5ELi2EEENSA_18smem_ptr_flag_bitsILi32EEENSW_INSB_IJSK_NSC_ILi4EEEEEENSB_IJSE_SK_EEEEEEEvEENS15_INSA_25SM100_TMA_2SM_LOAD_IM2COLES1G_vEEEENS_8epilogue10collective18CollectiveEpilogueINS1L_23Sm100TmaWarpSpecializedILi4ELi2ELi16ELb1ELb0EEEJNSB_IJSI_SJ_SL_EEENSB_IJNSW_ISI_SE_EENSW_INSC_ILi16EEESE_EEEEESN_NSB_IJlNSB_IJSE_llEEESY_EEESN_S1W_NS1L_6fusion15FusionCallbacksIS1P_NS1X_17LinearCombinationISN_fSN_fLNS_15FloatRoundStyleE2EEES1Q_S1U_JEEENSA_5SM1004TMEM4LOAD26SM100_TMEM_LOAD_32dp32b16xENSA_13SM90_TMA_LOADENS17_INS18_ILi2ELi4ELi3EEES1B_NSW_INSB_IJNSC_ILi8EEES1S_EEENSB_IJS1S_SE_EEEEEEENSA_39AutoVectorizingCopyWithAssumedAlignmentILi128EEENSA_14SM90_TMA_STOREES2D_S2F_S2F_EEEvvEEEEvNT_6ParamsE,@"STO_CUDA_ENTRY STV_DEFAULT"
_ZN7cutlass13device_kernelINS_4conv6kernel13ConvUniversalINS1_16ConvProblemShapeILNS1_8OperatorE2ELi2EEENS1_10collective14CollectiveConvINS1_47MainloopSm100TmaUmmaWarpSpecializedImplicitGemmILS5_2ELi8ELi2ELi1ELi2EN4cute5tupleIJNSA_1CILi2EEENSC_ILi1EEESE_EEEEENSB_IJNSC_ILi256EEENSB_IJNSC_ILi128EEEEEENSB_IJNSC_ILi32EEEEEEEEENS_10tfloat32_tESN_NSA_8TiledMMAINSA_8MMA_AtomIJNSA_23SM100_MMA_TF32_2x1SM_SSISN_SN_fLi256ELi128ELNSA_4UMMA5MajorE1ELSS_1ELNSR_7ScaleInE0ELST_0EEEEEENSA_6LayoutINSB_IJSE_SE_SE_EEENSB_IJNSC_ILi0EEESY_SY_EEEEENSB_IJNSA_10UnderscoreES11_S11_EEEEENS7_6detail27Sm100ImplicitGemmTileTraitsINSA_18SM100_TMA_2SM_LOADENSA_14ComposedLayoutINSA_7SwizzleILi2ELi5ELi2EEENSA_18smem_ptr_flag_bitsILi32EEENSW_INSB_IJSK_NSC_ILi4EEEEEENSB_IJSE_SK_EEEEEEEvEENS15_INSA_25SM100_TMA_2SM_LOAD_IM2COLES1G_vEEEENS_8epilogue10collective18CollectiveEpilogueINS1L_23Sm100TmaWarpSpecializedILi4ELi2ELi16ELb1ELb0EEEJNSB_IJSI_SJ_SL_EEENSB_IJNSW_ISI_SE_EENSW_INSC_ILi16EEESE_EEEEESN_NSB_IJlNSB_IJSE_llEEESY_EEESN_S1W_NS1L_6fusion15FusionCallbacksIS1P_NS1X_17LinearCombinationISN_fSN_fLNS_15FloatRoundStyleE2EEES1Q_S1U_JEEENSA_5SM1004TMEM4LOAD26SM100_TMEM_LOAD_32dp32b16xENSA_13SM90_TMA_LOADENS17_INS18_ILi2ELi4ELi3EEES1B_NSW_INSB_IJNSC_ILi8EEES1S_EEENSB_IJS1S_SE_EEEEEEENSA_39AutoVectorizingCopyWithAssumedAlignmentILi128EEENSA_14SM90_TMA_STOREES2D_S2F_S2F_EEEvvEEEEvNT_6ParamsE:
[----:B------:R-:W1:Y:S01]  /*0000*/  LDC R1, c[0x0][0x37c] ;  /* 0x0000df00ff017b82 */ /* 0x000e620000000800 */
[----:B------:R-:W2:Y:S01]  /*0010*/  S2R R66, SR_TID.X ;  /* 0x0000000000427919 */ /* 0x000ea20000002100 */
[----:B------:R-:W3:Y:S06]  /*0020*/  LDCU.64 UR8, c[0x0][0x890] ;  /* 0x00011200ff0877ac */ /* 0x000eec0008000a00 */
[----:B------:R-:W4:Y:S01]  /*0030*/  S2UR UR4, SR_CgaCtaId ;  /* 0x00000000000479c3 */ /* 0x000f220000008800 */
[----:B-1----:R-:W-:Y:S01]  /*0040*/  VIADD R1, R1, 0xfffffff8 ;  /* 0xfffffff801017836 */ /* 0x002fe20000000000 */
[----:B------:R-:W-:-:S02]  /*0050*/  PRMT R68, RZ, 0x7610, R68 ;  /* 0x00007610ff447816 */ /* 0x000fc40000000044 */
[----:B------:R-:W-:Y:S02]  /*0060*/  ELECT P1, URZ, PT ;  /* 0x0000000000ff782f */ /* 0x000fe40003820000 */
[----:B------:R-:W-:Y:S01]  /*0070*/  R2UR UR48, R1 ;  /* 0x00000000013072ca */ /* 0x000fe200000e0000 */
[----:B---3--:R-:W-:-:S04]  /*0080*/  UISETP.NE.U32.AND UP0, UPT, UR8, URZ, UPT ;  /* 0x000000ff0800728c */ /* 0x008fc8000bf05070 */
[----:B------:R-:W-:Y:S02]  /*0090*/  UISETP.NE.AND.EX UP0, UPT, UR9, URZ, UPT, UP0 ;  /* 0x000000ff0900728c */ /* 0x000fe4000bf05300 */
[----:B----4-:R-:W-:Y:S02]  /*00a0*/  ULOP3.LUT UR41, UR4, 0x1, URZ, 0xc0, !UPT ;  /* 0x0000000104297892 */ /* 0x010fe4000f8ec0ff */
[----:B------:R-:W-:Y:S01]  /*00b0*/  ULOP3.LUT UR40, UR4, 0x1, URZ, 0x3c, !UPT ;  /* 0x0000000104287892 */ /* 0x000fe2000f8e3cff */
[----:B--2---:R-:W-:-:S05]  /*00c0*/  SHF.R.U32.HI R69, RZ, 0x5, R66 ;  /* 0x00000005ff457819 */ /* 0x004fca0000011642 */
[----:B------:R-:W1:Y:S02]  /*00d0*/  SHFL.IDX PT, R0, R69, RZ, 0x1f ;  /* 0x00001fff45007589 */ /* 0x000e6400000e0000 */
[----:B-1----:R-:W-:Y:S01]  /*00e0*/  R2UR UR18, R0 ;  /* 0x00000000001272ca */ /* 0x002fe200000e0000 */
[----:B------:R-:W-:-:S14]  /*00f0*/  BRA.U UP0, `(.L_x_0) ;  /* 0x0000000100307547 */ /* 0x000fdc000b800000 */
[----:B------:R-:W1:Y:S02]  /*0100*/  LDCU.64 UR4, c[0x0][0x888] ;  /* 0x00011100ff0477ac */ /* 0x000e640008000a00 */
[----:B-1----:R-:W-:-:S04]  /*0110*/  UISETP.NE.U32.AND UP0, UPT, UR4, URZ, UPT ;  /* 0x000000ff0400728c */ /* 0x002fc8000bf05070 */
[----:B------:R-:W-:-:S09]  /*0120*/  UISETP.NE.AND.EX UP0, UPT, UR5, URZ, UPT, UP0 ;  /* 0x000000ff0500728c */ /* 0x000fd2000bf05300 */
[----:B------:R-:W-:Y:S05]  /*0130*/  BRA.U !UP0, `(.L_x_1) ;  /* 0x0000000108147547 */ /* 0x000fea000b800000 */
[----:B------:R-:W1:Y:S01]  /*0140*/  LDC.64 R2, c[0x0][0x888] ;  /* 0x00022200ff027b82 */ /* 0x000e620000000a00 */
[----:B------:R-:W1:Y:S02]  /*0150*/  LDCU.64 UR4, c[0x0][0x358] ;  /* 0x00006b00ff0477ac */ /* 0x000e640008000a00 */
[----:B-1----:R1:W5:Y:S01]  /*0160*/  LDG.E R27, desc[UR4][R2.64] ;  /* 0x00000004021b7981 */ /* 0x002362000c1e1900 */
[----:B------:R-:W-:Y:S01]  /*0170*/  HFMA2 R68, -RZ, RZ, 0, 5.9604644775390625e-08 ;  /* 0x00000001ff447431 */ /* 0x000fe200000001ff */
[----:B------:R-:W-:Y:S05]  /*0180*/  BRA `(.L_x_0) ;  /* 0x00000000000c7947 */ /* 0x000fea0003800000 */
.L_x_1:
[----:B------:R-:W1:Y:S01]  /*0190*/  LDCU UR4, c[0x0][0x880] ;  /* 0x00011000ff0477ac */ /* 0x000e620008000800 */
[----:B------:R-:W-:Y:S01]  /*01a0*/  HFMA2 R68, -RZ, RZ, 0, 5.9604644775390625e-08 ;  /* 0x00000001ff447431 */ /* 0x000fe200000001ff */
[----:B-1----:R-:W-:-:S07]  /*01b0*/  MOV R27, UR4 ;  /* 0x00000004001b7c02 */ /* 0x002fce0008000f00 */
.L_x_0:
[----:B------:R-:W2:Y:S02]  /*01c0*/  LDCU.64 UR4, c[0x0][0x8b0] ;  /* 0x00011600ff0477ac */ /* 0x000ea40008000a00 */
[----:B--2---:R-:W-:-:S04]  /*01d0*/  UISETP.NE.U32.AND UP0, UPT, UR4, URZ, UPT ;  /* 0x000000ff0400728c */ /* 0x004fc8000bf05070 */
[----:B------:R-:W-:-:S09]  /*01e0*/  UISETP.NE.AND.EX UP0, UPT, UR5, URZ, UPT, UP0 ;  /* 0x000000ff0500728c */ /* 0x000fd2000bf05300 */
[----:B------:R-:W-:Y:S05]  /*01f0*/  BRA.U UP0, `(.L_x_2) ;  /* 0x0000000100287547 */ /* 0x000fea000b800000 */
[----:B------:R-:W2:Y:S02]  /*0200*/  LDCU.64 UR4, c[0x0][0x8a8] ;  /* 0x00011500ff0477ac */ /* 0x000ea40008000a00 */
[----:B--2---:R-:W-:-:S04]  /*0210*/  UISETP.NE.U32.AND UP0, UPT, UR4, URZ, UPT ;  /* 0x000000ff0400728c */ /* 0x004fc8000bf05070 */
[----:B------:R-:W-:-:S09]  /*0220*/  UISETP.NE.AND.EX UP0, UPT, UR5, URZ, UPT, UP0 ;  /* 0x000000ff0500728c */ /* 0x000fd2000bf05300 */
[----:B------:R-:W-:Y:S05]  /*0230*/  BRA.U !UP0, `(.L_x_3) ;  /* 0x0000000108107547 */ /* 0x000fea000b800000 */
[----:B------:R-:W2:Y:S01]  /*0240*/  LDC.64 R24, c[0x0][0x8a8] ;  /* 0x00022a00ff187b82 */ /* 0x000ea20000000a00 */
[----:B------:R-:W2:Y:S02]  /*0250*/  LDCU.64 UR4, c[0x0][0x358] ;  /* 0x00006b00ff0477ac */ /* 0x000ea40008000a00 */
[----:B--2---:R2:W5:Y:S01]  /*0260*/  LDG.E R24, desc[UR4][R24.64] ;  /* 0x0000000418187981 */ /* 0x004562000c1e1900 */
[----:B------:R-:W-:Y:S05]  /*0270*/  BRA `(.L_x_2) ;  /* 0x0000000000087947 */ /* 0x000fea0003800000 */
.L_x_3:
[----:B------:R-:W2:Y:S02]  /*0280*/  LDCU UR4, c[0x0][0x8a0] ;  /* 0x00011400ff0477ac */ /* 0x000ea40008000800 */
[----:B--2---:R-:W-:Y:S02]  /*0290*/  MOV R24, UR4 ;  /* 0x0000000400187c02 */ /* 0x004fe40008000f00 */
.L_x_2:
[----:B------:R-:W-:Y:S01]  /*02a0*/  IMAD.U32 R0, RZ, RZ, UR18 ;  /* 0x00000012ff007e24 */ /* 0x000fe2000f8e00ff */
[----:B------:R-:W-:Y:S04]  /*02b0*/  BSSY.RECONVERGENT B0, `(.L_x_4) ;  /* 0x000000c000007945 */ /* 0x000fe80003800200 */
[C---:B------:R-:W-:Y:S02]  /*02c0*/  ISETP.NE.OR P2, PT, R0.reuse, 0x1, !P1 ;  /* 0x000000010000780c */ /* 0x040fe40004f45670 */
[----:B------:R-:W-:-:S11]  /*02d0*/  ISETP.NE.OR P0, PT, R0, 0x3, !P1 ;  /* 0x000000030000780c */ /* 0x000fd60004f05670 */
[----:B------:R-:W-:Y:S05]  /*02e0*/  @P2 BRA `(.L_x_5) ;  /* 0x0000000000202947 */ /* 0x000fea0003800000 */
[----:B------:R-:W3:Y:S02]  /*02f0*/  LDCU.64 UR4, c[0x0][0x348] ;  /* 0x00006900ff0477ac */ /* 0x000ee40008000a00 */
[----:B---3--:R-:W-:Y:S02]  /*0300*/  UIADD3 UR6, UP1, UPT, UR4, 0x80, URZ ;  /* 0x0000008004067890 */ /* 0x008fe4000ff3e0ff */
[----:B------:R-:W-:Y:S02]  /*0310*/  UIADD3 UR4, UP0, UPT, UR4, 0x180, URZ ;  /* 0x0000018004047890 */ /* 0x000fe4000ff1e0ff */
[----:B------:R-:W-:Y:S02]  /*0320*/  UIADD3.X UR7, UPT, UPT, URZ, UR5, URZ, UP1, !UPT ;  /* 0x00000005ff077290 */ /* 0x000fe40008ffe4ff */
[----:B------:R-:W-:-:S07]  /*0330*/  UIADD3.X UR5, UPT, UPT, URZ, UR5, URZ, UP0, !UPT ;  /* 0x00000005ff057290 */ /* 0x000fce00087fe4ff */
[----:B------:R3:W-:Y:S02]  /*0340*/  UTMACCTL.PF [UR6] ;  /* 0x00000000060079b9 */ /* 0x0007e40008040000 */
[----:B------:R3:W-:Y:S02]  /*0350*/  UTMACCTL.PF [UR4] ;  /* 0x00000000040079b9 */ /* 0x0007e40008040000 */
[----:B---3--:R-:W-:Y:S01]  /*0360*/  NOP ;  /* 0x0000000000007918 */ /* 0x008fe20000000000 */
.L_x_5:
[----:B------:R-:W-:Y:S05]  /*0370*/  BSYNC.RECONVERGENT B0 ;  /* 0x0000000000007941 */ /* 0x000fea0003800200 */
.L_x_4:
[----:B------:R-:W-:Y:S04]  /*0380*/  BSSY.RECONVERGENT B0, `(.L_x_6) ;  /* 0x000000a000007945 */ /* 0x000fe80003800200 */
        /* <DEDUP_REMOVED lines=9> */
.L_x_7:
[----:B------:R-:W-:Y:S05]  /*0420*/  BSYNC.RECONVERGENT B0 ;  /* 0x0000000000007941 */ /* 0x000fea0003800200 */
.L_x_6:
[----:B------:R-:W3:Y:S01]  /*0430*/  LDCU.64 UR4, c[0x0][0x888] ;  /* 0x00011100ff0477ac */ /* 0x000ee20008000a00 */
[----:B------:R-:W-:Y:S02]  /*0440*/  UISETP.EQ.U32.AND UP2, UPT, UR8, URZ, UPT ;  /* 0x000000ff0800728c */ /* 0x000fe4000bf42070 */
[----:B------:R-:W-:Y:S02]  /*0450*/  UPLOP3.LUT UP3, UPT, UPT, UPT, UPT, 0x80, 0x8 ;  /* 0x000000000008789c */ /* 0x000fe40003f6f070 */
[----:B---3--:R-:W-:-:S04]  /*0460*/  UISETP.NE.U32.AND UP0, UPT, UR4, URZ, UPT ;  /* 0x000000ff0400728c */ /* 0x008fc8000bf05070 */
[----:B------:R-:W-:-:S04]  /*0470*/  UISETP.NE.AND.EX UP1, UPT, UR5, URZ, UPT, UP0 ;  /* 0x000000ff0500728c */ /* 0x000fc8000bf25300 */
[----:B------:R-:W-:-:S04]  /*0480*/  UISETP.EQ.OR.EX UP4, UPT, UR9, URZ, !UP1, UP2 ;  /* 0x000000ff0900728c */ /* 0x000fc8000cf82720 */
[----:B------:R-:W-:-:S06]  /*0490*/  UP2UR UR4, UPR, URZ, 0x10 ;  /* 0x00000010ff047883 */ /* 0x000fcc0008000000 */
[----:B------:R-:W-:Y:S01]  /*04a0*/  MOV R76, UR4 ;  /* 0x00000004004c7c02 */ /* 0x000fe20008000f00 */
[----:B------:R-:W-:Y:S06]  /*04b0*/  BRA.U !UP4, `(.L_x_8) ;  /* 0x000000010c207547 */ /* 0x000fec000b800000 */
[----:B------:R-:W-:Y:S01]  /*04c0*/  UISETP.NE.U32.AND UP0, UPT, UR8, URZ, UPT ;  /* 0x000000ff0800728c */ /* 0x000fe2000bf05070 */
[----:B-----5:R-:W-:Y:S01]  /*04d0*/  FSETP.NEU.AND P0, PT, R27, RZ, PT ;  /* 0x000000ff1b00720b */ /* 0x020fe20003f0d000 */
[----:B------:R-:W-:Y:S02]  /*04e0*/  USEL UR4, URZ, 0xffffffff, UP1 ;  /* 0xffffffffff047887 */ /* 0x000fe40008800000 */
[----:B------:R-:W-:-:S10]  /*04f0*/  UISETP.NE.AND.EX UP2, UPT, UR9, URZ, UPT, UP0 ;  /* 0x000000ff0900728c */ /* 0x000fd4000bf45300 */
[----:B------:R-:W-:Y:S01]  /*0500*/  VOTEU.ANY UP0, P0 ;  /* 0x0000000000ff7886 */ /* 0x000fe20000000100 */
[----:B------:R-:W-:-:S04]  /*0510*/  @!UP2 USEL UR4, URZ, 0xffffffff, UP0 ;  /* 0xffffffffff04a887 */ /* 0x000fc80008000000 */
[----:B------:R-:W-:-:S04]  /*0520*/  ULOP3.LUT UR4, UR4, 0x1, URZ, 0xc0, !UPT ;  /* 0x0000000104047892 */ /* 0x000fc8000f8ec0ff */
[----:B------:R-:W-:-:S11]  /*0530*/  UISETP.NE.U32.AND UP3, UPT, UR4, 0x1, UPT ;  /* 0x000000010400788c */ /* 0x000fd6000bf65070 */
.L_x_8:
[----:B------:R-:W3:Y:S01]  /*0540*/  SHFL.IDX PT, R0, R69, RZ, 0x1f ;  /* 0x00001fff45007589 */ /* 0x000ee200000e0000 */
[----:B------:R-:W-:Y:S02]  /*0550*/  UISETP.NE.AND UP5, UPT, UR18, 0x2, UPT ;  /* 0x000000021200788c */ /* 0x000fe4000bfa5270 */
[----:B------:R-:W-:Y:S02]  /*0560*/  UISETP.NE.AND UP0, UPT, UR18, 0x2, UPT ;  /* 0x000000021200788c */ /* 0x000fe4000bf05270 */
[----:B------:R-:W-:Y:S02]  /*0570*/  UISETP.NE.OR UP2, UPT, UR41, URZ, UP5 ;  /* 0x000000ff2900728c */ /* 0x000fe4000af45670 */
[----:B------:R-:W-:-:S04]  /*0580*/  USEL UR68, URZ, 0x1, UP0 ;  /* 0x00000001ff447887 */ /* 0x000fc80008000000 */
[----:B------:R-:W-:Y:S02]  /*0590*/  PLOP3.LUT P3, PT, P1, PT, UP2, 0xae, 0xea ;  /* 0x0000000000ea781c */ /* 0x000fe40000f6f52e */
[----:B---3--:R-:W-:-:S13]  /*05a0*/  ISETP.NE.AND P0, PT, R0, RZ, PT ;  /* 0x000000ff0000720c */ /* 0x008fda0003f05270 */
[----:B------:R-:W-:Y:S05]  /*05b0*/  @P0 BRA `(.L_x_9) ;  /* 0x0000000000680947 */ /* 0x000fea0003800000 */
[----:B------:R-:W3:Y:S01]  /*05c0*/  S2UR UR5, SR_CgaCtaId ;  /* 0x00000000000579c3 */ /* 0x000ee20000008800 */
[----:B------:R-:W-:Y:S01]  /*05d0*/  UMOV UR4, 0x400 ;  /* 0x0000040000047882 */ /* 0x000fe20000000000 */
[----:B------:R-:W-:Y:S01]  /*05e0*/  UMOV UR6, 0x1 ;  /* 0x0000000100067882 */ /* 0x000fe20000000000 */
[----:B------:R-:W-:Y:S01]  /*05f0*/  ELECT P0, URZ, PT ;  /* 0x0000000000ff782f */ /* 0x000fe20003800000 */
[----:B------:R-:W-:-:S04]  /*0600*/  UIADD3 UR6, UPT, UPT, -UR6, 0x100000, URZ ;  /* 0x0010000006067890 */ /* 0x000fc8000fffe1ff */
[----:B------:R-:W-:Y:S02]  /*0610*/  USHF.L.U32 UR7, UR6, 0xb, URZ ;  /* 0x0000000b06077899 */ /* 0x000fe400080006ff */
[----:B------:R-:W-:Y:S02]  /*0620*/  USHF.L.U32 UR6, UR6, 0x1, URZ ;  /* 0x0000000106067899 */ /* 0x000fe400080006ff */
[----:B---3--:R-:W-:Y:S01]  /*0630*/  ULEA UR4, UR5, UR4, 0x18 ;  /* 0x0000000405047291 */ /* 0x008fe2000f8ec0ff */
[----:B------:R-:W3:Y:S11]  /*0640*/  FENCE.VIEW.ASYNC.S ;  /* 0x00000000000073c6 */ /* 0x000ef60000000000 */
[----:B---3--:R3:W4:Y:S01]  /*0650*/  SYNCS.EXCH.64 URZ, [UR4], UR6 ;  /* 0x0000000604ff75b2 */ /* 0x0087220008000100 */
[----:B------:R3:W1:Y:S01]  /*0660*/  SYNCS.EXCH.64 URZ, [UR4+0x40], UR6 ;  /* 0x0000400604ff75b2 */ /* 0x0006620008000100 */
        /* <DEDUP_REMOVED lines=13> */
[----:B------:R3:W1:Y:S02]  /*0740*/  SYNCS.EXCH.64 URZ, [UR4+0x78], UR6 ;  /* 0x0000780604ff75b2 */ /* 0x0006640008000100 */
[----:B---3--:R-:W-:Y:S01]  /*0750*/  NOP ;  /* 0x0000000000007918 */ /* 0x008fe20000000000 */
.L_x_9:
[----:B------:R-:W3:Y:S01]  /*0760*/  SHFL.IDX PT, R0, R69, RZ, 0x1f ;  /* 0x00001fff45007589 */ /* 0x000ee200000e0000 */
[----:B------:R-:W-:Y:S01]  /*0770*/  NOP ;  /* 0x0000000000007918 */ /* 0x000fe20000000000 */
[----:B---3--:R-:W-:-:S13]  /*0780*/  ISETP.NE.AND P0, PT, R0, 0x1, PT ;  /* 0x000000010000780c */ /* 0x008fda0003f05270 */
[----:B------:R-:W-:Y:S05]  /*0790*/  @P0 BRA `(.L_x_10) ;  /* 0x0000000000580947 */ /* 0x000fea0003800000 */
[----:B------:R-:W3:Y:S01]  /*07a0*/  S2UR UR5, SR_CgaCtaId ;  /* 0x00000000000579c3 */ /* 0x000ee20000008800 */
[----:B------:R-:W-:Y:S01]  /*07b0*/  UMOV UR4, 0x400 ;  /* 0x0000040000047882 */ /* 0x000fe20000000000 */
[----:B------:R-:W-:Y:S01]  /*07c0*/  UMOV UR8, 0x20 ;  /* 0x0000002000087882 */ /* 0x000fe20000000000 */
[----:B------:R-:W-:Y:S01]  /*07d0*/  UMOV UR6, 0x80 ;  /* 0x0000008000067882 */ /* 0x000fe20000000000 */
[----:B------:R-:W-:-:S04]  /*07e0*/  UIADD3 UR8, UPT, UPT, -UR8, 0x100000, URZ ;  /* 0x0010000008087890 */ /* 0x000fc8000fffe1ff */
[----:B------:R-:W-:Y:S02]  /*07f0*/  USHF.L.U32 UR9, UR8, 0xb, URZ ;  /* 0x0000000b08097899 */ /* 0x000fe400080006ff */
[----:B------:R-:W-:Y:S02]  /*0800*/  USHF.L.U32 UR8, UR8, 0x1, URZ ;  /* 0x0000000108087899 */ /* 0x000fe400080006ff */
[----:B------:R-:W-:-:S04]  /*0810*/  UIADD3 UR6, UPT, UPT, -UR6, 0x100000, URZ ;  /* 0x0010000006067890 */ /* 0x000fc8000fffe1ff */
[----:B------:R-:W-:Y:S02]  /*0820*/  USHF.L.U32 UR7, UR6, 0xb, URZ ;  /* 0x0000000b06077899 */ /* 0x000fe400080006ff */
[----:B------:R-:W-:Y:S01]  /*0830*/  USHF.L.U32 UR6, UR6, 0x1, URZ ;  /* 0x0000000106067899 */ /* 0x000fe200080006ff */
[----:B------:R-:W-:Y:S01]  /*0840*/  ELECT P0, URZ, PT ;  /* 0x0000000000ff782f */ /* 0x000fe20003800000 */
[----:B---3--:R-:W-:Y:S01]  /*0850*/  ULEA UR4, UR5, UR4, 0x18 ;  /* 0x0000000405047291 */ /* 0x008fe2000f8ec0ff */
[----:B------:R-:W3:Y:S11]  /*0860*/  FENCE.VIEW.ASYNC.S ;  /* 0x00000000000073c6 */ /* 0x000ef60000000000 */
[----:B---3--:R3:W1:Y:S01]  /*0870*/  SYNCS.EXCH.64 URZ, [UR4+0x80], UR8 ;  /* 0x0000800804ff75b2 */ /* 0x0086620008000100 */
[----:B------:R3:W1:Y:S01]  /*0880*/  SYNCS.EXCH.64 URZ, [UR4+0xa0], UR6 ;  /* 0x0000a00604ff75b2 */ /* 0x0006620008000100 */
[----:B------:R3:W1:Y:S01]  /*0890*/  SYNCS.EXCH.64 URZ, [UR4+0x88], UR8 ;  /* 0x0000880804ff75b2 */ /* 0x0006620008000100 */
[----:B------:R3:W1:Y:S01]  /*08a0*/  SYNCS.EXCH.64 URZ, [UR4+0xa8], UR6 ;  /* 0x0000a80604ff75b2 */ /* 0x0006620008000100 */
[----:B------:R3:W1:Y:S01]  /*08b0*/  SYNCS.EXCH.64 URZ, [UR4+0x90], UR8 ;  /* 0x0000900804ff75b2 */ /* 0x0006620008000100 */
[----:B------:R3:W1:Y:S01]  /*08c0*/  SYNCS.EXCH.64 URZ, [UR4+0xb0], UR6 ;  /* 0x0000b00604ff75b2 */ /* 0x0006620008000100 */
[----:B------:R3:W1:Y:S01]  /*08d0*/  SYNCS.EXCH.64 URZ, [UR4+0x98], UR8 ;  /* 0x0000980804ff75b2 */ /* 0x0006620008000100 */
[----:B------:R3:W1:Y:S01]  /*08e0*/  SYNCS.EXCH.64 URZ, [UR4+0xb8], UR6 ;  /* 0x0000b80604ff75b2 */ /* 0x0006620008000100 */
[----:B------:R-:W-:Y:S01]  /*08f0*/  NOP ;  /* 0x0000000000007918 */ /* 0x000fe20000000000 */
.L_x_10:
[----:B------:R-:W2:Y:S01]  /*0900*/  SHFL.IDX PT, R0, R69, RZ, 0x1f ;  /* 0x00001fff45007589 */ /* 0x000ea200000e0000 */
[----:B------:R-:W-:Y:S01]  /*0910*/  NOP ;  /* 0x0000000000007918 */ /* 0x000fe20000000000 */
[----:B--2---:R-:W-:-:S13]  /*0920*/  ISETP.NE.AND P0, PT, R0, 0x3, PT ;  /* 0x000000030000780c */ /* 0x004fda0003f05270 */
[----:B------:R-:W-:Y:S05]  /*0930*/  @P0 BRA `(.L_x_11) ;  /* 0x0000000000300947 */ /* 0x000fea0003800000 */
[----:B------:R-:W2:Y:S01]  /*0940*/  S2UR UR5, SR_CgaCtaId ;  /* 0x00000000000579c3 */ /* 0x000ea20000008800 */
[----:B---3--:R-:W-:Y:S01]  /*0950*/  UMOV UR4, 0x400 ;  /* 0x0000040000047882 */ /* 0x008fe20000000000 */
[----:B------:R-:W-:Y:S01]  /*0960*/  UMOV UR6, 0x20 ;  /* 0x0000002000067882 */ /* 0x000fe20000000000 */
[----:B------:R-:W-:Y:S01]  /*0970*/  ELECT P0, URZ, PT ;  /* 0x0000000000ff782f */ /* 0x000fe20003800000 */
[----:B------:R-:W-:-:S04]  /*0980*/  UIADD3 UR6, UPT, UPT, -UR6, 0x100000, URZ ;  /* 0x0010000006067890 */ /* 0x000fc8000fffe1ff */
[----:B------:R-:W-:Y:S02]  /*0990*/  USHF.L.U32 UR7, UR6, 0xb, URZ ;  /* 0x0000000b06077899 */ /* 0x000fe400080006ff */
[----:B------:R-:W-:Y:S02]  /*09a0*/  USHF.L.U32 UR6, UR6, 0x1, URZ ;  /* 0x0000000106067899 */ /* 0x000fe400080006ff */
[----:B--2---:R-:W-:Y:S01]  /*09b0*/  ULEA UR4, UR5, UR4, 0x18 ;  /* 0x0000000405047291 */ /* 0x004fe2000f8ec0ff */
[----:B------:R-:W2:Y:S11]  /*09c0*/  FENCE.VIEW.ASYNC.S ;  /* 0x00000000000073c6 */ /* 0x000eb60000000000 */
[----:B--2---:R2:W3:Y:S01]  /*09d0*/  SYNCS.EXCH.64 URZ, [UR4+0xc0], UR6 ;  /* 0x0000c00604ff75b2 */ /* 0x0044e20008000100 */
[----:B------:R2:W1:Y:S01]  /*09e0*/  SYNCS.EXCH.64 URZ, [UR4+0xc8], UR6 ;  /* 0x0000c80604ff75b2 */ /* 0x0004620008000100 */
[----:B------:R-:W-:Y:S01]  /*09f0*/  NOP ;  /* 0x0000000000007918 */ /* 0x000fe20000000000 */
.L_x_11:
[----:B------:R-:W4:Y:S01]  /*0a00*/  SHFL.IDX PT, R0, R69, RZ, 0x1f ;  /* 0x00001fff45007589 */ /* 0x000f2200000e0000 */
[----:B------:R-:W-:Y:S01]  /*0a10*/  NOP ;  /* 0x0000000000007918 */ /* 0x000fe20000000000 */
[----:B----4-:R-:W-:-:S13]  /*0a20*/  ISETP.NE.AND P0, PT, R0, 0x4, PT ;  /* 0x000000040000780c */ /* 0x010fda0003f05270 */
[----:B------:R-:W-:Y:S05]  /*0a30*/  @P0 BRA `(.L_x_12) ;  /* 0x0000000000440947 */ /* 0x000fea0003800000 */
[----:B------:R-:W4:Y:S01]  /*0a40*/  S2UR UR5, SR_CgaCtaId ;  /* 0x00000000000579c3 */ /* 0x000f220000008800 */
[----:B--23--:R-:W-:Y:S01]  /*0a50*/  UMOV UR4, 0x1e0 ;  /* 0x000001e000047882 */ /* 0x00cfe20000000000 */
[----:B------:R-:W-:Y:S01]  /*0a60*/  UMOV UR6, 0x400 ;  /* 0x0000040000067882 */ /* 0x000fe20000000000 */
[----:B------:R-:W-:Y:S01]  /*0a70*/  USEL UR4, UR4, 0x1a0, UP3 ;  /* 0x000001a004047887 */ /* 0x000fe20009800000 */
[----:B------:R-:W-:Y:S01]  /*0a80*/  UMOV UR8, 0x1 ;  /* 0x0000000100087882 */ /* 0x000fe20000000000 */
[----:B------:R-:W-:Y:S01]  /*0a90*/  ELECT P0, URZ, PT ;  /* 0x0000000000ff782f */ /* 0x000fe20003800000 */
[----:B------:R-:W-:-:S04]  /*0aa0*/  UIADD3 UR8, UPT, UPT, -UR8, 0x100000, URZ ;  /* 0x0010000008087890 */ /* 0x000fc8000fffe1ff */
[----:B------:R-:W-:Y:S02]  /*0ab0*/  USHF.L.U32 UR9, UR8, 0xb, URZ ;  /* 0x0000000b08097899 */ /* 0x000fe400080006ff */
[----:B------:R-:W-:Y:S02]  /*0ac0*/  USHF.L.U32 UR8, UR8, 0x1, URZ ;  /* 0x0000000108087899 */ /* 0x000fe400080006ff */
[----:B----4-:R-:W-:Y:S02]  /*0ad0*/  ULEA UR6, UR5, UR6, 0x18 ;  /* 0x0000000605067291 */ /* 0x010fe4000f8ec0ff */
[----:B------:R-:W-:-:S04]  /*0ae0*/  UIADD3 UR4, UPT, UPT, -UR4, 0x100000, URZ ;  /* 0x0010000004047890 */ /* 0x000fc8000fffe1ff */
[----:B------:R-:W-:Y:S02]  /*0af0*/  USHF.L.U32 UR5, UR4, 0xb, URZ ;  /* 0x0000000b04057899 */ /* 0x000fe400080006ff */
[----:B------:R-:W-:Y:S01]  /*0b00*/  USHF.L.U32 UR4, UR4, 0x1, URZ ;  /* 0x0000000104047899 */ /* 0x000fe200080006ff */
[----:B------:R-:W2:Y:S03]  /*0b10*/  FENCE.VIEW.ASYNC.S ;  /* 0x00000000000073c6 */ /* 0x000ea60000000000 */
[----:B--2---:R4:W2:Y:S08]  /*0b20*/  SYNCS.EXCH.64 URZ, [UR6+0xd0], UR8 ;  /* 0x0000d00806ff75b2 */ /* 0x0048b00008000100 */
[----:B------:R4:W3:Y:S02]  /*0b30*/  SYNCS.EXCH.64 URZ, [UR6+0xd8], UR4 ;  /* 0x0000d80406ff75b2 */ /* 0x0008e40008000100 */
[----:B----4-:R-:W-:Y:S01]  /*0b40*/  NOP ;  /* 0x0000000000007918 */ /* 0x010fe20000000000 */
.L_x_12:
[----:B------:R-:W4:Y:S01]  /*0b50*/  SHFL.IDX PT, R0, R69, RZ, 0x1f ;  /* 0x00001fff45007589 */ /* 0x000f2200000e0000 */
[----:B------:R-:W-:Y:S01]  /*0b60*/  ISETP.NE.OR P1, PT, RZ, UR18, !P1 ;  /* 0x00000012ff007c0c */ /* 0x000fe2000cf25670 */
[----:B------:R-:W-:Y:S01]  /*0b70*/  NOP ;  /* 0x0000000000007918 */ /* 0x000fe20000000000 */
[----:B----4-:R-:W-:-:S13]  /*0b80*/  ISETP.NE.AND P0, PT, R0, 0x5, PT ;  /* 0x000000050000780c */ /* 0x010fda0003f05270 */
[----:B------:R-:W-:Y:S05]  /*0b90*/  @P0 BRA `(.L_x_13) ;  /* 0x0000000000480947 */ /* 0x000fea0003800000 */
[----:B------:R-:W4:Y:S01]  /*0ba0*/  S2UR UR5, SR_CgaCtaId ;  /* 0x00000000000579c3 */ /* 0x000f220000008800 */
[----:B--23--:R-:W-:Y:S01]  /*0bb0*/  UMOV UR4, 0x400 ;  /* 0x0000040000047882 */ /* 0x00cfe20000000000 */
        /* <DEDUP_REMOVED lines=9> */
[----:B----4-:R-:W-:Y:S01]  /*0c50*/  ULEA UR4, UR5, UR4, 0x18 ;  /* 0x0000000405047291 */ /* 0x010fe2000f8ec0ff */
[----:B------:R-:W2:Y:S11]  /*0c60*/  FENCE.VIEW.ASYNC.S ;  /* 0x00000000000073c6 */ /* 0x000eb60000000000 */
[----:B--2---:R4:W2:Y:S01]  /*0c70*/  SYNCS.EXCH.64 URZ, [UR4+0xe0], UR6 ;  /* 0x0000e00604ff75b2 */ /* 0x0048a20008000100 */
[----:B------:R4:W3:Y:S01]  /*0c80*/  SYNCS.EXCH.64 URZ, [UR4+0xf0], UR8 ;  /* 0x0000f00804ff75b2 */ /* 0x0008e20008000100 */
[----:B------:R4:W1:Y:S01]  /*0c90*/  SYNCS.EXCH.64 URZ, [UR4+0xe8], UR6 ;  /* 0x0000e80604ff75b2 */ /* 0x0008620008000100 */
[----:B------:R4:W1:Y:S02]  /*0ca0*/  SYNCS.EXCH.64 URZ, [UR4+0xf8], UR8 ;  /* 0x0000f80804ff75b2 */ /* 0x0008640008000100 */
[----:B----4-:R-:W-:Y:S01]  /*0cb0*/  NOP ;  /* 0x0000000000007918 */ /* 0x010fe20000000000 */
.L_x_13:
[----:B--23--:R-:W2:Y:S01]  /*0cc0*/  S2UR UR7, SR_CgaCtaId ;  /* 0x00000000000779c3 */ /* 0x00cea20000008800 */
[----:B------:R-:W-:Y:S01]  /*0cd0*/  VOTEU.ALL UP0, P1 ;  /* 0x0000000000ff7886 */ /* 0x000fe20000800000 */
[----:B------:R-:W-:Y:S01]  /*0ce0*/  UMOV UR4, 0x20 ;  /* 0x0000002000047882 */ /* 0x000fe20000000000 */
[----:B------:R-:W-:Y:S01]  /*0cf0*/  NOP ;  /* 0x0000000000007918 */ /* 0x000fe20000000000 */
[----:B-1----:R-:W-:Y:S01]  /*0d00*/  LOP3.LUT R3, R66, 0x1f, RZ, 0xc0, !PT ;  /* 0x0000001f42037812 */ /* 0x002fe200078ec0ff */
[----:B------:R-:W-:Y:S01]  /*0d10*/  UISETP.NE.AND UP4, UPT, UR18, URZ, UPT ;  /* 0x000000ff1200728c */ /* 0x000fe2000bf85270 */
[----:B------:R-:W-:Y:S01]  /*0d20*/  @!UP0 UMOV UR6, 0x400 ;  /* 0x0000040000068882 */ /* 0x000fe20000000000 */
[----:B------:R-:W-:-:S04]  /*0d30*/  @!UP0 UIADD3 UR4, UPT, UPT, -UR4, 0x100000, URZ ;  /* 0x0010000004048890 */ /* 0x000fc8000fffe1ff */
[----:B------:R-:W-:Y:S02]  /*0d40*/  @!UP0 USHF.L.U32 UR5, UR4, 0xb, URZ ;  /* 0x0000000b04058899 */ /* 0x000fe400080006ff */
[----:B------:R-:W-:Y:S02]  /*0d50*/  @!UP0 USHF.L.U32 UR4, UR4, 0x1, URZ ;  /* 0x0000000104048899 */ /* 0x000fe400080006ff */
[----:B--2---:R-:W-:Y:S01]  /*0d60*/  @!UP0 ULEA UR6, UR7, UR6, 0x18 ;  /* 0x0000000607068291 */ /* 0x004fe2000f8ec0ff */
[----:B------:R-:W1:Y:S01]  /*0d70*/  LDCU UR7, c[0x0][0x36c] ;  /* 0x00006d80ff0777ac */ /* 0x000e620008000800 */
[----:B------:R-:W-:Y:S01]  /*0d80*/  VOTEU.ALL UP0, P1 ;  /* 0x0000000000ff7886 */ /* 0x000fe20000800000 */
[----:B------:R-:W2:Y:S09]  /*0d90*/  FENCE.VIEW.ASYNC.S ;  /* 0x00000000000073c6 */ /* 0x000eb20000000000 */
[----:B--2---:R2:W3:Y:S01]  /*0da0*/  @!UP0 SYNCS.EXCH.64 URZ, [UR6+0x100], UR4 ;  /* 0x0001000406ff85b2 */ /* 0x0044e20008000100 */
[----:B-1----:R-:W-:-:S09]  /*0db0*/  UISETP.EQ.U32.AND UP6, UPT, UR7, 0x1, UPT ;  /* 0x000000010700788c */ /* 0x002fd2000bfc2070 */
[----:B--2---:R-:W-:Y:S05]  /*0dc0*/  BRA.U !UP6, `(.L_x_14) ;  /* 0x000000010e087547 */ /* 0x004fea000b800000 */
[----:B---3--:R-:W-:Y:S01]  /*0dd0*/  UCGABAR_ARV ;  /* 0x00000000000079c7 */ /* 0x008fe20008000000 */
[----:B------:R-:W-:Y:S05]  /*0de0*/  BRA `(.L_x_15) ;  /* 0x0000000000047947 */ /* 0x000fea0003800000 */
.L_x_14:
[----:B---3--:R-:W-:Y:S01]  /*0df0*/  NOP ;  /* 0x0000000000007918 */ /* 0x008fe20000000000 */
.L_x_15:
[----:B------:R-:W1:Y:S01]  /*0e00*/  S2UR UR21, SR_CTAID.X ;  /* 0x00000000001579c3 */ /* 0x000e620000002500 */
[----:B------:R-:W-:-:S05]  /*0e10*/  CS2R.32 R75, SR_CgaSize ;  /* 0x00000000004b7805 */ /* 0x000fca0000008a00 */
[----:B------:R-:W-:-:S05]  /*0e20*/  IMAD R75, R75, -0xa0, RZ ;  /* 0xffffff604b4b7824 */ /* 0x000fca00078e02ff */
[----:B------:R-:W-:-:S14]  /*0e30*/  R2UR UR5, R75 ;  /* 0x000000004b0572ca */ /* 0x000fdc00000e0000 */
[----:B------:R-:W2:Y:S01]  /*0e40*/  LDCU UR5, c[0x0][UR5+0x2b0] ;  /* 0x00005600050577ac */ /* 0x000ea20008000800 */
[----:B------:R-:W-:-:S05]  /*0e50*/  CS2R.32 R75, SR_CgaSize ;  /* 0x00000000004b7805 */ /* 0x000fca0000008a00 */
[----:B------:R-:W-:-:S05]  /*0e60*/  IMAD R75, R75, -0xa0, RZ ;  /* 0xffffff604b4b7824 */ /* 0x000fca00078e02ff */
[----:B------:R-:W-:-:S14]  /*0e70*/  R2UR UR4, R75 ;  /* 0x000000004b0472ca */ /* 0x000fdc00000e0000 */
[----:B------:R-:W3:Y:S01]  /*0e80*/  LDCU UR4, c[0x0][UR4+0x2b4] ;  /* 0x00005680040477ac */ /* 0x000ee20008000800 */
[----:B------:R-:W4:Y:S01]  /*0e90*/  S2UR UR20, SR_CTAID.Y ;  /* 0x00000000001479c3 */ /* 0x000f220000002600 */
[----:B------:R-:W-:-:S05]  /*0ea0*/  CS2R.32 R75, SR_CgaSize ;  /* 0x00000000004b7805 */ /* 0x000fca0000008a00 */
[----:B------:R-:W-:-:S05]  /*0eb0*/  IMAD R75, R75, -0xa0, RZ ;  /* 0xffffff604b4b7824 */ /* 0x000fca00078e02ff */
[----:B------:R-:W-:-:S14]  /*0ec0*/  R2UR UR7, R75 ;  /* 0x000000004b0772ca */ /* 0x000fdc00000e0000 */
[----:B------:R-:W3:Y:S01]  /*0ed0*/  LDCU UR7, c[0x0][UR7+0x2a0] ;  /* 0x00005400070777ac */ /* 0x000ee20008000800 */
[----:B------:R-:W-:-:S05]  /*0ee0*/  CS2R.32 R75, SR_CgaSize ;  /* 0x00000000004b7805 */ /* 0x000fca0000008a00 */
[----:B------:R-:W-:-:S05]  /*0ef0*/  IMAD R75, R75, -0xa0, RZ ;  /* 0xffffff604b4b7824 */ /* 0x000fca00078e02ff */
[----:B------:R-:W-:-:S14]  /*0f00*/  R2UR UR8, R75 ;  /* 0x000000004b0872ca */ /* 0x000fdc00000e0000 */
[----:B------:R-:W3:Y:S01]  /*0f10*/  LDCU UR8, c[0x0][UR8+0x2a4] ;  /* 0x00005480080877ac */ /* 0x000ee20008000800 */
[----:B------:R-:W3:Y:S01]  /*0f20*/  LDCU UR19, c[0x0][0xb24] ;  /* 0x00016480ff1377ac */ /* 0x000ee20008000800 */
[----:B------:R-:W3:Y:S01]  /*0f30*/  LDCU UR39, c[0x0][0xb24] ;  /* 0x00016480ff2777ac */ /* 0x000ee20008000800 */
[----:B-1----:R-:W-:Y:S01]  /*0f40*/  I2FP.F32.U32 R2, UR21 ;  /* 0x0000001500027c45 */ /* 0x002fe20008201000 */
[----:B------:R-:W1:Y:S04]  /*0f50*/  LDCU UR25, c[0x0][0xb30] ;  /* 0x00016600ff1977ac */ /* 0x000e680008000800 */
[----:B--2---:R-:W-:Y:S01]  /*0f60*/  FMUL R2, R2, UR5 ;  /* 0x0000000502027c20 */ /* 0x004fe20008400000 */
[----:B----4-:R-:W-:-:S05]  /*0f70*/  I2FP.F32.U32 R0, UR20 ;  /* 0x0000001400007c45 */ /* 0x010fca0008201000 */
[----:B------:R-:W2:Y:S01]  /*0f80*/  F2I.U32.TRUNC.NTZ R2, R2 ;  /* 0x0000000200027305 */ /* 0x000ea2000020f000 */
[----:B---3--:R-:W-:-:S07]  /*0f90*/  FMUL R0, R0, UR4 ;  /* 0x0000000400007c20 */ /* 0x008fce0008400000 */
[----:B------:R-:W3:Y:S01]  /*0fa0*/  F2I.U32.TRUNC.NTZ R0, R0 ;  /* 0x0000000000007305 */ /* 0x000ee2000020f000 */
[----:B--2---:R-:W-:Y:S02]  /*0fb0*/  R2UR UR4, R2 ;  /* 0x00000000020472ca */ /* 0x004fe400000e0000 */
[----:B------:R-:W-:Y:S02]  /*0fc0*/  PRMT R2, RZ, 0x7610, R2 ;  /* 0x00007610ff027816 */ /* 0x000fe40000000002 */
[----:B---3--:R-:W-:Y:S02]  /*0fd0*/  R2UR UR6, R0 ;  /* 0x00000000000672ca */ /* 0x008fe400000e0000 */
[----:B------:R-:W-:-:S07]  /*0fe0*/  PRMT R0, RZ, 0x7610, R0 ;  /* 0x00007610ff007816 */ /* 0x000fce0000000000 */
[----:B------:R-:W-:-:S04]  /*0ff0*/  UIADD3 UR5, UPT, UPT, -UR4, URZ, URZ ;  /* 0x000000ff04057290 */ /* 0x000fc8000fffe1ff */
[----:B------:R-:W-:Y:S02]  /*1000*/  UIMAD UR5, UR7, UR5, UR21 ;  /* 0x00000005070572a4 */ /* 0x000fe4000f8e0215 */
[----:B------:R-:W-:-:S04]  /*1010*/  UIADD3 UR4, UPT, UPT, -UR6, URZ, URZ ;  /* 0x000000ff06047290 */ /* 0x000fc8000fffe1ff */
[----:B------:R-:W-:Y:S01]  /*1020*/  IMAD.U32 R75, RZ, RZ, UR5 ;  /* 0x00000005ff4b7e24 */ /* 0x000fe2000f8e00ff */
[----:B------:R-:W-:-:S06]  /*1030*/  UIMAD UR4, UR8, UR4, UR20 ;  /* 0x00000004080472a4 */ /* 0x000fcc000f8e0214 */
[----:B------:R-:W-:Y:S01]  /*1040*/  IMAD.U32 R74, RZ, RZ, UR4 ;  /* 0x00000004ff4a7e24 */ /* 0x000fe2000f8e00ff */
[----:B-1----:R-:W-:Y:S06]  /*1050*/  BRA.U UP4, `(.L_x_16) ;  /* 0x0000000104307547 */ /* 0x002fec000b800000 */
[----:B------:R-:W-:Y:S01]  /*1060*/  R2UR UR5, R74 ;  /* 0x000000004a0572ca */ /* 0x000fe200000e0000 */
[----:B------:R-:W-:Y:S01]  /*1070*/  UMOV UR7, 0x3 ;  /* 0x0000000300077882 */ /* 0x000fe20000000000 */
[----:B------:R-:W-:-:S11]  /*1080*/  R2UR UR4, R75 ;  /* 0x000000004b0472ca */ /* 0x000fd600000e0000 */
[----:B------:R-:W-:-:S04]  /*1090*/  UISETP.NE.AND UP0, UPT, UR5, URZ, UPT ;  /* 0x000000ff0500728c */ /* 0x000fc8000bf05270 */
[----:B------:R-:W-:Y:S02]  /*10a0*/  UISETP.LT.U32.OR UP0, UPT, UR4, 0x2, !UP0 ;  /* 0x000000020400788c */ /* 0x000fe4000c701470 */
[----:B------:R-:W-:Y:S02]  /*10b0*/  ULOP3.LUT UR4, UR4, 0xfffffffe, URZ, 0xc0, !UPT ;  /* 0xfffffffe04047892 */ /* 0x000fe4000f8ec0ff */
[----:B------:R-:W-:Y:S02]  /*10c0*/  USEL UR6, URZ, 0x1, !UP0 ;  /* 0x00000001ff067887 */ /* 0x000fe4000c000000 */
[----:B------:R-:W-:Y:S02]  /*10d0*/  USEL UR5, URZ, 0x2, !UP0 ;  /* 0x00000002ff057887 */ /* 0x000fe4000c000000 */
[----:B------:R-:W-:Y:S02]  /*10e0*/  USHF.L.U32 UR4, UR7, UR4, URZ ;  /* 0x0000000407047299 */ /* 0x000fe400080006ff */
[----:B------:R-:W-:-:S04]  /*10f0*/  UIADD3 UR5, UPT, UPT, UR6, UR5, URZ ;  /* 0x0000000506057290 */ /* 0x000fc8000fffe0ff */
[----:B------:R-:W-:Y:S02]  /*1100*/  IMAD.U32 R0, RZ, RZ, UR4 ;  /* 0x00000004ff007e24 */ /* 0x000fe4000f8e00ff */
[----:B------:R-:W-:-:S07]  /*1110*/  IMAD.U32 R2, RZ, RZ, UR5 ;  /* 0x00000005ff027e24 */ /* 0x000fce000f8e00ff */
.L_x_16:
[----:B------:R-:W1:Y:S01]  /*1120*/  S2UR UR50, SR_CTAID.Z ;  /* 0x00000000003279c3 */ /* 0x000e620000002700 */
[----:B------:R-:W-:Y:S01]  /*1130*/  UISETP.GE.AND UP0, UPT, UR19, 0x1, UPT ;  /* 0x000000011300788c */ /* 0x000fe2000bf06270 */
[----:B------:R-:W-:-:S08]  /*1140*/  UMOV UR24, UR21 ;  /* 0x0000001500187c82 */ /* 0x000fd00008000000 */
[----:B------:R-:W-:Y:S05]  /*1150*/  BRA.U !UP0, `(.L_x_17) ;  /* 0x0000000108d47547 */ /* 0x000fea000b800000 */
[----:B------:R-:W2:Y:S01]  /*1160*/  LDCU.128 UR12, c[0x0][0xb10] ;  /* 0x00016200ff0c77ac */ /* 0x000ea20008000c00 */
[----:B------:R-:W3:Y:S01]  /*1170*/  LDCU UR22, c[0x0][0xb0c] ;  /* 0x00016180ff1677ac */ /* 0x000ee20008000800 */
[----:B------:R-:W4:Y:S01]  /*1180*/  LDCU UR6, c[0x0][0x370] ;  /* 0x00006e00ff0677ac */ /* 0x000f220008000800 */
[----:B------:R-:W1:Y:S01]  /*1190*/  LDCU UR7, c[0x0][0x374] ;  /* 0x00006e80ff0777ac */ /* 0x000e620008000800 */
[----:B------:R-:W1:Y:S01]  /*11a0*/  LDCU UR23, c[0x0][0xb20] ;  /* 0x00016400ff1777ac */ /* 0x000e620008000800 */
[----:B--2---:R-:W-:Y:S02]  /*11b0*/  UIMAD.WIDE.U32 UR4, UR21, UR12, URZ ;  /* 0x0000000c150472a5 */ /* 0x004fe4000f8e00ff */
[----:B---3--:R-:W-:Y:S01]  /*11c0*/  UISETP.NE.AND UP0, UPT, UR22, 0x1, UPT ;  /* 0x000000011600788c */ /* 0x008fe2000bf05270 */
[----:B------:R-:W2:Y:S01]  /*11d0*/  LDCU.64 UR8, c[0x0][0xb28] ;  /* 0x00016500ff0877ac */ /* 0x000ea20008000a00 */
[----:B----4-:R-:W-:-:S03]  /*11e0*/  UIMAD.WIDE.U32 UR10, UR6, UR12, URZ ;  /* 0x0000000c060a72a5 */ /* 0x010fc6000f8e00ff */
[----:B------:R-:W-:Y:S01]  /*11f0*/  UMOV UR4, UR5 ;  /* 0x0000000500047c82 */ /* 0x000fe20008000000 */
[----:B------:R-:W-:Y:S02]  /*1200*/  UISETP.NE.AND UP2, UPT, UR19, 0x1, UPT ;  /* 0x000000011300788c */ /* 0x000fe4000bf45270 */
[----:B------:R-:W-:Y:S01]  /*1210*/  USHF.R.U32.HI UR4, URZ, UR13, UR4 ;  /* 0x0000000dff047299 */ /* 0x000fe20008011604 */
[----:B------:R-:W-:Y:S01]  /*1220*/  UMOV UR10, UR11 ;  /* 0x0000000b000a7c82 */ /* 0x000fe20008000000 */
[----:B------:R-:W-:Y:S02]  /*1230*/  UIMAD.WIDE.U32 UR16, UR20, UR15, URZ ;  /* 0x0000000f141072a5 */ /* 0x000fe4000f8e00ff */
[----:B------:R-:W-:Y:S02]  /*1240*/  USEL UR5, UR21, UR4, !UP0 ;  /* 0x0000000415057287 */ /* 0x000fe4000c000000 */
[----:B------:R-:W-:Y:S02]  /*1250*/  @UP0 USHF.R.U32.HI UR6, URZ, UR13, UR10 ;  /* 0x0000000dff060299 */ /* 0x000fe4000801160a */
[----:B------:R-:W-:-:S02]  /*1260*/  UISETP.NE.AND UP0, UPT, UR14, 0x1, UPT ;  /* 0x000000010e00788c */ /* 0x000fc4000bf05270 */
[----:B-1----:R-:W-:Y:S02]  /*1270*/  UIMAD.WIDE.U32 UR10, UR7, UR15, URZ ;  /* 0x0000000f070a72a5 */ /* 0x002fe4000f8e00ff */
[----:B--2---:R-:W-:Y:S01]  /*1280*/  UIMAD.WIDE.U32 UR12, UR6, UR8, URZ ;  /* 0x00000008060c72a5 */ /* 0x004fe2000f8e00ff */
[----:B------:R-:W-:Y:S01]  /*1290*/  UMOV UR4, UR17 ;  /* 0x0000001100047c82 */ /* 0x000fe20008000000 */
[----:B------:R-:W-:-:S03]  /*12a0*/  UIADD3 UR24, UPT, UPT, -UR5, URZ, URZ ;  /* 0x000000ff05187290 */ /* 0x000fc6000fffe1ff */
[----:B------:R-:W-:Y:S01]  /*12b0*/  UMOV UR10, UR11 ;  /* 0x0000000b000a7c82 */ /* 0x000fe20008000000 */
[----:B------:R-:W-:Y:S02]  /*12c0*/  USHF.R.U32.HI UR4, URZ, UR23, UR4 ;  /* 0x00000017ff047299 */ /* 0x000fe40008011604 */
[----:B------:R-:W-:Y:S01]  /*12d0*/  @UP0 USHF.R.U32.HI UR7, URZ, UR23, UR10 ;  /* 0x00000017ff070299 */ /* 0x000fe2000801160a */
[----:B------:R-:W-:Y:S01]  /*12e0*/  UMOV UR12, UR13 ;  /* 0x0000000d000c7c82 */ /* 0x000fe20008000000 */
[----:B------:R-:W-:Y:S02]  /*12f0*/  USEL UR4, UR20, UR4, !UP0 ;  /* 0x0000000414047287 */ /* 0x000fe4000c000000 */
[----:B------:R-:W-:Y:S02]  /*1300*/  UIMAD.WIDE.U32 UR10, UR7, UR8, URZ ;  /* 0x00000008070a72a5 */ /* 0x000fe4000f8e00ff */
[----:B------:R-:W-:Y:S02]  /*1310*/  @UP2 USHF.R.U32.HI UR6, URZ, UR9, UR12 ;  /* 0x00000009ff062299 */ /* 0x000fe4000801160c */
[----:B------:R-:W-:-:S02]  /*1320*/  UIMAD.WIDE.U32 UR12, UR4, UR8, URZ ;  /* 0x00000008040c72a5 */ /* 0x000fc4000f8e00ff */
[----:B------:R-:W-:Y:S01]  /*1330*/  UIMAD UR24, UR22, UR24, UR21 ;  /* 0x00000018161872a4 */ /* 0x000fe2000f8e0215 */
[----:B------:R-:W-:Y:S02]  /*1340*/  UMOV UR10, UR11 ;  /* 0x0000000b000a7c82 */ /* 0x000fe40008000000 */
[----:B------:R-:W-:Y:S02]  /*1350*/  @UP2 USHF.R.U32.HI UR7, URZ, UR9, UR10 ;  /* 0x00000009ff072299 */ /* 0x000fe4000801160a */
[----:B------:R-:W-:Y:S02]  /*1360*/  UIMAD UR10, UR6, UR19, URZ ;  /* 0x00000013060a72a4 */ /* 0x000fe4000f8e02ff */
[----:B------:R-:W-:-:S04]  /*1370*/  UIMAD UR7, UR7, UR19, URZ ;  /* 0x00000013070772a4 */ /* 0x000fc8000f8e02ff */
[----:B------:R-:W-:-:S03]  /*1380*/  UISETP.GE.AND UP0, UPT, UR4, UR7, UPT ;  /* 0x000000070400728c */ /* 0x000fc6000bf06270 */
[----:B------:R-:W-:Y:S01]  /*1390*/  UMOV UR7, UR13 ;  /* 0x0000000d00077c82 */ /* 0x000fe20008000000 */
[----:B------:R-:W-:Y:S02]  /*13a0*/  UISETP.GE.OR UP0, UPT, UR5, UR10, UP0 ;  /* 0x0000000a0500728c */ /* 0x000fe40008706670 */
[----:B------:R-:W-:Y:S02]  /*13b0*/  UIMAD.WIDE.U32 UR10, UR5, UR8, URZ ;  /* 0x00000008050a72a5 */ /* 0x000fe4000f8e00ff */
[----:B------:R-:W-:Y:S02]  /*13c0*/  USHF.R.U32.HI UR7, URZ, UR9, UR7 ;  /* 0x00000009ff077299 */ /* 0x000fe40008011607 */
[----:B------:R-:W-:Y:S02]  /*13d0*/  UIADD3 UR10, UPT, UPT, -UR4, URZ, URZ ;  /* 0x000000ff040a7290 */ /* 0x000fe4000fffe1ff */
[----:B------:R-:W-:Y:S02]  /*13e0*/  USEL UR7, UR4, UR7, !UP2 ;  /* 0x0000000704077287 */ /* 0x000fe4000d000000 */
[----:B------:R-:W-:Y:S01]  /*13f0*/  UIMAD UR10, UR14, UR10, UR20 ;  /* 0x0000000a0e0a72a4 */ /* 0x000fe2000f8e0214 */
[----:B------:R-:W-:-:S02]  /*1400*/  @!UP0 UMOV UR8, UR11 ;  /* 0x0000000b00088c82 */ /* 0x000fc40008000000 */
[----:B------:R-:W-:Y:S02]  /*1410*/  @!UP0 USHF.R.U32.HI UR8, URZ, UR9, UR8 ;  /* 0x00000009ff088299 */ /* 0x000fe40008011608 */
[----:B------:R-:W-:Y:S02]  /*1420*/  UIADD3 UR9, UPT, UPT, -UR7, URZ, URZ ;  /* 0x000000ff07097290 */ /* 0x000fe4000fffe1ff */
[----:B------:R-:W-:Y:S02]  /*1430*/  @!UP0 USEL UR8, UR5, UR8, !UP2 ;  /* 0x0000000805088287 */ /* 0x000fe4000d000000 */
[----:B------:R-:W-:Y:S02]  /*1440*/  UIMAD UR9, UR19, UR9, UR4 ;  /* 0x00000009130972a4 */ /* 0x000fe4000f8e0204 */
[----:B------:R-:W-:Y:S02]  /*1450*/  @!UP0 UIADD3 UR7, UPT, UPT, UR7, -UR8, URZ ;  /* 0x8000000807078290 */ /* 0x000fe4000fffe0ff */
[----:B------:R-:W-:-:S02]  /*1460*/  @!UP0 UIMAD UR6, UR9, UR6, UR8 ;  /* 0x00000006090682a4 */ /* 0x000fc4000f8e0208 */
[----:B------:R-:W-:-:S04]  /*1470*/  @!UP0 UIMAD UR4, UR7, UR19, UR5 ;  /* 0x00000013070482a4 */ /* 0x000fc8000f8e0205 */
[----:B------:R-:W-:Y:S01]  /*1480*/  UIMAD UR20, UR4, UR14, UR10 ;  /* 0x0000000e041472a4 */ /* 0x000fe2000f8e020a */
[----:B------:R-:W-:Y:S02]  /*1490*/  @!UP0 UMOV UR5, UR6 ;  /* 0x0000000600058c82 */ /* 0x000fe40008000000 */
[----:B------:R-:W-:-:S12]  /*14a0*/  UIMAD UR24, UR5, UR22, UR24 ;  /* 0x00000016051872a4 */ /* 0x000fd8000f8e0218 */
.L_x_17:
[----:B------:R-:W-:-:S09]  /*14b0*/  UISETP.NE.AND UP0, UPT, UR25, 0x1, UPT ;  /* 0x000000011900788c */ /* 0x000fd2000bf05270 */
[----:B------:R-:W-:Y:S05]  /*14c0*/  BRA.U UP0, `(.L_x_18) ;  /* 0x0000000100407547 */ /* 0x000fea000b800000 */
[----:B------:R-:W2:Y:S01]  /*14d0*/  LDCU.128 UR8, c[0x0][0xb10] ;  /* 0x00016200ff0877ac */ /* 0x000ea20008000c00 */
[----:B------:R-:W3:Y:S01]  /*14e0*/  LDCU UR12, c[0x0][0xb0c] ;  /* 0x00016180ff0c77ac */ /* 0x000ee20008000800 */
[----:B------:R-:W4:Y:S01]  /*14f0*/  LDCU UR13, c[0x0][0xb20] ;  /* 0x00016400ff0d77ac */ /* 0x000f220008000800 */
[----:B--2---:R-:W-:Y:S02]  /*1500*/  UIMAD.WIDE.U32 UR4, UR24, UR8, URZ ;  /* 0x00000008180472a5 */ /* 0x004fe4000f8e00ff */
[----:B------:R-:W-:Y:S02]  /*1510*/  UIMAD.WIDE.U32 UR6, UR20, UR11, URZ ;  /* 0x0000000b140672a5 */ /* 0x000fe4000f8e00ff */
[----:B---3--:R-:W-:Y:S02]  /*1520*/  UISETP.NE.AND UP0, UPT, UR12, 0x1, UPT ;  /* 0x000000010c00788c */ /* 0x008fe4000bf05270 */
[----:B------:R-:W-:-:S03]  /*1530*/  USHF.R.U32.HI UR5, URZ, UR9, UR5 ;  /* 0x00000009ff057299 */ /* 0x000fc60008011605 */
[----:B------:R-:W-:Y:S01]  /*1540*/  UMOV UR4, UR7 ;  /* 0x0000000700047c82 */ /* 0x000fe20008000000 */
[----:B------:R-:W-:Y:S02]  /*1550*/  USEL UR5, UR24, UR5, !UP0 ;  /* 0x0000000518057287 */ /* 0x000fe4000c000000 */
[----:B------:R-:W-:Y:S02]  /*1560*/  UISETP.NE.AND UP0, UPT, UR10, 0x1, UPT ;  /* 0x000000010a00788c */ /* 0x000fe4000bf05270 */
[----:B----4-:R-:W-:-:S04]  /*1570*/  USHF.R.U32.HI UR4, URZ, UR13, UR4 ;  /* 0x0000000dff047299 */ /* 0x010fc80008011604 */
[----:B------:R-:W-:-:S04]  /*1580*/  USEL UR4, UR20, UR4, !UP0 ;  /* 0x0000000414047287 */ /* 0x000fc8000c000000 */
[----:B------:R-:W-:Y:S02]  /*1590*/  UIADD3 UR6, UPT, UPT, -UR4, UR5, URZ ;  /* 0x0000000504067290 */ /* 0x000fe4000fffe1ff */
[----:B------:R-:W-:Y:S02]  /*15a0*/  UIADD3 UR4, UPT, UPT, UR4, -UR5, URZ ;  /* 0x8000000504047290 */ /* 0x000fe4000fffe0ff */
[----:B------:R-:W-:Y:S02]  /*15b0*/  UIMAD UR20, UR6, UR10, UR20 ;  /* 0x0000000a061472a4 */ /* 0x000fe4000f8e0214 */
[----:B------:R-:W-:-:S12]  /*15c0*/  UIMAD UR24, UR4, UR12, UR24 ;  /* 0x0000000c041872a4 */ /* 0x000fd8000f8e0218 */
.L_x_18:
[----:B------:R-:W-:Y:S05]  /*15d0*/  BRA.U !UP6, `(.L_x_19) ;  /* 0x000000010e0c7547 */ /* 0x000fea000b800000 */
[----:B------:R-:W-:Y:S01]  /*15e0*/  UCGABAR_WAIT ;  /* 0x0000000000007dc7 */ /* 0x000fe20008000000 */
[----:B------:R-:W-:Y:S01]  /*15f0*/  CCTL.IVALL ;  /* 0x00000000ff00798f */ /* 0x000fe20002000000 */
[----:B------:R-:W-:Y:S05]  /*1600*/  BRA `(.L_x_20) ;  /* 0x0000000000047947 */ /* 0x000fea0003800000 */
.L_x_19:
[----:B------:R-:W-:Y:S06]  /*1610*/  BAR.SYNC.DEFER_BLOCKING 0x0 ;  /* 0x0000000000007b1d */ /* 0x000fec0000010000 */
.L_x_20:
[----:B------:R-:W-:Y:S05]  /*1620*/  BRA.U UP5, `(.L_x_21) ;  /* 0x0000001d05e07547 */ /* 0x000fea000b800000 */
[----:B------:R-:W2:Y:S01]  /*1630*/  LDCU UR7, c[0x0][0x390] ;  /* 0x00007200ff0777ac */ /* 0x000ea20008000800 */
[----:B------:R-:W-:Y:S01]  /*1640*/  PLOP3.LUT P1, PT, PT, PT, UP3, 0x80, 0x8 ;  /* 0x000000000008781c */ /* 0x000fe20003f2f038 */
[----:B------:R-:W-:Y:S01]  /*1650*/  IMAD.MOV.U32 R2, RZ, RZ, RZ ;  /* 0x000000ffff027224 */ /* 0x000fe200078e00ff */
[----:B------:R-:W-:Y:S01]  /*1660*/  ISETP.EQ.OR P2, PT, R3, RZ, P3 ;  /* 0x000000ff0300720c */ /* 0x000fe20001f42670 */
[----:B------:R-:W3:Y:S01]  /*1670*/  LDCU UR6, c[0x0][0x5c0] ;  /* 0x0000b800ff0677ac */ /* 0x000ee20008000800 */
[----:B------:R-:W-:Y:S01]  /*1680*/  PLOP3.LUT P1, PT, P1, PT, PT, 0x8, 0x80 ;  /* 0x000000000080781c */ /* 0x000fe20000f2e170 */
[----:B------:R-:W-:Y:S02]  /*1690*/  UISETP.NE.AND UP0, UPT, UR18, URZ, UPT ;  /* 0x000000ff1200728c */ /* 0x000fe4000bf05270 */
[----:B------:R-:W-:Y:S02]  /*16a0*/  USHF.L.U32 UR8, UR21, 0x6, URZ ;  /* 0x0000000615087899 */ /* 0x000fe400080006ff */
[----:B------:R-:W-:Y:S01]  /*16b0*/  USEL UR59, UR68, 0x2, UP0 ;  /* 0x00000002443b7887 */ /* 0x000fe20008000000 */
[----:B------:R-:W4:Y:S01]  /*16c0*/  LDCU UR67, c[0x0][0x370] ;  /* 0x00006e00ff4377ac */ /* 0x000f220008000800 */
[----:B--2---:R-:W-:Y:S01]  /*16d0*/  UIADD3 UR5, UPT, UPT, UR7, 0x1f, URZ ;  /* 0x0000001f07057890 */ /* 0x004fe2000fffe0ff */
[----:B------:R-:W2:Y:S03]  /*16e0*/  LDCU.64 UR60, c[0x0][0x348] ;  /* 0x00006900ff3c77ac */ /* 0x000ea60008000a00 */
[----:B------:R-:W-:-:S02]  /*16f0*/  USHF.R.S32.HI UR4, URZ, 0x1f, UR5 ;  /* 0x0000001fff047899 */ /* 0x000fc40008011405 */
[----:B---3--:R-:W-:Y:S02]  /*1700*/  UIADD3 UR6, UPT, UPT, UR6, 0x7f, URZ ;  /* 0x0000007f06067890 */ /* 0x008fe4000fffe0ff */
[----:B------:R-:W-:Y:S02]  /*1710*/  ULEA.HI UR4, UR4, UR5, URZ, 0x5 ;  /* 0x0000000504047291 */ /* 0x000fe4000f8f28ff */
[----:B------:R-:W-:Y:S02]  /*1720*/  UIADD3 UR5, UPT, UPT, UR7, -0x1, URZ ;  /* 0xffffffff07057890 */ /* 0x000fe4000fffe0ff */
[----:B------:R-:W-:Y:S02]  /*1730*/  USHF.R.S32.HI UR69, URZ, 0x5, UR4 ;  /* 0x00000005ff457899 */ /* 0x000fe40008011404 */
[----:B------:R-:W-:Y:S02]  /*1740*/  UISETP.GE.U32.AND UP1, UPT, UR5, -0x3f, UPT ;  /* 0xffffffc10500788c */ /* 0x000fe4000bf26070 */
[----:B------:R-:W-:-:S02]  /*1750*/  UISETP.LT.U32.AND UP0, UPT, UR69, 0x8, UPT ;  /* 0x000000084500788c */ /* 0x000fc4000bf01070 */
[----:B------:R-:W-:Y:S02]  /*1760*/  USHF.R.S32.HI UR4, URZ, 0x1f, UR6 ;  /* 0x0000001fff047899 */ /* 0x000fe40008011406 */
[----:B------:R-:W-:Y:S02]  /*1770*/  USEL UR68, UR69, 0x8, UP0 ;  /* 0x0000000845447887 */ /* 0x000fe40008000000 */
[----:B------:R-:W-:Y:S02]  /*1780*/  ULEA.HI UR4, UR4, UR6, URZ, 0x7 ;  /* 0x0000000604047291 */ /* 0x000fe4000f8f38ff */
[----:B------:R-:W-:Y:S02]  /*1790*/  UIADD3 UR58, UPT, UPT, UR68, -0x1, URZ ;  /* 0xffffffff443a7890 */ /* 0x000fe4000fffe0ff */
[----:B------:R-:W-:Y:S02]  /*17a0*/  @UP1 UIADD3 UR58, UPT, UPT, UR68, URZ, URZ ;  /* 0x000000ff443a1290 */ /* 0x000fe4000fffe0ff */
[----:B------:R-:W-:-:S02]  /*17b0*/  USHF.L.U32 UR73, UR21, 0x7, URZ ;  /* 0x0000000715497899 */ /* 0x000fc400080006ff */
[----:B------:R-:W-:Y:S01]  /*17c0*/  UIADD3 UR72, UPT, UPT, UR7, 0x3e, URZ ;  /* 0x0000003e07487890 */ /* 0x000fe2000fffe0ff */
[----:B------:R-:W3:Y:S01]  /*17d0*/  LDCU UR66, c[0x0][0x374] ;  /* 0x00006e80ff4277ac */ /* 0x000ee20008000800 */
[----:B------:R-:W-:Y:S02]  /*17e0*/  ULOP3.LUT UR71, UR8, 0x40, URZ, 0xc0, !UPT ;  /* 0x0000004008477892 */ /* 0x000fe4000f8ec0ff */
[----:B------:R-:W-:Y:S02]  /*17f0*/  USHF.R.S32.HI UR65, URZ, 0x7, UR4 ;  /* 0x00000007ff417899 */ /* 0x000fe40008011404 */
[----:B------:R-:W-:Y:S02]  /*1800*/  UIADD3 UR70, UPT, UPT, UR69, -UR68, URZ ;  /* 0x8000004445467290 */ /* 0x000fe4000fffe0ff */
[----:B------:R-:W-:Y:S01]  /*1810*/  UIADD3 UR58, UPT, UPT, UR58, 0x1, URZ ;  /* 0x000000013a3a7890 */ /* 0x000fe2000fffe0ff */
[----:B------:R-:W-:Y:S01]  /*1820*/  UMOV UR32, 0x1 ;  /* 0x0000000100207882 */ /* 0x000fe20000000000 */
[----:B--2-4-:R-:W-:-:S10]  /*1830*/  UMOV UR35, URZ ;  /* 0x000000ff00237c82 */ /* 0x014fd40008000000 */
.L_x_39:
[----:B------:R-:W-:Y:S01]  /*1840*/  IMAD.U32 R4, RZ, RZ, UR65 ;  /* 0x00000041ff047e24 */ /* 0x000fe2000f8e00ff */
[----:B------:R-:W2:Y:S04]  /*1850*/  LDCU UR56, c[0x0][0x5c4] ;  /* 0x0000b880ff3877ac */ /* 0x000ea80008000800 */
[-C--:B------:R-:W-:Y:S01]  /*1860*/  IABS R0, R4.reuse ;  /* 0x0000000400007213 */ /* 0x080fe20000000000 */
[----:B------:R-:W-:Y:S01]  /*1870*/  UMOV UR33, 0x400 ;  /* 0x0000040000217882 */ /* 0x000fe20000000000 */
[----:B------:R-:W-:Y:S01]  /*1880*/  IABS R4, R4 ;  /* 0x0000000400047213 */ /* 0x000fe20000000000 */
[----:B------:R-:W-:Y:S01]  /*1890*/  UMOV UR14, URZ ;  /* 0x000000ff000e7c82 */ /* 0x000fe20008000000 */
[----:B------:R-:W-:Y:S01]  /*18a0*/  R2UR UR6, R0 ;  /* 0x00000000000672ca */ /* 0x000fe200000e0000 */
[----:B--2---:R-:W-:-:S12]  /*18b0*/  IMAD.U32 R3, RZ, RZ, UR56 ;  /* 0x00000038ff037e24 */ /* 0x004fd8000f8e00ff */
[----:B------:R-:W2:Y:S08]  /*18c0*/  I2F.RP R6, UR6 ;  /* 0x0000000600067d06 */ /* 0x000eb00008209400 */
[----:B--2---:R-:W2:Y:S02]  /*18d0*/  MUFU.RCP R5, R6 ;  /* 0x0000000600057308 */ /* 0x004ea40000001000 */
[----:B--2---:R-:W-:-:S06]  /*18e0*/  VIADD R5, R5, 0xffffffe ;  /* 0x0ffffffe05057836 */ /* 0x004fcc0000000000 */
[----:B------:R-:W2:Y:S02]  /*18f0*/  F2I.FTZ.U32.TRUNC.NTZ R0, R5 ;  /* 0x0000000500007305 */ /* 0x000ea4000021f000 */
[----:B--2---:R-:W-:Y:S02]  /*1900*/  R2UR UR5, R0 ;  /* 0x00000000000572ca */ /* 0x004fe400000e0000 */
[----:B------:R-:W-:Y:S01]  /*1910*/  IABS R0, R3 ;  /* 0x0000000300007213 */ /* 0x000fe20000000000 */
[----:B------:R-:W-:-:S03]  /*1920*/  IMAD.U32 R3, RZ, RZ, UR20 ;  /* 0x00000014ff037e24 */ /* 0x000fc6000f8e00ff */
[----:B------:R-:W-:Y:S01]  /*1930*/  R2UR UR8, R0 ;  /* 0x00000000000872ca */ /* 0x000fe200000e0000 */
[----:B------:R-:W-:Y:S01]  /*1940*/  IMAD.MOV R0, RZ, RZ, -R4 ;  /* 0x000000ffff007224 */ /* 0x000fe200078e0a04 */
[----:B------:R-:W-:-:S04]  /*1950*/  IABS R3, R3 ;  /* 0x0000000300037213 */ /* 0x000fc80000000000 */
[----:B------:R-:W-:Y:S01]  /*1960*/  R2UR UR9, R3 ;  /* 0x00000000030972ca */ /* 0x000fe200000e0000 */
[----:B------:R-:W-:-:S04]  /*1970*/  UIADD3 UR4, UPT, UPT, URZ, -UR5, URZ ;  /* 0x80000005ff047290 */ /* 0x000fc8000fffe0ff */
[----:B------:R-:W-:Y:S02]  /*1980*/  UIMAD UR7, UR4, UR6, URZ ;  /* 0x00000006040772a4 */ /* 0x000fe4000f8e02ff */
[----:B------:R-:W2:Y:S01]  /*1990*/  I2F.RP R3, UR8 ;  /* 0x0000000800037d06 */ /* 0x000ea20008209400 */
[----:B------:R-:W-:Y:S02]  /*19a0*/  UMOV UR4, URZ ;  /* 0x000000ff00047c82 */ /* 0x000fe40008000000 */
[----:B------:R-:W-:Y:S02]  /*19b0*/  UIMAD.WIDE.U32 UR4, UR5, UR7, UR4 ;  /* 0x00000007050472a5 */ /* 0x000fe4000f8e0004 */
[----:B------:R-:W-:-:S05]  /*19c0*/  R2UR UR7, R0 ;  /* 0x00000000000772ca */ /* 0x000fca00000e0000 */
[----:B------:R-:W-:Y:S02]  /*19d0*/  UMOV UR4, UR5 ;  /* 0x0000000500047c82 */ /* 0x000fe40008000000 */
[----:B------:R-:W-:Y:S01]  /*19e0*/  UIMAD.WIDE.U32 UR4, UR4, UR9, URZ ;  /* 0x00000009040472a5 */ /* 0x000fe2000f8e00ff */
[----:B--2---:R-:W2:Y:S06]  /*19f0*/  MUFU.RCP R0, R3 ;  /* 0x0000000300007308 */ /* 0x004eac0000001000 */
[----:B------:R-:W-:Y:S02]  /*1a00*/  UMOV UR4, UR5 ;  /* 0x0000000500047c82 */ /* 0x000fe40008000000 */
[----:B------:R-:W-:-:S04]  /*1a10*/  UIMAD UR5, UR4, UR7, UR9 ;  /* 0x00000007040572a4 */ /* 0x000fc8000f8e0209 */
[----:B------:R-:W-:Y:S01]  /*1a20*/  UISETP.GT.U32.AND UP0, UPT, UR6, UR5, UPT ;  /* 0x000000050600728c */ /* 0x000fe2000bf04070 */
[----:B--2---:R-:W-:Y:S02]  /*1a30*/  VIADD R0, R0, 0xffffffe ;  /* 0x0ffffffe00007836 */ /* 0x004fe40000000000 */
[----:B------:R-:W-:-:S08]  /*1a40*/  IMAD.U32 R3, RZ, RZ, UR32 ;  /* 0x00000020ff037e24 */ /* 0x000fd0000f8e00ff */
[----:B------:R-:W-:Y:S01]  /*1a50*/  @!UP0 UIADD3 UR5, UPT, UPT, UR5, -UR6, URZ ;  /* 0x8000000605058290 */ /* 0x000fe2000fffe0ff */
[----:B------:R-:W2:Y:S01]  /*1a60*/  F2I.FTZ.U32.TRUNC.NTZ R0, R0 ;  /* 0x0000000000007305 */ /* 0x000ea2000021f000 */
[----:B------:R-:W-:Y:S01]  /*1a70*/  @!UP0 UIADD3 UR4, UPT, UPT, UR4, 0x1, URZ ;  /* 0x0000000104048890 */ /* 0x000fe2000fffe0ff */
[----:B------:R-:W-:Y:S01]  /*1a80*/  SHF.L.U32 R3, R3, 0x1f, RZ ;  /* 0x0000001f03037819 */ /* 0x000fe200000006ff */
[----:B------:R-:W-:Y:S01]  /*1a90*/  UISETP.GE.U32.AND UP1, UPT, UR5, UR6, UPT ;  /* 0x000000060500728c */ /* 0x000fe2000bf26070 */
[----:B------:R-:W4:Y:S01]  /*1aa0*/  S2UR UR6, SR_CgaCtaId ;  /* 0x00000000000679c3 */ /* 0x000f220000008800 */
[----:B------:R-:W-:-:S04]  /*1ab0*/  ULOP3.LUT UR5, UR20, UR65, URZ, 0x3c, !UPT ;  /* 0x0000004114057292 */ /* 0x000fc8000f8e3cff */
[----:B------:R-:W-:-:S05]  /*1ac0*/  UISETP.GE.AND UP0, UPT, UR5, URZ, UPT ;  /* 0x000000ff0500728c */ /* 0x000fca000bf06270 */
[----:B------:R-:W-:Y:S01]  /*1ad0*/  @UP1 UIADD3 UR4, UPT, UPT, UR4, 0x1, URZ ;  /* 0x0000000104041890 */ /* 0x000fe2000fffe0ff */
[----:B--2---:R-:W-:Y:S01]  /*1ae0*/  R2UR UR7, R0 ;  /* 0x00000000000772ca */ /* 0x004fe200000e0000 */
[----:B------:R-:W-:-:S05]  /*1af0*/  UISETP.NE.AND UP1, UPT, UR65, URZ, UPT ;  /* 0x000000ff4100728c */ /* 0x000fca000bf25270 */
[----:B------:R-:W-:Y:S02]  /*1b00*/  UMOV UR5, UR4 ;  /* 0x0000000400057c82 */ /* 0x000fe40008000000 */
[----:B------:R-:W-:-:S04]  /*1b10*/  @!UP0 UIADD3 UR5, UPT, UPT, -UR5, URZ, URZ ;  /* 0x000000ff05058290 */ /* 0x000fc8000fffe1ff */
[----:B------:R-:W-:Y:S02]  /*1b20*/  @!UP1 ULOP3.LUT UR5, URZ, UR65, URZ, 0x33, !UPT ;  /* 0x00000041ff059292 */ /* 0x000fe4000f8e33ff */
[----:B----4-:R-:W-:Y:S02]  /*1b30*/  ULEA UR33, UR6, UR33, 0x18 ;  /* 0x0000002106217291 */ /* 0x010fe4000f8ec0ff */
[----:B------:R-:W-:Y:S02]  /*1b40*/  UIADD3 UR4, UPT, UPT, URZ, -UR7, URZ ;  /* 0x80000007ff047290 */ /* 0x000fe4000fffe0ff */
[----:B------:R-:W-:Y:S01]  /*1b50*/  IMAD.U32 R0, RZ, RZ, UR5 ;  /* 0x00000005ff007e24 */ /* 0x000fe2000f8e00ff */
[----:B------:R-:W-:Y:S02]  /*1b60*/  ULEA UR6, UR35, UR33, 0x3 ;  /* 0x0000002123067291 */ /* 0x000fe4000f8e18ff */
[----:B------:R-:W-:Y:S02]  /*1b70*/  UIMAD UR4, UR4, UR8, URZ ;  /* 0x00000008040472a4 */ /* 0x000fe4000f8e02ff */
[----:B------:R-:W-:-:S04]  /*1b80*/  IABS R0, R0 ;  /* 0x0000000000007213 */ /* 0x000fc80000000000 */
[----:B------:R-:W-:Y:S01]  /*1b90*/  R2UR UR9, R0 ;  /* 0x00000000000972ca */ /* 0x000fe200000e0000 */
[----:B------:R2:W4:Y:S01]  /*1ba0*/  SYNCS.PHASECHK.TRANS64.TRYWAIT P0, [UR6+0x40], R3 ;  /* 0x00004003ff0075a7 */ /* 0x0005220008001106 */
[----:B------:R-:W-:Y:S02]  /*1bb0*/  UMOV UR6, URZ ;  /* 0x000000ff00067c82 */ /* 0x000fe40008000000 */
[----:B------:R-:W-:-:S07]  /*1bc0*/  UIMAD.WIDE.U32 UR6, UR7, UR4, UR6 ;  /* 0x00000004070672a5 */ /* 0x000fce000f8e0006 */
[----:B------:R-:W-:Y:S02]  /*1bd0*/  UMOV UR6, UR7 ;  /* 0x0000000700067c82 */ /* 0x000fe40008000000 */
[----:B------:R-:W-:-:S07]  /*1be0*/  UIMAD.WIDE.U32 UR6, UR6, UR9, URZ ;  /* 0x00000009060672a5 */ /* 0x000fce000f8e00ff */
[----:B------:R-:W-:Y:S02]  /*1bf0*/  UMOV UR4, UR7 ;  /* 0x0000000700047c82 */ /* 0x000fe40008000000 */
[----:B------:R-:W-:-:S04]  /*1c00*/  UIADD3 UR6, UPT, UPT, -UR4, URZ, URZ ;  /* 0x000000ff04067290 */ /* 0x000fc8000fffe1ff */
[----:B------:R-:W-:-:S04]  /*1c10*/  UIMAD UR6, UR8, UR6, UR9 ;  /* 0x00000006080672a4 */ /* 0x000fc8000f8e0209 */
[----:B------:R-:W-:-:S11]  /*1c20*/  UISETP.GT.U32.AND UP0, UPT, UR8, UR6, UPT ;  /* 0x000000060800728c */ /* 0x000fd6000bf04070 */
[----:B------:R-:W-:Y:S02]  /*1c30*/  @!UP0 UIADD3 UR6, UPT, UPT, UR6, -UR8, URZ ;  /* 0x8000000806068290 */ /* 0x000fe4000fffe0ff */
[----:B------:R-:W-:Y:S02]  /*1c40*/  @!UP0 UIADD3 UR4, UPT, UPT, UR4, 0x1, URZ ;  /* 0x0000000104048890 */ /* 0x000fe4000fffe0ff */
[----:B------:R-:W-:Y:S02]  /*1c50*/  UISETP.GE.U32.AND UP1, UPT, UR6, UR8, UPT ;  /* 0x000000080600728c */ /* 0x000fe4000bf26070 */
[----:B------:R-:W-:-:S04]  /*1c60*/  ULOP3.LUT UR6, UR5, UR56, URZ, 0x3c, !UPT ;  /* 0x0000003805067292 */ /* 0x000fc8000f8e3cff */
[----:B------:R-:W-:Y:S02]  /*1c70*/  UISETP.GE.AND UP0, UPT, UR6, URZ, UPT ;  /* 0x000000ff0600728c */ /* 0x000fe4000bf06270 */
[----:B------:R-:W-:-:S03]  /*1c80*/  ULEA.HI UR6, UR24, UR24, URZ, 0x1 ;  /* 0x0000001818067291 */ /* 0x000fc6000f8f08ff */
[----:B------:R-:W-:Y:S02]  /*1c90*/  @UP1 UIADD3 UR4, UPT, UPT, UR4, 0x1, URZ ;  /* 0x0000000104041890 */ /* 0x000fe4000fffe0ff */
[----:B------:R-:W-:Y:S02]  /*1ca0*/  UISETP.NE.AND UP1, UPT, UR56, URZ, UPT ;  /* 0x000000ff3800728c */ /* 0x000fe4000bf25270 */
[----:B------:R-:W-:-:S03]  /*1cb0*/  USHF.L.U32 UR6, UR6, 0x7, URZ ;  /* 0x0000000706067899 */ /* 0x000fc600080006ff */
[----:B------:R-:W-:Y:S01]  /*1cc0*/  UMOV UR62, UR4 ;  /* 0x00000004003e7c82 */ /* 0x000fe20008000000 */
[----:B------:R-:W-:Y:S02]  /*1cd0*/  UIADD3 UR4, UPT, UPT, -UR5, URZ, URZ ;  /* 0x000000ff05047290 */ /* 0x000fe4000fffe1ff */
[----:B------:R-:W-:Y:S02]  /*1ce0*/  @!UP0 UIADD3 UR62, UPT, UPT, -UR62, URZ, URZ ;  /* 0x000000ff3e3e8290 */ /* 0x000fe4000fffe1ff */
[----:B------:R-:W-:Y:S02]  /*1cf0*/  UISETP.GE.U32.AND UP0, UPT, UR72, 0x3f, UPT ;  /* 0x0000003f4800788c */ /* 0x000fe4000bf06070 */
[----:B------:R-:W-:Y:S02]  /*1d00*/  @!UP1 ULOP3.LUT UR62, URZ, UR56, URZ, 0x33, !UPT ;  /* 0x00000038ff3e9292 */ /* 0x000fe4000f8e33ff */
[----:B------:R-:W-:Y:S02]  /*1d10*/  ULOP3.LUT UR42, UR6, 0xffffff00, URZ, 0xc0, !UPT ;  /* 0xffffff00062a7892 */ /* 0x000fe4000f8ec0ff */
[----:B------:R-:W-:-:S02]  /*1d20*/  UIMAD UR4, UR65, UR4, UR20 ;  /* 0x00000004410472a4 */ /* 0x000fc4000f8e0214 */
[----:B------:R-:W-:Y:S02]  /*1d30*/  UIADD3 UR6, UPT, UPT, -UR62, URZ, URZ ;  /* 0x000000ff3e067290 */ /* 0x000fe4000fffe1ff */
[----:B------:R-:W-:Y:S02]  /*1d40*/  ULOP3.LUT UR42, UR42, 0x80, UR73, 0xf8, !UPT ;  /* 0x000000802a2a7892 */ /* 0x000fe4000f8ef849 */
[----:B------:R-:W-:Y:S02]  /*1d50*/  ULEA UR18, UR4, UR71, 0x7 ;  /* 0x0000004704127291 */ /* 0x000fe4000f8e38ff */
[----:B------:R-:W-:Y:S01]  /*1d60*/  UIMAD UR56, UR56, UR6, UR5 ;  /* 0x00000006383872a4 */ /* 0x000fe2000f8e0205 */
[----:B--2---:R-:W-:Y:S11]  /*1d70*/  BRA.U !UP0, `(.L_x_22) ;  /* 0x0000000508887547 */ /* 0x004ff6000b800000 */
[----:B------:R-:W2:Y:S01]  /*1d80*/  LDCU.64 UR6, c[0x0][0x5b0] ;  /* 0x0000b600ff0677ac */ /* 0x000ea20008000a00 */
[----:B------:R-:W2:Y:S01]  /*1d90*/  LDCU.64 UR4, c[0x0][0x5d8] ;  /* 0x0000bb00ff0477ac */ /* 0x000ea20008000a00 */
[----:B------:R-:W1:Y:S01]  /*1da0*/  LDCU UR25, c[0x0][0x598] ;  /* 0x0000b300ff1977ac */ /* 0x000e620008000800 */
[----:B------:R-:W1:Y:S01]  /*1db0*/  LDCU UR24, c[0x0][0x58c] ;  /* 0x0000b180ff1877ac */ /* 0x000e620008000800 */
[----:B------:R-:W1:Y:S01]  /*1dc0*/  LDCU UR27, c[0x0][0x59c] ;  /* 0x0000b380ff1b77ac */ /* 0x000e620008000800 */
[----:B------:R-:W1:Y:S01]  /*1dd0*/  LDCU UR26, c[0x0][0x5a0] ;  /* 0x0000b400ff1a77ac */ /* 0x000e620008000800 */
[----:B--2---:R-:W-:Y:S02]  /*1de0*/  UIMAD UR38, UR56, UR6, UR4 ;  /* 0x00000006382672a4 */ /* 0x004fe4000f8e0204 */
[----:B------:R-:W-:Y:S01]  /*1df0*/  UIMAD UR34, UR62, UR7, UR5 ;  /* 0x000000073e2272a4 */ /* 0x000fe2000f8e0205 */
[----:B------:R-:W2:Y:S01]  /*1e00*/  LDCU.64 UR22, c[0x0][0x590] ;  /* 0x0000b200ff1677ac */ /* 0x000ea20008000a00 */
[----:B------:R-:W2:Y:S01]  /*1e10*/  LDCU.64 UR6, c[0x0][0x5b8] ;  /* 0x0000b700ff0677ac */ /* 0x000ea20008000a00 */
[----:B------:R-:W2:Y:S01]  /*1e20*/  LDCU.64 UR4, c[0x0][0x5d0] ;  /* 0x0000ba00ff0477ac */ /* 0x000ea20008000a00 */
[----:B-1----:R-:W-:-:S02]  /*1e30*/  UIADD3 UR50, UPT, UPT, UR42, 0x20, URZ ;  /* 0x000000202a327890 */ /* 0x002fc4000fffe0ff */
[----:B------:R-:W-:Y:S02]  /*1e40*/  UIADD3 UR54, UPT, UPT, UR42, 0x40, URZ ;  /* 0x000000402a367890 */ /* 0x000fe4000fffe0ff */
[----:B------:R-:W-:Y:S02]  /*1e50*/  UIADD3 UR46, UPT, UPT, UR42, 0x60, URZ ;  /* 0x000000602a2e7890 */ /* 0x000fe4000fffe0ff */
[----:B------:R-:W-:Y:S01]  /*1e60*/  UIADD3 UR10, UPT, UPT, UR18, 0x20, URZ ;  /* 0x00000020120a7890 */ /* 0x000fe2000fffe0ff */
[----:B------:R-:W-:Y:S01]  /*1e70*/  UMOV UR15, URZ ;  /* 0x000000ff000f7c82 */ /* 0x000fe20008000000 */
[----:B------:R-:W-:-:S10]  /*1e80*/  UMOV UR11, UR35 ;  /* 0x00000023000b7c82 */ /* 0x000fd40008000000 */
.L_x_28:
[----:B------:R-:W-:Y:S01]  /*1e90*/  @!P3 MOV R3, 0xc000 ;  /* 0x0000c0000003b802 */ /* 0x000fe20000000f00 */
[----:B------:R-:W-:Y:S01]  /*1ea0*/  ULEA UR8, UR11, UR33, 0x3 ;  /* 0x000000210b087291 */ /* 0x000fe2000f8e18ff */
[----:B--2-4-:R-:W-:Y:S11]  /*1eb0*/  @P0 BRA `(.L_x_23) ;  /* 0x0000000000100947 */ /* 0x014ff60003800000 */
[----:B------:R-:W-:Y:S04]  /*1ec0*/  MOV R0, UR32 ;  /* 0x0000002000007c02 */ /* 0x000fe80008000f00 */
[----:B------:R-:W-:Y:S04]  /*1ed0*/  SHF.L.U32 R5, R0, 0x1f, RZ ;  /* 0x0000001f00057819 */ /* 0x000fe800000006ff */
[----:B------:R-:W1:Y:S02]  /*1ee0*/  SYNCS.PHASECHK.TRANS64.TRYWAIT P0, [UR8+0x40], R5 ;  /* 0x00004005ff0075a7 */ /* 0x000e640008001108 */
[----:B-1----:R-:W-:Y:S05]  /*1ef0*/  @!P0 BRA `(.L_x_24) ;  /* 0x000000a800dc8947 */ /* 0x002fea0003800000 */
.L_x_23:
[----:B------:R4:W-:Y:S01]  /*1f00*/  @!P3 SYNCS.ARRIVE.TRANS64 RZ, [UR8], R3 ;  /* 0x00000003ffffb9a7 */ /* 0x0009e20008000008 */
[----:B------:R-:W-:Y:S04]  /*1f10*/  ULOP3.LUT UR9, UR59, 0x2, URZ, 0xfc, !UPT ;  /* 0x000000023b097892 */ /* 0x000fe8000f8efcff */
[----:B------:R-:W-:Y:S09]  /*1f20*/  UISETP.NE.AND UP0, UPT, UR9, 0x2, UPT ;  /* 0x000000020900788c */ /* 0x000ff2000bf05270 */
[----:B------:R-:W-:Y:S05]  /*1f30*/  BRA.U UP0, `(.L_x_25) ;  /* 0x0000000100047547 */ /* 0x000fea000b800000 */
[----:B--23--:R-:W-:Y:S05]  /*1f40*/  BPT.TRAP 0x1 ;  /* 0x000000040000795c */ /* 0x00cfea0000300000 */
.L_x_25:
[----:B------:R-:W-:Y:S04]  /*1f50*/  BSSY.RECONVERGENT B0, `(.L_x_26) ;  /* 0x0000003000007945 */ /* 0x000fe80003800200 */
[----:B------:R-:W-:Y:S05]  /*1f60*/  @P2 BRA `(.L_x_27) ;  /* 0x0000000000042947 */ /* 0x000fea0003800000 */
[----:B--23--:R-:W-:Y:S05]  /*1f70*/  BPT.TRAP 0x1 ;  /* 0x000000040000795c */ /* 0x00cfea0000300000 */
.L_x_27:
[----:B--23--:R-:W-:Y:S05]  /*1f80*/  BSYNC.RECONVERGENT B0 ;  /* 0x0000000000007941 */ /* 0x00cfea0003800200 */
.L_x_26:
[----:B------:R-:W-:Y:S02]  /*1f90*/  UIADD3 UR9, UPT, UPT, UR11, 0x1, URZ ;  /* 0x000000010b097890 */ /* 0x000fe4000fffe0ff */
[----:B------:R-:W-:Y:S02]  /*1fa0*/  USHF.L.U32 UR43, UR15, 0x5, URZ ;  /* 0x000000050f2b7899 */ /* 0x000fe400080006ff */
[----:B------:R-:W-:Y:S02]  /*1fb0*/  UISETP.NE.AND UP0, UPT, UR9, 0x8, UPT ;  /* 0x000000080900788c */ /* 0x000fe4000bf05270 */
[----:B------:R-:W-:Y:S02]  /*1fc0*/  ULOP3.LUT UR41, UR8, 0xfefffff8, URZ, 0xc0, !UPT ;  /* 0xfefffff808297892 */ /* 0x000fe4000f8ec0ff */
[----:B------:R-:W-:Y:S02]  /*1fd0*/  USEL UR12, URZ, 0x1, UP0 ;  /* 0x00000001ff0c7887 */ /* 0x000fe40008000000 */
[----:B------:R-:W-:Y:S02]  /*1fe0*/  USEL UR35, UR9, URZ, UP0 ;  /* 0x000000ff09237287 */ /* 0x000fe40008000000 */
[----:B------:R-:W-:Y:S02]  /*1ff0*/  ULOP3.LUT UR32, UR32, UR12, URZ, 0x3c, !UPT ;  /* 0x0000000c20207292 */ /* 0x000fe4000f8e3cff */
[----:B------:R-:W-:Y:S02]  /*2000*/  ULEA UR9, UR35, UR33, 0x3 ;  /* 0x0000002123097291 */ /* 0x000fe4000f8e18ff */
[----:B------:R-:W-:Y:S02]  /*2010*/  UIADD3 UR28, UP1, UPT, UR60, 0x80, URZ ;  /* 0x000000803c1c7890 */ /* 0x000fe4000ff3e0ff */
[----:B------:R-:W-:Y:S01]  /*2020*/  ULEA UR12, UR11, UR33, 0xe ;  /* 0x000000210b0c7291 */ /* 0x000fe2000f8e70ff */
[----:B-1----:R-:W-:Y:S01]  /*2030*/  MOV R0, UR32 ;  /* 0x0000002000007c02 */ /* 0x002fe20008000f00 */
[----:B------:R-:W-:Y:S02]  /*2040*/  ULEA UR13, UR11, UR33, 0xd ;  /* 0x000000210b0d7291 */ /* 0x000fe4000f8e68ff */
[----:B------:R-:W-:Y:S01]  /*2050*/  UISETP.NE.AND UP2, UPT, UR24, 0x1, UPT ;  /* 0x000000011800788c */ /* 0x000fe2000bf45270 */
[----:B----4-:R-:W-:Y:S01]  /*2060*/  SHF.L.U32 R3, R0, 0x1f, RZ ;  /* 0x0000001f00037819 */ /* 0x010fe200000006ff */
[----:B------:R-:W-:Y:S02]  /*2070*/  UIADD3.X UR29, UPT, UPT, URZ, UR61, URZ, UP1, !UPT ;  /* 0x0000003dff1d7290 */ /* 0x000fe40008ffe4ff */
[----:B------:R-:W-:Y:S01]  /*2080*/  UIADD3 UR40, UPT, UPT, UR12, 0x8400, URZ ;  /* 0x000084000c287890 */ /* 0x000fe2000fffe0ff */
[----:B------:R1:W2:Y:S01]  /*2090*/  SYNCS.PHASECHK.TRANS64.TRYWAIT P0, [UR9+0x40], R3 ;  /* 0x00004003ff0075a7 */ /* 0x0002a20008001109 */
[----:B------:R-:W-:Y:S02]  /*20a0*/  UIMAD.WIDE.U32 UR8, UR43, UR22, URZ ;  /* 0x000000162b0872a5 */ /* 0x000fe4000f8e00ff */
[----:B------:R-:W-:Y:S02]  /*20b0*/  UIADD3 UR48, UPT, UPT, UR12, 0x9400, URZ ;  /* 0x000094000c307890 */ /* 0x000fe4000fffe0ff */
[----:B------:R-:W-:Y:S02]  /*20c0*/  UISETP.NE.AND UP3, UPT, UR25, 0x1, UPT ;  /* 0x000000011900788c */ /* 0x000fe4000bf65270 */
[----:B------:R-:W-:Y:S02]  /*20d0*/  UIADD3 UR52, UPT, UPT, UR12, 0xa400, URZ ;  /* 0x0000a4000c347890 */ /* 0x000fe4000fffe0ff */
[----:B------:R-:W-:Y:S02]  /*20e0*/  UIADD3 UR44, UPT, UPT, UR12, 0xb400, URZ ;  /* 0x0000b4000c2c7890 */ /* 0x000fe4000fffe0ff */
[----:B------:R-:W-:Y:S02]  /*20f0*/  UIADD3 UR30, UP0, UPT, UR60, 0x180, URZ ;  /* 0x000001803c1e7890 */ /* 0x000fe4000ff1e0ff */
[----:B------:R-:W-:Y:S02]  /*2100*/  UPRMT UR14, UR38, 0x40, UR34 ;  /* 0x00000040260e7896 */ /* 0x000fe40008000022 */
[----:B------:R-:W-:Y:S02]  /*2110*/  UIADD3.X UR31, UPT, UPT, URZ, UR61, URZ, UP0, !UPT ;  /* 0x0000003dff1f7290 */ /* 0x000fe400087fe4ff */
[----:B------:R-:W-:Y:S01]  /*2120*/  UIADD3 UR16, UPT, UPT, UR13, 0x28400, URZ ;  /* 0x000284000d107890 */ /* 0x000fe2000fffe0ff */
[----:B------:R-:W-:Y:S01]  /*2130*/  UMOV UR8, UR9 ;  /* 0x0000000900087c82 */ /* 0x000fe20008000000 */
[----:B------:R-:W-:Y:S01]  /*2140*/  UMOV UR36, 0x0 ;  /* 0x0000000000247882 */ /* 0x000fe20000000000 */
[----:B------:R-:W-:Y:S01]  /*2150*/  USHF.R.U32.HI UR11, URZ, UR23, UR8 ;  /* 0x00000017ff0b7299 */ /* 0x000fe20008011608 */
[----:B------:R-:W-:Y:S01]  /*2160*/  UMOV UR37, 0x10000000 ;  /* 0x1000000000257882 */ /* 0x000fe20000000000 */
[----:B------:R-:W-:Y:S01]  /*2170*/  UMOV UR49, UR41 ;  /* 0x0000002900317c82 */ /* 0x000fe20008000000 */
[----:B------:R-:W-:Y:S01]  /*2180*/  UTMALDG.2D.2CTA [UR40], [UR28], desc[UR36] ;  /* 0x000024281c0075b4 */ /* 0x000fe20008209000 */
[----:B------:R-:W-:Y:S01]  /*2190*/  USEL UR11, UR43, UR11, !UP2 ;  /* 0x0000000b2b0b7287 */ /* 0x000fe2000d000000 */
[----:B------:R-:W-:Y:S01]  /*21a0*/  UMOV UR51, UR43 ;  /* 0x0000002b00337c82 */ /* 0x000fe20008000000 */
[----:B------:R-:W-:Y:S02]  /*21b0*/  UMOV UR53, UR41 ;  /* 0x0000002900357c82 */ /* 0x000fe40008000000 */
[----:B------:R-:W-:Y:S01]  /*21c0*/  UIMAD.WIDE.U32 UR8, UR11, UR27, URZ ;  /* 0x0000001b0b0872a5 */ /* 0x000fe2000f8e00ff */
[----:B------:R-:W-:Y:S01]  /*21d0*/  UMOV UR55, UR43 ;  /* 0x0000002b00377c82 */ /* 0x000fe20008000000 */
[----:B------:R-:W-:Y:S01]  /*21e0*/  UTMALDG.2D.2CTA [UR48], [UR28], desc[UR36] ;  /* 0x000024301c0075b4 */ /* 0x000fe20008209000 */
[----:B------:R-:W-:Y:S02]  /*21f0*/  UPRMT UR14, UR14, 0x5410, URZ ;  /* 0x000054100e0e7896 */ /* 0x000fe400080000ff */
[----:B------:R-:W-:Y:S02]  /*2200*/  UIADD3 UR15, UPT, UPT, UR15, 0x1, URZ ;  /* 0x000000010f0f7890 */ /* 0x000fe4000fffe0ff */
[----:B------:R-:W-:Y:S01]  /*2210*/  UMOV UR8, UR9 ;  /* 0x0000000900087c82 */ /* 0x000fe20008000000 */
[----:B------:R-:W-:Y:S01]  /*2220*/  UIADD3 UR9, UPT, UPT, -UR11, URZ, URZ ;  /* 0x000000ff0b097290 */ /* 0x000fe2000fffe1ff */
[----:B------:R-:W-:Y:S01]  /*2230*/  UTMALDG.2D.2CTA [UR52], [UR28], desc[UR36] ;  /* 0x000024341c0075b4 */ /* 0x000fe20008209000 */
[----:B------:R-:W-:Y:S02]  /*2240*/  USHF.R.U32.HI UR8, URZ, UR26, UR8 ;  /* 0x0000001aff087299 */ /* 0x000fe40008011608 */
[----:B------:R-:W-:Y:S02]  /*2250*/  UIMAD UR9, UR24, UR9, UR43 ;  /* 0x00000009180972a4 */ /* 0x000fe4000f8e022b */
[----:B------:R-:W-:Y:S02]  /*2260*/  USEL UR21, UR11, UR8, !UP3 ;  /* 0x000000080b157287 */ /* 0x000fe4000d800000 */
[----:B------:R-:W-:Y:S02]  /*2270*/  UIMAD UR19, UR9, UR6, UR4 ;  /* 0x00000006091372a4 */ /* 0x000fe4000f8e0204 */
[----:B------:R-:W-:Y:S01]  /*2280*/  UIADD3 UR8, UPT, UPT, -UR21, URZ, URZ ;  /* 0x000000ff15087290 */ /* 0x000fe2000fffe1ff */
[----:B------:R-:W-:Y:S01]  /*2290*/  UMOV UR45, UR41 ;  /* 0x00000029002d7c82 */ /* 0x000fe20008000000 */
[----:B------:R-:W-:Y:S02]  /*22a0*/  UMOV UR47, UR43 ;  /* 0x0000002b002f7c82 */ /* 0x000fe40008000000 */
[----:B------:R-:W-:Y:S01]  /*22b0*/  UIMAD UR11, UR25, UR8, UR11 ;  /* 0x00000008190b72a4 */ /* 0x000fe2000f8e020b */
[----:B------:R-:W-:Y:S01]  /*22c0*/  UTMALDG.2D.2CTA [UR44], [UR28], desc[UR36] ;  /* 0x0000242c1c0075b4 */ /* 0x000fe20008209000 */
[----:B------:R-:W-:Y:S01]  /*22d0*/  UMOV UR17, UR41 ;  /* 0x0000002900117c82 */ /* 0x000fe20008000000 */
[----:B------:R-:W-:Y:S02]  /*22e0*/  UIADD3 UR8, UPT, UPT, UR13, 0x29400, URZ ;  /* 0x000294000d087890 */ /* 0x000fe4000fffe0ff */
[----:B------:R-:W-:Y:S01]  /*22f0*/  UIMAD UR20, UR11, UR7, UR5 ;  /* 0x000000070b1472a4 */ /* 0x000fe2000f8e0205 */
[----:B------:R-:W-:Y:S02]  /*2300*/  UMOV UR9, UR41 ;  /* 0x0000002900097c82 */ /* 0x000fe40008000000 */
[----:B------:R-:W-:Y:S01]  /*2310*/  UMOV UR11, UR19 ;  /* 0x00000013000b7c82 */ /* 0x000fe20008000000 */
[----:B------:R-:W-:Y:S01]  /*2320*/  UMOV UR13, UR21 ;  /* 0x00000015000d7c82 */ /* 0x000fe20008000000 */
[----:B------:R-:W-:Y:S02]  /*2330*/  UISETP.NE.AND UP0, UPT, UR15, UR58, UPT ;  /* 0x0000003a0f00728c */ /* 0x000fe4000bf05270 */
[----:B------:R-:W-:Y:S02]  /*2340*/  UMOV UR12, UR20 ;  /* 0x00000014000c7c82 */ /* 0x000fe40008000000 */
[----:B------:R-:W-:Y:S01]  /*2350*/  UTMALDG.4D.IM2COL.2CTA [UR16], [UR30], UR14, desc[UR36] ;  /* 0x000024101e0073b4 */ /* 0x000fe2000825900e */
[----:B------:R3:W-:Y:S02]  /*2360*/  UTMALDG.4D.IM2COL.2CTA [UR8], [UR30], UR14, desc[UR36] ;  /* 0x000024081e0073b4 */ /* 0x0007e4000825900e */
[----:B---3--:R-:W-:Y:S01]  /*2370*/  UMOV UR14, UR58 ;  /* 0x0000003a000e7c82 */ /* 0x008fe20008000000 */
[----:B------:R-:W-:Y:S01]  /*2380*/  UMOV UR11, UR35 ;  /* 0x00000023000b7c82 */ /* 0x000fe20008000000 */
[----:B-1----:R-:W-:Y:S05]  /*2390*/  BRA.U UP0, `(.L_x_28) ;  /* 0xfffffff900bc7547 */ /* 0x002fea000b83ffff */
.L_x_22:
[----:B------:R-:W-:Y:S01]  /*23a0*/  ULEA UR4, UR35, UR33, 0x3 ;  /* 0x0000002123047291 */ /* 0x000fe2000f8e18ff */
[----:B------:R-:W-:Y:S01]  /*23b0*/  MOV R0, UR32 ;  /* 0x0000002000007c02 */ /* 0x000fe20008000f00 */
[----:B------:R-:W-:Y:S01]  /*23c0*/  @!P1 SYNCS.ARRIVE.TRANS64.A1T0 RZ, [UR33+0xc8], RZ ;  /* 0x0000c8ffffff99a7 */ /* 0x000fe20008100021 */
[----:B------:R-:W-:Y:S02]  /*23d0*/  UISETP.GT.AND UP0, UPT, UR69, UR68, UPT ;  /* 0x000000444500728c */ /* 0x000fe4000bf04270 */
[----:B------:R-:W-:-:S04]  /*23e0*/  SHF.L.U32 R0, R0, 0x1f, RZ ;  /* 0x0000001f00007819 */ /* 0x000fc800000006ff */
[----:B--2-4-:R2:W4:Y:S03]  /*23f0*/  SYNCS.PHASECHK.TRANS64.TRYWAIT P0, [UR4+0x40], R0 ;  /* 0x00004000ff0075a7 */ /* 0x0145260008001104 */
[----:B------:R-:W-:Y:S05]  /*2400*/  BRA.U !UP0, `(.L_x_29) ;  /* 0x0000000508847547 */ /* 0x000fea000b800000 */
[----:B------:R-:W1:Y:S01]  /*2410*/  LDCU.64 UR6, c[0x0][0x5b0] ;  /* 0x0000b600ff0677ac */ /* 0x000e620008000a00 */
[----:B------:R-:W1:Y:S01]  /*2420*/  LDCU.64 UR4, c[0x0][0x5d8] ;  /* 0x0000bb00ff0477ac */ /* 0x000e620008000a00 */
[----:B------:R-:W-:Y:S01]  /*2430*/  UIADD3 UR57, UPT, UPT, UR70, UR14, URZ ;  /* 0x0000000e46397290 */ /* 0x000fe2000fffe0ff */
[----:B------:R-:W2:Y:S01]  /*2440*/  LDCU UR24, c[0x0][0x598] ;  /* 0x0000b300ff1877ac */ /* 0x000ea20008000800 */
[----:B------:R-:W2:Y:S01]  /*2450*/  LDCU UR15, c[0x0][0x58c] ;  /* 0x0000b180ff0f77ac */ /* 0x000ea20008000800 */
[----:B------:R-:W2:Y:S01]  /*2460*/  LDCU UR26, c[0x0][0x59c] ;  /* 0x0000b380ff1a77ac */ /* 0x000ea20008000800 */
[----:B-1----:R-:W-:Y:S02]  /*2470*/  UIMAD UR56, UR56, UR6, UR4 ;  /* 0x00000006383872a4 */ /* 0x002fe4000f8e0204 */
[----:B------:R-:W-:Y:S01]  /*2480*/  UIMAD UR38, UR62, UR7, UR5 ;  /* 0x000000073e2672a4 */ /* 0x000fe2000f8e0205 */
[----:B------:R-:W1:Y:S01]  /*2490*/  LDCU UR25, c[0x0][0x5a0] ;  /* 0x0000b400ff1977ac */ /* 0x000e620008000800 */
[----:B------:R-:W1:Y:S01]  /*24a0*/  LDCU.64 UR22, c[0x0][0x590] ;  /* 0x0000b200ff1677ac */ /* 0x000e620008000a00 */
[----:B------:R-:W1:Y:S01]  /*24b0*/  LDCU.64 UR6, c[0x0][0x5b8] ;  /* 0x0000b700ff0677ac */ /* 0x000e620008000a00 */
[----:B------:R-:W1:Y:S01]  /*24c0*/  LDCU.64 UR4, c[0x0][0x5d0] ;  /* 0x0000ba00ff0477ac */ /* 0x000e620008000a00 */
[----:B------:R-:W-:-:S02]  /*24d0*/  UIADD3 UR50, UPT, UPT, UR42, 0x20, URZ ;  /* 0x000000202a327890 */ /* 0x000fc4000fffe0ff */
[----:B------:R-:W-:Y:S02]  /*24e0*/  UIADD3 UR54, UPT, UPT, UR42, 0x40, URZ ;  /* 0x000000402a367890 */ /* 0x000fe4000fffe0ff */
[----:B------:R-:W-:Y:S02]  /*24f0*/  UIADD3 UR46, UPT, UPT, UR42, 0x60, URZ ;  /* 0x000000602a2e7890 */ /* 0x000fe4000fffe0ff */
[----:B------:R-:W-:Y:S01]  /*2500*/  UIADD3 UR10, UPT, UPT, UR18, 0x20, URZ ;  /* 0x00000020120a7890 */ /* 0x000fe2000fffe0ff */
[----:B--2---:R-:W-:-:S11]  /*2510*/  UMOV UR11, UR35 ;  /* 0x00000023000b7c82 */ /* 0x004fd60008000000 */
.L_x_35:
[----:B------:R-:W-:Y:S01]  /*2520*/  @!P3 MOV R3, 0xc000 ;  /* 0x0000c0000003b802 */ /* 0x000fe20000000f00 */
[----:B------:R-:W-:Y:S01]  /*2530*/  ULEA UR8, UR11, UR33, 0x3 ;  /* 0x000000210b087291 */ /* 0x000fe2000f8e18ff */
[----:B--2-4-:R-:W-:Y:S11]  /*2540*/  @P0 BRA `(.L_x_30) ;  /* 0x0000000000100947 */ /* 0x014ff60003800000 */
[----:B------:R-:W-:Y:S04]  /*2550*/  MOV R0, UR32 ;  /* 0x0000002000007c02 */ /* 0x000fe80008000f00 */
[----:B------:R-:W-:Y:S04]  /*2560*/  SHF.L.U32 R5, R0, 0x1f, RZ ;  /* 0x0000001f00057819 */ /* 0x000fe800000006ff */
[----:B------:R-:W2:Y:S02]  /*2570*/  SYNCS.PHASECHK.TRANS64.TRYWAIT P0, [UR8+0x40], R5 ;  /* 0x00004005ff0075a7 */ /* 0x000ea40008001108 */
[----:B--2---:R-:W-:Y:S05]  /*2580*/  @!P0 BRA `(.L_x_31) ;  /* 0x000000a400508947 */ /* 0x004fea0003800000 */
.L_x_30:
[----:B------:R4:W-:Y:S01]  /*2590*/  @!P3 SYNCS.ARRIVE.TRANS64 RZ, [UR8], R3 ;  /* 0x00000003ffffb9a7 */ /* 0x0009e20008000008 */
[----:B------:R-:W-:Y:S04]  /*25a0*/  ULOP3.LUT UR9, UR59, 0x2, URZ, 0xfc, !UPT ;  /* 0x000000023b097892 */ /* 0x000fe8000f8efcff */
[----:B------:R-:W-:Y:S09]  /*25b0*/  UISETP.NE.AND UP0, UPT, UR9, 0x2, UPT ;  /* 0x000000020900788c */ /* 0x000ff2000bf05270 */
[----:B------:R-:W-:Y:S05]  /*25c0*/  BRA.U UP0, `(.L_x_32) ;  /* 0x0000000100047547 */ /* 0x000fea000b800000 */
[----:B-1-3--:R-:W-:Y:S05]  /*25d0*/  BPT.TRAP 0x1 ;  /* 0x000000040000795c */ /* 0x00afea0000300000 */
.L_x_32:
[----:B------:R-:W-:Y:S04]  /*25e0*/  BSSY.RECONVERGENT B0, `(.L_x_33) ;  /* 0x0000003000007945 */ /* 0x000fe80003800200 */
[----:B------:R-:W-:Y:S05]  /*25f0*/  @P2 BRA `(.L_x_34) ;  /* 0x0000000000042947 */ /* 0x000fea0003800000 */
[----:B-1-3--:R-:W-:Y:S05]  /*2600*/  BPT.TRAP 0x1 ;  /* 0x000000040000795c */ /* 0x00afea0000300000 */
.L_x_34:
[----:B-1-3--:R-:W-:Y:S05]  /*2610*/  BSYNC.RECONVERGENT B0 ;  /* 0x0000000000007941 */ /* 0x00afea0003800200 */
.L_x_33:
        /* <DEDUP_REMOVED lines=10> */
[----:B--2---:R-:W-:Y:S01]  /*26c0*/  MOV R0, UR32 ;  /* 0x0000002000007c02 */ /* 0x004fe20008000f00 */
[----:B------:R-:W-:Y:S02]  /*26d0*/  UISETP.NE.AND UP2, UPT, UR15, 0x1, UPT ;  /* 0x000000010f00788c */ /* 0x000fe4000bf45270 */
[----:B------:R-:W-:Y:S01]  /*26e0*/  UIADD3.X UR29, UPT, UPT, URZ, UR61, URZ, UP1, !UPT ;  /* 0x0000003dff1d7290 */ /* 0x000fe20008ffe4ff */
[----:B----4-:R-:W-:Y:S01]  /*26f0*/  SHF.L.U32 R3, R0, 0x1f, RZ ;  /* 0x0000001f00037819 */ /* 0x010fe200000006ff */
[----:B------:R-:W-:Y:S02]  /*2700*/  UIADD3 UR40, UPT, UPT, UR16, 0x8400, URZ ;  /* 0x0000840010287890 */ /* 0x000fe4000fffe0ff */
[----:B------:R-:W-:Y:S01]  /*2710*/  UIADD3 UR48, UPT, UPT, UR16, 0x9400, URZ ;  /* 0x0000940010307890 */ /* 0x000fe2000fffe0ff */
[----:B------:R1:W2:Y:S01]  /*2720*/  SYNCS.PHASECHK.TRANS64.TRYWAIT P0, [UR9+0x40], R3 ;  /* 0x00004003ff0075a7 */ /* 0x0002a20008001109 */
[----:B------:R-:W-:Y:S02]  /*2730*/  UIMAD.WIDE.U32 UR8, UR43, UR22, URZ ;  /* 0x000000162b0872a5 */ /* 0x000fe4000f8e00ff */
[----:B------:R-:W-:Y:S02]  /*2740*/  UISETP.NE.AND UP3, UPT, UR24, 0x1, UPT ;  /* 0x000000011800788c */ /* 0x000fe4000bf65270 */
[----:B------:R-:W-:Y:S02]  /*2750*/  UIADD3 UR52, UPT, UPT, UR16, 0xa400, URZ ;  /* 0x0000a40010347890 */ /* 0x000fe4000fffe0ff */
[----:B------:R-:W-:Y:S02]  /*2760*/  ULEA UR34, UR11, UR33, 0xd ;  /* 0x000000210b227291 */ /* 0x000fe4000f8e68ff */
        /* <DEDUP_REMOVED lines=17> */
[----:B------:R-:W-:Y:S01]  /*2880*/  UPRMT UR27, UR27, 0x5410, URZ ;  /* 0x000054101b1b7896 */ /* 0x000fe200080000ff */
[----:B------:R-:W-:Y:S03]  /*2890*/  UMOV UR45, UR41 ;  /* 0x00000029002d7c82 */ /* 0x000fe60008000000 */
[----:B------:R-:W-:Y:S01]  /*28a0*/  UMOV UR9, UR13 ;  /* 0x0000000d00097c82 */ /* 0x000fe20008000000 */
[----:B------:R-:W-:Y:S01]  /*28b0*/  UMOV UR47, UR43 ;  /* 0x0000002b002f7c82 */ /* 0x000fe20008000000 */
[----:B------:R-:W-:Y:S01]  /*28c0*/  USHF.R.U32.HI UR9, URZ, UR25, UR9 ;  /* 0x00000019ff097299 */ /* 0x000fe20008011609 */
[----:B------:R-:W-:Y:S01]  /*28d0*/  UTMALDG.2D.2CTA [UR52], [UR28], desc[UR36] ;  /* 0x000024341c0075b4 */ /* 0x000fe20008209000 */
[----:B------:R-:W-:Y:S02]  /*28e0*/  UIADD3 UR14, UPT, UPT, UR14, 0x1, URZ ;  /* 0x000000010e0e7890 */ /* 0x000fe4000fffe0ff */
[----:B------:R-:W-:Y:S02]  /*28f0*/  USEL UR21, UR8, UR9, !UP3 ;  /* 0x0000000908157287 */ /* 0x000fe4000d800000 */
[----:B------:R-:W-:Y:S02]  /*2900*/  UIADD3 UR9, UPT, UPT, -UR8, URZ, URZ ;  /* 0x000000ff08097290 */ /* 0x000fe4000fffe1ff */
[----:B------:R-:W-:Y:S01]  /*2910*/  UIADD3 UR11, UPT, UPT, -UR21, URZ, URZ ;  /* 0x000000ff150b7290 */ /* 0x000fe2000fffe1ff */
[----:B------:R-:W-:Y:S01]  /*2920*/  UTMALDG.2D.2CTA [UR44], [UR28], desc[UR36] ;  /* 0x0000242c1c0075b4 */ /* 0x000fe20008209000 */
[----:B------:R-:W-:Y:S02]  /*2930*/  UIMAD UR12, UR15, UR9, UR43 ;  /* 0x000000090f0c72a4 */ /* 0x000fe4000f8e022b */
[----:B------:R-:W-:Y:S02]  /*2940*/  UIMAD UR8, UR24, UR11, UR8 ;  /* 0x0000000b180872a4 */ /* 0x000fe4000f8e0208 */
[----:B------:R-:W-:Y:S02]  /*2950*/  UIMAD UR19, UR12, UR6, UR4 ;  /* 0x000000060c1372a4 */ /* 0x000fe4000f8e0204 */
[----:B------:R-:W-:Y:S01]  /*2960*/  UIMAD UR20, UR8, UR7, UR5 ;  /* 0x00000007081472a4 */ /* 0x000fe2000f8e0205 */
[----:B------:R-:W-:Y:S01]  /*2970*/  UMOV UR17, UR41 ;  /* 0x0000002900117c82 */ /* 0x000fe20008000000 */
[----:B------:R-:W-:Y:S01]  /*2980*/  UIADD3 UR8, UPT, UPT, UR34, 0x29400, URZ ;  /* 0x0002940022087890 */ /* 0x000fe2000fffe0ff */
[----:B------:R-:W-:Y:S02]  /*2990*/  UMOV UR9, UR41 ;  /* 0x0000002900097c82 */ /* 0x000fe40008000000 */
[----:B------:R-:W-:Y:S01]  /*29a0*/  UMOV UR11, UR19 ;  /* 0x00000013000b7c82 */ /* 0x000fe20008000000 */
[----:B------:R-:W-:Y:S01]  /*29b0*/  UMOV UR13, UR21 ;  /* 0x00000015000d7c82 */ /* 0x000fe20008000000 */
[----:B------:R-:W-:Y:S02]  /*29c0*/  UMOV UR12, UR20 ;  /* 0x00000014000c7c82 */ /* 0x000fe40008000000 */
[----:B------:R-:W-:Y:S01]  /*29d0*/  UTMALDG.4D.IM2COL.2CTA [UR16], [UR30], UR27, desc[UR36] ;  /* 0x000024101e0073b4 */ /* 0x000fe2000825901b */
[----:B------:R-:W-:Y:S01]  /*29e0*/  UISETP.NE.AND UP0, UPT, UR14, UR57, UPT ;  /* 0x000000390e00728c */ /* 0x000fe2000bf05270 */
[----:B------:R3:W-:Y:S02]  /*29f0*/  UTMALDG.4D.IM2COL.2CTA [UR8], [UR30], UR27, desc[UR36] ;  /* 0x000024081e0073b4 */ /* 0x0007e4000825901b */
[----:B---3--:R-:W-:Y:S06]  /*2a00*/  UMOV UR11, UR35 ;  /* 0x00000023000b7c82 */ /* 0x008fec0008000000 */
[----:B-1----:R-:W-:Y:S05]  /*2a10*/  BRA.U UP0, `(.L_x_35) ;  /* 0xfffffff900c07547 */ /* 0x002fea000b83ffff */
.L_x_29:
[----:B------:R-:W-:Y:S01]  /*2a20*/  SHF.L.U32 R3, R2, 0x1f, RZ ;  /* 0x0000001f02037819 */ /* 0x000fe200000006ff */
[----:B------:R-:W-:-:S03]  /*2a30*/  NOP ;  /* 0x0000000000007918 */ /* 0x000fc60000000000 */
[----:B--2-4-:R-:W2:Y:S02]  /*2a40*/  SYNCS.PHASECHK.TRANS64.TRYWAIT P0, [UR33+0xd0], R3 ;  /* 0x0000d003ff0075a7 */ /* 0x014ea40008001121 */
[----:B--2---:R-:W-:Y:S05]  /*2a50*/  @!P0 BRA `(.L_x_36) ;  /* 0x000000a000348947 */ /* 0x004fea0003800000 */
.L_x_185:
[----:B------:R-:W4:Y:S01]  /*2a60*/  LDS.128 R4, [UR33+0x110] ;  /* 0x00011021ff047984 */ /* 0x000f220008000c00 */
[----:B------:R-:W-:Y:S02]  /*2a70*/  UIADD3 UR4, UPT, UPT, UR33, 0xd8, URZ ;  /* 0x000000d821047890 */ /* 0x000fe4000fffe0ff */
[----:B------:R-:W-:Y:S01]  /*2a80*/  UISETP.GE.AND UP0, UPT, UR39, 0x1, UPT ;  /* 0x000000012700788c */ /* 0x000fe2000bf06270 */
[----:B------:R-:W-:Y:S01]  /*2a90*/  @!PT LDS RZ, [RZ] ;  /* 0x00000000fffff984 */ /* 0x000fe20000000800 */
[----:B------:R-:W-:Y:S01]  /*2aa0*/  @!PT LDS RZ, [RZ] ;  /* 0x00000000fffff984 */ /* 0x000fe20000000800 */
[----:B------:R-:W-:Y:S01]  /*2ab0*/  @!PT LDS RZ, [RZ] ;  /* 0x00000000fffff984 */ /* 0x000fe20000000800 */
[----:B------:R-:W-:Y:S01]  /*2ac0*/  @!PT LDS RZ, [RZ] ;  /* 0x00000000fffff984 */ /* 0x000fe20000000800 */
[----:B------:R1:W-:Y:S06]  /*2ad0*/  MEMBAR.ALL.CTA ;  /* 0x0000000000007992 */ /* 0x0003ec0000008000 */
[----:B-1----:R-:W1:Y:S01]  /*2ae0*/  FENCE.VIEW.ASYNC.S ;  /* 0x00000000000073c6 */ /* 0x002e620000000000 */
[----:B------:R-:W-:-:S09]  /*2af0*/  UPRMT UR4, URZ, 0x654, UR4 ;  /* 0x00000654ff047896 */ /* 0x000fd20008000004 */
[----:B-1----:R-:W-:Y:S01]  /*2b00*/  SYNCS.ARRIVE.TRANS64.RED.A1T0 RZ, [UR4], RZ ;  /* 0x000000ffffff79a7 */ /* 0x002fe20008100404 */
[----:B----4-:R-:W-:-:S13]  /*2b10*/  LOP3.LUT P0, RZ, R6, 0x1, RZ, 0xc0, !PT ;  /* 0x0000000106ff7812 */ /* 0x010fda000780c0ff */
[----:B------:R-:W-:Y:S01]  /*2b20*/  VOTEU.ANY UP1, P0 ;  /* 0x0000000000ff7886 */ /* 0x000fe20000020100 */
[----:B------:R-:W-:-:S13]  /*2b30*/  PLOP3.LUT P0, PT, PT, PT, UP1, 0x80, 0x8 ;  /* 0x000000000008781c */ /* 0x000fda0003f0f018 */
[----:B--2---:R-:W-:Y:S02]  /*2b40*/  @P0 MOV R0, R4 ;  /* 0x0000000400000202 */ /* 0x004fe40000000f00 */
[----:B------:R-:W-:Y:S02]  /*2b50*/  @P0 LOP3.LUT R4, R5, 0xffff, RZ, 0xc0, !PT ;  /* 0x0000ffff05040812 */ /* 0x000fe400078ec0ff */
[----:B------:R-:W-:Y:S02]  /*2b60*/  @P0 R2UR UR6, R0 ;  /* 0x00000000000602ca */ /* 0x000fe400000e0000 */
[----:B------:R-:W-:-:S11]  /*2b70*/  @P0 R2UR UR5, R4 ;  /* 0x00000000040502ca */ /* 0x000fd600000e0000 */
[----:B------:R-:W-:Y:S02]  /*2b80*/  @UP1 UMOV UR64, UR6 ;  /* 0x0000000600401c82 */ /* 0x000fe40008000000 */
[----:B------:R-:W-:Y:S01]  /*2b90*/  @UP1 UMOV UR63, UR5 ;  /* 0x00000005003f1c82 */ /* 0x000fe20008000000 */
[----:B------:R-:W-:Y:S05]  /*2ba0*/  BRA.U !UP0, `(.L_x_37) ;  /* 0x0000000108d47547 */ /* 0x000fea000b800000 */
[----:B------:R-:W3:Y:S01]  /*2bb0*/  LDCU.128 UR16, c[0x0][0xb10] ;  /* 0x00016200ff1077ac */ /* 0x000ee20008000c00 */
[----:B------:R-:W1:Y:S01]  /*2bc0*/  LDCU UR20, c[0x0][0xb20] ;  /* 0x00016400ff1477ac */ /* 0x000e620008000800 */
[----:B------:R-:W2:Y:S01]  /*2bd0*/  LDCU UR13, c[0x0][0xb0c] ;  /* 0x00016180ff0d77ac */ /* 0x000ea20008000800 */
[----:B------:R-:W4:Y:S01]  /*2be0*/  LDCU.64 UR14, c[0x0][0xb28] ;  /* 0x00016500ff0e77ac */ /* 0x000f220008000a00 */
[----:B------:R-:W-:Y:S02]  /*2bf0*/  UISETP.NE.AND UP3, UPT, UR39, 0x1, UPT ;  /* 0x000000012700788c */ /* 0x000fe4000bf65270 */
[----:B---3--:R-:W-:Y:S02]  /*2c00*/  UIMAD.WIDE.U32 UR4, UR66, UR19, URZ ;  /* 0x00000013420472a5 */ /* 0x008fe4000f8e00ff */
[----:B------:R-:W-:Y:S02]  /*2c10*/  UIMAD.WIDE.U32 UR6, UR67, UR16, URZ ;  /* 0x00000010430672a5 */ /* 0x000fe4000f8e00ff */
[----:B------:R-:W-:-:S02]  /*2c20*/  UISETP.NE.AND UP0, UPT, UR18, 0x1, UPT ;  /* 0x000000011200788c */ /* 0x000fc4000bf05270 */
[----:B------:R-:W-:Y:S01]  /*2c30*/  UIMAD.WIDE.U32 UR10, UR63, UR19, URZ ;  /* 0x000000133f0a72a5 */ /* 0x000fe2000f8e00ff */
[----:B------:R-:W-:Y:S01]  /*2c40*/  UMOV UR4, UR5 ;  /* 0x0000000500047c82 */ /* 0x000fe20008000000 */
[----:B--2---:R-:W-:Y:S02]  /*2c50*/  UISETP.NE.AND UP2, UPT, UR13, 0x1, UPT ;  /* 0x000000010d00788c */ /* 0x004fe4000bf45270 */
[----:B-1----:R-:W-:Y:S02]  /*2c60*/  USHF.R.U32.HI UR5, URZ, UR20, UR4 ;  /* 0x00000014ff057299 */ /* 0x002fe40008011604 */
[----:B------:R-:W-:Y:S01]  /*2c70*/  UIMAD.WIDE.U32 UR8, UR64, UR16, URZ ;  /* 0x00000010400872a5 */ /* 0x000fe2000f8e00ff */
[----:B------:R-:W-:Y:S01]  /*2c80*/  UMOV UR4, UR7 ;  /* 0x0000000700047c82 */ /* 0x000fe20008000000 */
[----:B------:R-:W-:Y:S02]  /*2c90*/  USEL UR5, UR66, UR5, !UP0 ;  /* 0x0000000542057287 */ /* 0x000fe4000c000000 */
[----:B------:R-:W-:-:S02]  /*2ca0*/  USHF.R.U32.HI UR4, URZ, UR17, UR4 ;  /* 0x00000011ff047299 */ /* 0x000fc40008011604 */
[----:B----4-:R-:W-:Y:S02]  /*2cb0*/  UIMAD.WIDE.U32 UR6, UR5, UR14, URZ ;  /* 0x0000000e050672a5 */ /* 0x010fe4000f8e00ff */
[----:B------:R-:W-:Y:S01]  /*2cc0*/  USEL UR12, UR67, UR4, !UP2 ;  /* 0x00000004430c7287 */ /* 0x000fe2000d000000 */
[----:B------:R-:W-:Y:S02]  /*2cd0*/  UMOV UR8, UR9 ;  /* 0x0000000900087c82 */ /* 0x000fe40008000000 */
[----:B------:R-:W-:Y:S01]  /*2ce0*/  UMOV UR4, UR11 ;  /* 0x0000000b00047c82 */ /* 0x000fe20008000000 */
[----:B------:R-:W-:Y:S01]  /*2cf0*/  UIMAD.WIDE.U32 UR10, UR12, UR14, URZ ;  /* 0x0000000e0c0a72a5 */ /* 0x000fe2000f8e00ff */
[----:B------:R-:W-:Y:S01]  /*2d00*/  UMOV UR6, UR7 ;  /* 0x0000000700067c82 */ /* 0x000fe20008000000 */
[----:B------:R-:W-:Y:S02]  /*2d10*/  USHF.R.U32.HI UR4, URZ, UR20, UR4 ;  /* 0x00000014ff047299 */ /* 0x000fe40008011604 */
[----:B------:R-:W-:-:S02]  /*2d20*/  @UP3 USHF.R.U32.HI UR5, URZ, UR15, UR6 ;  /* 0x0000000fff053299 */ /* 0x000fc40008011606 */
[----:B------:R-:W-:Y:S01]  /*2d30*/  USHF.R.U32.HI UR17, URZ, UR17, UR8 ;  /* 0x00000011ff117299 */ /* 0x000fe20008011608 */
[----:B------:R-:W-:Y:S01]  /*2d40*/  UMOV UR6, UR11 ;  /* 0x0000000b00067c82 */ /* 0x000fe20008000000 */
[----:B------:R-:W-:Y:S02]  /*2d50*/  USEL UR4, UR63, UR4, !UP0 ;  /* 0x000000043f047287 */ /* 0x000fe4000c000000 */
[----:B------:R-:W-:Y:S02]  /*2d60*/  @UP3 USHF.R.U32.HI UR12, URZ, UR15, UR6 ;  /* 0x0000000fff0c3299 */ /* 0x000fe40008011606 */
[----:B------:R-:W-:Y:S02]  /*2d70*/  UIMAD UR6, UR39, UR5, URZ ;  /* 0x00000005270672a4 */ /* 0x000fe4000f8e02ff */
[----:B------:R-:W-:Y:S02]  /*2d80*/  USEL UR5, UR64, UR17, !UP2 ;  /* 0x0000001140057287 */ /* 0x000fe4000d000000 */
[----:B------:R-:W-:-:S02]  /*2d90*/  UIMAD UR8, UR39, UR12, URZ ;  /* 0x0000000c270872a4 */ /* 0x000fc4000f8e02ff */
[----:B------:R-:W-:Y:S02]  /*2da0*/  UISETP.GE.AND UP0, UPT, UR4, UR6, UPT ;  /* 0x000000060400728c */ /* 0x000fe4000bf06270 */
[----:B------:R-:W-:Y:S02]  /*2db0*/  UIMAD.WIDE.U32 UR6, UR4, UR14, URZ ;  /* 0x0000000e040672a5 */ /* 0x000fe4000f8e00ff */
[----:B------:R-:W-:Y:S02]  /*2dc0*/  UISETP.GE.OR UP0, UPT, UR5, UR8, UP0 ;  /* 0x000000080500728c */ /* 0x000fe40008706670 */
[----:B------:R-:W-:Y:S02]  /*2dd0*/  UIMAD.WIDE.U32 UR8, UR5, UR14, URZ ;  /* 0x0000000e050872a5 */ /* 0x000fe4000f8e00ff */
[----:B------:R-:W-:Y:S01]  /*2de0*/  UIADD3 UR10, UPT, UPT, -UR4, URZ, URZ ;  /* 0x000000ff040a7290 */ /* 0x000fe2000fffe1ff */
[----:B------:R-:W-:Y:S02]  /*2df0*/  UMOV UR6, UR7 ;  /* 0x0000000700067c82 */ /* 0x000fe40008000000 */
[----:B------:R-:W-:-:S02]  /*2e00*/  USHF.R.U32.HI UR6, URZ, UR15, UR6 ;  /* 0x0000000fff067299 */ /* 0x000fc40008011606 */
[----:B------:R-:W-:Y:S02]  /*2e10*/  UIMAD UR10, UR18, UR10, UR63 ;  /* 0x0000000a120a72a4 */ /* 0x000fe4000f8e023f */
[----:B------:R-:W-:Y:S01]  /*2e20*/  USEL UR6, UR4, UR6, !UP3 ;  /* 0x0000000604067287 */ /* 0x000fe2000d800000 */
[----:B------:R-:W-:Y:S01]  /*2e30*/  @!UP0 UMOV UR7, UR9 ;  /* 0x0000000900078c82 */ /* 0x000fe20008000000 */
[----:B------:R-:W-:Y:S02]  /*2e40*/  UIADD3 UR9, UPT, UPT, -UR5, URZ, URZ ;  /* 0x000000ff05097290 */ /* 0x000fe4000fffe1ff */
[----:B------:R-:W-:Y:S02]  /*2e50*/  @!UP0 USHF.R.U32.HI UR7, URZ, UR15, UR7 ;  /* 0x0000000fff078299 */ /* 0x000fe40008011607 */
[----:B------:R-:W-:Y:S02]  /*2e60*/  UIADD3 UR8, UPT, UPT, -UR6, URZ, URZ ;  /* 0x000000ff06087290 */ /* 0x000fe4000fffe1ff */
[----:B------:R-:W-:-:S02]  /*2e70*/  @!UP0 USEL UR7, UR5, UR7, !UP3 ;  /* 0x0000000705078287 */ /* 0x000fc4000d800000 */
[----:B------:R-:W-:Y:S02]  /*2e80*/  UIMAD UR8, UR39, UR8, UR4 ;  /* 0x00000008270872a4 */ /* 0x000fe4000f8e0204 */
[----:B------:R-:W-:Y:S02]  /*2e90*/  @!UP0 UIADD3 UR6, UPT, UPT, UR6, -UR7, URZ ;  /* 0x8000000706068290 */ /* 0x000fe4000fffe0ff */
[----:B------:R-:W-:Y:S02]  /*2ea0*/  @!UP0 UIMAD UR7, UR8, UR12, UR7 ;  /* 0x0000000c080782a4 */ /* 0x000fe4000f8e0207 */
[----:B------:R-:W-:Y:S02]  /*2eb0*/  @!UP0 UIMAD UR4, UR39, UR6, UR5 ;  /* 0x00000006270482a4 */ /* 0x000fe4000f8e0205 */
[----:B------:R-:W-:Y:S02]  /*2ec0*/  UIMAD UR6, UR13, UR9, UR64 ;  /* 0x000000090d0672a4 */ /* 0x000fe4000f8e0240 */
[----:B------:R-:W-:Y:S01]  /*2ed0*/  UIMAD UR63, UR4, UR18, UR10 ;  /* 0x00000012043f72a4 */ /* 0x000fe2000f8e020a */
[----:B------:R-:W-:-:S02]  /*2ee0*/  @!UP0 UMOV UR5, UR7 ;  /* 0x0000000700058c82 */ /* 0x000fc40008000000 */
[----:B------:R-:W-:-:S12]  /*2ef0*/  UIMAD UR64, UR5, UR13, UR6 ;  /* 0x0000000d054072a4 */ /* 0x000fd8000f8e0206 */
.L_x_37:
[----:B------:R-:W1:Y:S02]  /*2f00*/  LDCU UR4, c[0x0][0xb30] ;  /* 0x00016600ff0477ac */ /* 0x000e640008000800 */
[----:B-1----:R-:W-:-:S09]  /*2f10*/  UISETP.NE.AND UP0, UPT, UR4, 0x1, UPT ;  /* 0x000000010400788c */ /* 0x002fd2000bf05270 */
[----:B------:R-:W-:Y:S05]  /*2f20*/  BRA.U UP0, `(.L_x_38) ;  /* 0x0000000100447547 */ /* 0x000fea000b800000 */
[----:B------:R-:W1:Y:S01]  /*2f30*/  LDCU.128 UR8, c[0x0][0xb10] ;  /* 0x00016200ff0877ac */ /* 0x000e620008000c00 */
[----:B------:R-:W2:Y:S01]  /*2f40*/  LDCU UR12, c[0x0][0xb0c] ;  /* 0x00016180ff0c77ac */ /* 0x000ea20008000800 */
[----:B------:R-:W4:Y:S01]  /*2f50*/  LDCU UR13, c[0x0][0xb20] ;  /* 0x00016400ff0d77ac */ /* 0x000f220008000800 */
[----:B-1----:R-:W-:Y:S02]  /*2f60*/  UIMAD.WIDE.U32 UR6, UR64, UR8, URZ ;  /* 0x00000008400672a5 */ /* 0x002fe4000f8e00ff */
[----:B------:R-:W-:Y:S02]  /*2f70*/  UIMAD.WIDE.U32 UR4, UR63, UR11, URZ ;  /* 0x0000000b3f0472a5 */ /* 0x000fe4000f8e00ff */
[----:B--2---:R-:W-:Y:S02]  /*2f80*/  UISETP.NE.AND UP2, UPT, UR12, 0x1, UPT ;  /* 0x000000010c00788c */ /* 0x004fe4000bf45270 */
[----:B------:R-:W-:Y:S01]  /*2f90*/  UISETP.NE.AND UP0, UPT, UR10, 0x1, UPT ;  /* 0x000000010a00788c */ /* 0x000fe2000bf05270 */
[----:B------:R-:W-:-:S02]  /*2fa0*/  UMOV UR6, UR7 ;  /* 0x0000000700067c82 */ /* 0x000fc40008000000 */
[----:B------:R-:W-:Y:S01]  /*2fb0*/  UMOV UR4, UR5 ;  /* 0x0000000500047c82 */ /* 0x000fe20008000000 */
[----:B------:R-:W-:Y:S02]  /*2fc0*/  USHF.R.U32.HI UR6, URZ, UR9, UR6 ;  /* 0x00000009ff067299 */ /* 0x000fe40008011606 */
[----:B----4-:R-:W-:Y:S02]  /*2fd0*/  USHF.R.U32.HI UR4, URZ, UR13, UR4 ;  /* 0x0000000dff047299 */ /* 0x010fe40008011604 */
[----:B------:R-:W-:Y:S02]  /*2fe0*/  USEL UR5, UR64, UR6, !UP2 ;  /* 0x0000000640057287 */ /* 0x000fe4000d000000 */
[----:B------:R-:W-:-:S04]  /*2ff0*/  USEL UR4, UR63, UR4, !UP0 ;  /* 0x000000043f047287 */ /* 0x000fc8000c000000 */
[----:B------:R-:W-:Y:S02]  /*3000*/  UIADD3 UR6, UPT, UPT, UR5, -UR4, URZ ;  /* 0x8000000405067290 */ /* 0x000fe4000fffe0ff */
[----:B------:R-:W-:Y:S02]  /*3010*/  UIADD3 UR4, UPT, UPT, -UR5, UR4, URZ ;  /* 0x0000000405047290 */ /* 0x000fe4000fffe1ff */
[----:B------:R-:W-:Y:S02]  /*3020*/  UIMAD UR63, UR6, UR10, UR63 ;  /* 0x0000000a063f72a4 */ /* 0x000fe4000f8e023f */
[----:B------:R-:W-:-:S12]  /*3030*/  UIMAD UR64, UR4, UR12, UR64 ;  /* 0x0000000c044072a4 */ /* 0x000fd8000f8e0240 */
.L_x_38:
[----:B------:R-:W-:Y:S02]  /*3040*/  R2UR UR5, R75 ;  /* 0x000000004b0572ca */ /* 0x000fe400000e0000 */
[----:B------:R-:W-:Y:S02]  /*3050*/  R2UR UR4, R74 ;  /* 0x000000004a0472ca */ /* 0x000fe400000e0000 */
[----:B------:R-:W-:Y:S02]  /*3060*/  PLOP3.LUT P1, PT, PT, PT, PT, 0x80, 0x8 ;  /* 0x000000000008781c */ /* 0x000fe40003f2f070 */
[----:B------:R-:W-:-:S07]  /*3070*/  LOP3.LUT R2, R2, 0x1, RZ, 0x3c, !PT ;  /* 0x0000000102027812 */ /* 0x000fce00078e3cff */
[----:B------:R-:W-:Y:S02]  /*3080*/  UIADD3 UR24, UPT, UPT, UR64, UR5, URZ ;  /* 0x0000000540187290 */ /* 0x000fe4000fffe0ff */
[----:B------:R-:W-:Y:S01]  /*3090*/  UIADD3 UR20, UPT, UPT, UR63, UR4, URZ ;  /* 0x000000043f147290 */ /* 0x000fe2000fffe0ff */
[----:B------:R-:W-:Y:S11]  /*30a0*/  BRA.U UP1, `(.L_x_39) ;  /* 0xffffffe501e47547 */ /* 0x000ff6000b83ffff */
[----:B------:R-:W-:Y:S01]  /*30b0*/  UIADD3 UR33, UPT, UPT, UR33, 0x40, URZ ;  /* 0x0000004021217890 */ /* 0x000fe2000fffe0ff */
[----:B------:R-:W-:-:S03]  /*30c0*/  MOV R3, UR32 ;  /* 0x0000002000037c02 */ /* 0x000fc60008000f00 */
[----:B------:R-:W-:Y:S01]  /*30d0*/  ULEA UR4, UR35, UR33, 0x3 ;  /* 0x0000002123047291 */ /* 0x000fe2000f8e18ff */
[----:B------:R-:W-:-:S08]  /*30e0*/  SHF.L.U32 R3, R3, 0x1f, RZ ;  /* 0x0000001f03037819 */ /* 0x000fd000000006ff */
[----:B------:R-:W1:Y:S02]  /*30f0*/  SYNCS.PHASECHK.TRANS64.TRYWAIT P0, [UR4], R3 ;  /* 0x00000003ff0075a7 */ /* 0x000e640008001104 */
[----:B-1----:R-:W-:Y:S05]  /*3100*/  @!P0 BRA `(.L_x_40) ;  /* 0x0000009800a08947 */ /* 0x002fea0003800000 */
.L_x_187:
[----:B------:R-:W-:-:S04]  /*3110*/  UIADD3 UR4, UPT, UPT, UR35, 0x1, URZ ;  /* 0x0000000123047890 */ /* 0x000fc8000fffe0ff */
[----:B------:R-:W-:-:S04]  /*3120*/  UISETP.NE.AND UP0, UPT, UR4, 0x8, UPT ;  /* 0x000000080400788c */ /* 0x000fc8000bf05270 */
[----:B------:R-:W-:Y:S02]  /*3130*/  USEL UR5, URZ, 0x1, UP0 ;  /* 0x00000001ff057887 */ /* 0x000fe40008000000 */
[----:B------:R-:W-:Y:S02]  /*3140*/  USEL UR4, UR4, URZ, UP0 ;  /* 0x000000ff04047287 */ /* 0x000fe40008000000 */
[----:B------:R-:W-:Y:S02]  /*3150*/  ULOP3.LUT UR6, UR32, UR5, URZ, 0x3c, !UPT ;  /* 0x0000000520067292 */ /* 0x000fe4000f8e3cff */
[----:B------:R-:W-:-:S04]  /*3160*/  ULEA UR5, UR4, UR33, 0x3 ;  /* 0x0000002104057291 */ /* 0x000fc8000f8e18ff */
[----:B-1----:R-:W-:-:S04]  /*3170*/  MOV R3, UR6 ;  /* 0x0000000600037c02 */ /* 0x002fc80008000f00 */
[----:B------:R-:W-:-:S04]  /*3180*/  SHF.L.U32 R3, R3, 0x1f, RZ ;  /* 0x0000001f03037819 */ /* 0x000fc800000006ff */
[----:B------:R-:W1:Y:S02]  /*3190*/  SYNCS.PHASECHK.TRANS64.TRYWAIT P0, [UR5], R3 ;  /* 0x00000003ff0075a7 */ /* 0x000e640008001105 */
[----:B-1----:R-:W-:Y:S05]  /*31a0*/  @!P0 BRA `(.L_x_41) ;  /* 0x0000009800908947 */ /* 0x002fea0003800000 */
.L_x_189:
        /* <DEDUP_REMOVED lines=10> */
.L_x_191:
        /* <DEDUP_REMOVED lines=10> */
.L_x_193:
        /* <DEDUP_REMOVED lines=10> */
.L_x_195:
        /* <DEDUP_REMOVED lines=10> */
.L_x_197:
        /* <DEDUP_REMOVED lines=10> */
.L_x_199:
[----:B------:R-:W-:-:S04]  /*34d0*/  UIADD3 UR4, UPT, UPT, UR4, 0x1, URZ ;  /* 0x0000000104047890 */ /* 0x000fc8000fffe0ff */
[----:B------:R-:W-:-:S04]  /*34e0*/  UISETP.NE.AND UP0, UPT, UR4, 0x8, UPT ;  /* 0x000000080400788c */ /* 0x000fc8000bf05270 */
[----:B------:R-:W-:Y:S02]  /*34f0*/  USEL UR5, URZ, 0x1, UP0 ;  /* 0x00000001ff057887 */ /* 0x000fe40008000000 */
[----:B------:R-:W-:Y:S02]  /*3500*/  USEL UR4, UR4, URZ, UP0 ;  /* 0x000000ff04047287 */ /* 0x000fe40008000000 */
[----:B------:R-:W-:Y:S02]  /*3510*/  ULOP3.LUT UR5, UR6, UR5, URZ, 0x3c, !UPT ;  /* 0x0000000506057292 */ /* 0x000fe4000f8e3cff */
[----:B------:R-:W-:-:S04]  /*3520*/  ULEA UR4, UR4, UR33, 0x3 ;  /* 0x0000002104047291 */ /* 0x000fc8000f8e18ff */
[----:B------:R-:W-:Y:S02]  /*3530*/  IMAD.U32 R2, RZ, RZ, UR5 ;  /* 0x00000005ff027e24 */ /* 0x000fe4000f8e00ff */
[----:B-1----:R-:W-:-:S03]  /*3540*/  MOV R0, UR4 ;  /* 0x0000000400007c02 */ /* 0x002fc60008000f00 */
[----:B------:R-:W-:-:S07]  /*3550*/  SHF.L.U32 R3, R2, 0x1f, RZ ;  /* 0x0000001f02037819 */ /* 0x000fce00000006ff */
.L_x_47:
[----:B-1----:R1:W2:Y:S02]  /*3560*/  SYNCS.PHASECHK.TRANS64.TRYWAIT P0, [R0+URZ], R3 ;  /* 0x00000003000075a7 */ /* 0x0022a400080011ff */
[----:B--2---:R-:W-:Y:S05]  /*3570*/  @!P0 NANOSLEEP.SYNCS 0x989680 ;  /* 0x009896800000895d */ /* 0x004fea0003900000 */
[----:B------:R-:W2:Y:S02]  /*3580*/  @!P0 SYNCS.PHASECHK.TRANS64 P0, [R0+URZ], R3 ;  /* 0x00000003000085a7 */ /* 0x000ea400080010ff */
[----:B--23--:R-:W-:Y:S05]  /*3590*/  @P0 EXIT ;  /* 0x000000000000094d */ /* 0x00cfea0003800000 */
[----:B------:R-:W-:Y:S05]  /*35a0*/  BRA `(.L_x_47) ;  /* 0xfffffffc00ec7947 */ /* 0x000fea000383ffff */
.L_x_21:
[----:B------:R-:W2:Y:S02]  /*35b0*/  S2UR UR4, SR_CgaCtaId ;  /* 0x00000000000479c3 */ /* 0x000ea40000008800 */
[----:B--2---:R-:W-:-:S04]  /*35c0*/  UISETP.NE.AND UP0, UPT, UR4, URZ, UPT ;  /* 0x000000ff0400728c */ /* 0x004fc8000bf05270 */
[----:B------:R-:W-:-:S09]  /*35d0*/  UISETP.NE.OR UP0, UPT, UR18, 0x1, UP0 ;  /* 0x000000011200788c */ /* 0x000fd20008705670 */
[----:B------:R-:W-:Y:S05]  /*35e0*/  BRA.U UP0, `(.L_x_48) ;  /* 0x0000000100b47547 */ /* 0x000fea000b800000 */
[----:B------:R-:W2:Y:S01]  /*35f0*/  S2UR UR5, SR_CgaCtaId ;  /* 0x00000000000579c3 */ /* 0x000ea20000008800 */
[----:B------:R-:W-:Y:S01]  /*3600*/  UMOV UR4, 0x400 ;  /* 0x0000040000047882 */ /* 0x000fe20000000000 */
[----:B------:R-:W-:Y:S01]  /*3610*/  HFMA2 R2, -RZ, RZ, 0, 5.9604644775390625e-08 ;  /* 0x00000001ff027431 */ /* 0x000fe200000001ff */
[----:B------:R-:W-:Y:S01]  /*3620*/  ISETP.GE.U32.AND P0, PT, R3, 0x2, PT ;  /* 0x000000020300780c */ /* 0x000fe20003f06070 */
[----:B------:R-:W-:Y:S01]  /*3630*/  IMAD.MOV.U32 R8, RZ, RZ, RZ ;  /* 0x000000ffff087224 */ /* 0x000fe200078e00ff */
[----:B--2---:R-:W-:-:S04]  /*3640*/  ULEA UR4, UR5, UR4, 0x18 ;  /* 0x0000000405047291 */ /* 0x004fc8000f8ec0ff */
[----:B------:R-:W-:Y:S02]  /*3650*/  UIADD3 UR5, UPT, UPT, UR4, 0xd8, URZ ;  /* 0x000000d804057890 */ /* 0x000fe4000fffe0ff */
[----:B------:R-:W-:Y:S02]  /*3660*/  UIADD3 UR8, UPT, UPT, UR4, 0xd0, URZ ;  /* 0x000000d004087890 */ /* 0x000fe4000fffe0ff */
[----:B------:R-:W-:-:S12]  /*3670*/  UPRMT UR5, URZ, 0x654, UR5 ;  /* 0x00000654ff057896 */ /* 0x000fd80008000005 */
.L_x_51:
[----:B------:R-:W-:Y:S01]  /*3680*/  SHF.L.U32 R7, R2, 0x1f, RZ ;  /* 0x0000001f02077819 */ /* 0x000fe200000006ff */
[----:B------:R-:W-:Y:S02]  /*3690*/  IMAD.U32 R4, RZ, RZ, UR8 ;  /* 0x00000008ff047e24 */ /* 0x000fe4000f8e00ff */
[----:B------:R-:W-:Y:S01]  /*36a0*/  @!P0 IMAD.MOV.U32 R5, RZ, RZ, 0x10 ;  /* 0x00000010ff058424 */ /* 0x000fe200078e00ff */
[----:B------:R-:W2:Y:S02]  /*36b0*/  SYNCS.PHASECHK.TRANS64.TRYWAIT P1, [UR4+0xd8], R7 ;  /* 0x0000d807ff0075a7 */ /* 0x000ea40008021104 */
[----:B------:R-:W-:-:S04]  /*36c0*/  PRMT R9, R3, 0x654, R4 ;  /* 0x0000065403097816 */ /* 0x000fc80000000004 */
[----:B------:R-:W-:Y:S01]  /*36d0*/  SEL R0, R9, R0, !P0 ;  /* 0x0000000009007207 */ /* 0x000fe20004000000 */
[----:B--2---:R-:W-:Y:S06]  /*36e0*/  @!P1 BRA `(.L_x_49) ;  /* 0x0000009400d09947 */ /* 0x004fec0003800000 */
.L_x_201:
[----:B------:R-:W-:Y:S01]  /*36f0*/  UIADD3 UR6, UPT, UPT, UR4, 0x110, URZ ;  /* 0x0000011004067890 */ /* 0x000fe2000fffe0ff */
[----:B------:R3:W-:Y:S01]  /*3700*/  @!P0 SYNCS.ARRIVE.TRANS64.RED RZ, [R0+URZ], R5 ;  /* 0x0000000500ff89a7 */ /* 0x0007e200080004ff */
[----:B------:R-:W-:Y:S01]  /*3710*/  UIADD3 UR7, UPT, UPT, UR4, 0xd0, URZ ;  /* 0x000000d004077890 */ /* 0x000fe2000fffe0ff */
[----:B------:R-:W-:-:S08]  /*3720*/  LOP3.LUT R2, R2, 0x1, RZ, 0x3c, !PT ;  /* 0x0000000102027812 */ /* 0x000fd000078e3cff */
[----:B------:R-:W-:Y:S06]  /*3730*/  UGETNEXTWORKID.BROADCAST [UR6], [UR7] ;  /* 0x00000000060073ca */ /* 0x000fec0008000100 */
[----:B---3--:R-:W-:-:S04]  /*3740*/  SHF.L.U32 R5, R8, 0x1f, RZ ;  /* 0x0000001f08057819 */ /* 0x008fc800000006ff */
[----:B------:R-:W3:Y:S02]  /*3750*/  SYNCS.PHASECHK.TRANS64.TRYWAIT P1, [UR4+0xd0], R5 ;  /* 0x0000d005ff0075a7 */ /* 0x000ee40008021104 */
[----:B---3--:R-:W-:Y:S05]  /*3760*/  @!P1 BRA `(.L_x_50) ;  /* 0x0000009400c89947 */ /* 0x008fea0003800000 */
.L_x_203:
[----:B--2---:R-:W2:Y:S01]  /*3770*/  LDS.128 R4, [UR4+0x110] ;  /* 0x00011004ff047984 */ /* 0x004ea20008000c00 */
[----:B------:R-:W-:Y:S01]  /*3780*/  LOP3.LUT R8, R8, 0x1, RZ, 0x3c, !PT ;  /* 0x0000000108087812 */ /* 0x000fe200078e3cff */
[----:B------:R-:W-:Y:S01]  /*3790*/  @!PT LDS RZ, [RZ] ;  /* 0x00000000fffff984 */ /* 0x000fe20000000800 */
[----:B------:R-:W-:Y:S01]  /*37a0*/  @!PT LDS RZ, [RZ] ;  /* 0x00000000fffff984 */ /* 0x000fe20000000800 */
[----:B------:R-:W-:Y:S01]  /*37b0*/  @!PT LDS RZ, [RZ] ;  /* 0x00000000fffff984 */ /* 0x000fe20000000800 */
[----:B------:R-:W-:Y:S01]  /*37c0*/  @!PT LDS RZ, [RZ] ;  /* 0x00000000fffff984 */ /* 0x000fe20000000800 */
[----:B------:R3:W-:Y:S06]  /*37d0*/  MEMBAR.ALL.CTA ;  /* 0x0000000000007992 */ /* 0x0007ec0000008000 */
[----:B---3--:R-:W3:Y:S02]  /*37e0*/  FENCE.VIEW.ASYNC.S ;  /* 0x00000000000073c6 */ /* 0x008ee40000000000 */
[----:B---3--:R-:W-:Y:S01]  /*37f0*/  SYNCS.ARRIVE.TRANS64.RED.A1T0 RZ, [UR5], RZ ;  /* 0x000000ffffff79a7 */ /* 0x008fe20008100405 */
[----:B--2---:R-:W-:-:S13]  /*3800*/  LOP3.LUT P1, RZ, R6, 0x1, RZ, 0xc0, !PT ;  /* 0x0000000106ff7812 */ /* 0x004fda000782c0ff */
[----:B------:R-:W-:Y:S05]  /*3810*/  @P1 BRA `(.L_x_51) ;  /* 0xfffffffc00981947 */ /* 0x000fea000383ffff */
[----:B------:R-:W-:-:S04]  /*3820*/  SHF.L.U32 R0, R2, 0x1f, RZ ;  /* 0x0000001f02007819 */ /* 0x000fc800000006ff */
[----:B------:R-:W2:Y:S02]  /*3830*/  SYNCS.PHASECHK.TRANS64 P0, [UR4+0xd8], R0 ;  /* 0x0000d800ff0075a7 */ /* 0x000ea40008001004 */
[----:B-12---:R-:W-:Y:S05]  /*3840*/  @P0 EXIT ;  /* 0x000000000000094d */ /* 0x006fea0003800000 */
[----:B------:R-:W-:-:S07]  /*3850*/  MOV R0, UR4 ;  /* 0x0000000400007c02 */ /* 0x000fce0008000f00 */
.L_x_52:
[----:B-1----:R-:W-:-:S04]  /*3860*/  SHF.L.U32 R3, R2, 0x1f, RZ ;  /* 0x0000001f02037819 */ /* 0x002fc800000006ff */
[----:B------:R1:W2:Y:S03]  /*3870*/  SYNCS.PHASECHK.TRANS64.TRYWAIT P0, [R0+URZ+0xd8], R3 ;  /* 0x0000d803000075a7 */ /* 0x0002a600080011ff */
[----:B--2---:R-:W-:Y:S05]  /*3880*/  @!P0 NANOSLEEP.SYNCS 0x989680 ;  /* 0x009896800000895d */ /* 0x004fea0003900000 */
[----:B------:R-:W2:Y:S02]  /*3890*/  @!P0 SYNCS.PHASECHK.TRANS64 P0, [R0+URZ+0xd8], R3 ;  /* 0x0000d803000085a7 */ /* 0x000ea400080010ff */
[----:B--2---:R-:W-:Y:S05]  /*38a0*/  @P0 EXIT ;  /* 0x000000000000094d */ /* 0x004fea0003800000 */
[----:B------:R-:W-:Y:S05]  /*38b0*/  BRA `(.L_x_52) ;  /* 0xfffffffc00e87947 */ /* 0x000fea000383ffff */
.L_x_48:
[----:B------:R-:W-:Y:S05]  /*38c0*/  BRA.U UP4, `(.L_x_53) ;  /* 0x0000001104a47547 */ /* 0x000fea000b800000 */
[----:B------:R-:W2:Y:S01]  /*38d0*/  S2UR UR4, SR_CgaCtaId ;  /* 0x00000000000479c3 */ /* 0x000ea20000008800 */
[----:B------:R-:W-:Y:S01]  /*38e0*/  UMOV UR5, 0x40 ;  /* 0x0000004000057882 */ /* 0x000fe20000000000 */
[----:B------:R-:W-:Y:S01]  /*38f0*/  NOP ;  /* 0x0000000000007918 */ /* 0x000fe20000000000 */
[----:B------:R-:W-:Y:S01]  /*3900*/  UMOV UR6, 0x400 ;  /* 0x0000040000067882 */ /* 0x000fe20000000000 */
[----:B--2---:R-:W-:Y:S02]  /*3910*/  ULEA UR5, UR4, UR5, 0x18 ;  /* 0x0000000504057291 */ /* 0x004fe4000f8ec0ff */
[----:B------:R-:W-:-:S07]  /*3920*/  ULEA UR6, UR4, UR6, 0x18 ;  /* 0x0000000604067291 */ /* 0x000fce000f8ec0ff */
[----:B------:R-:W2:Y:S02]  /*3930*/  LDS.U8 R3, [UR5+0x1c] ;  /* 0x00001c05ff037984 */ /* 0x000ea40008000000 */
[----:B--2---:R-:W-:-:S13]  /*3940*/  ISETP.NE.AND P0, PT, R3, RZ, PT ;  /* 0x000000ff0300720c */ /* 0x004fda0003f05270 */
[----:B------:R-:W-:Y:S05]  /*3950*/  @P0 BRA `(.L_x_54) ;  /* 0x0000000400080947 */ /* 0x000fea0003800000 */
[----:B------:R-:W-:Y:S02]  /*3960*/  UISETP.NE.U32.AND UP1, UPT, UR41, 0x1, UPT ;  /* 0x000000012900788c */ /* 0x000fe4000bf25070 */
[----:B------:R-:W-:-:S07]  /*3970*/  UIADD3 UR7, UPT, UPT, UR5, 0x8, URZ ;  /* 0x0000000805077890 */ /* 0x000fce000fffe0ff */
[----:B------:R-:W-:Y:S05]  /*3980*/  BRA.U !UP1, `(.L_x_55) ;  /* 0x00000001099c7547 */ /* 0x000fea000b800000 */
[----:B------:R-:W-:Y:S01]  /*3990*/  ELECT P0, URZ, PT ;  /* 0x0000000000ff782f */ /* 0x000fe20003800000 */
[----:B------:R-:W-:-:S12]  /*39a0*/  BSSY B0, `(.L_x_55) ;  /* 0x0000025000007945 */ /* 0x000fd80003800000 */
[----:B------:R-:W-:Y:S05]  /*39b0*/  @!P0 BRA `(.L_x_56) ;  /* 0x00000000008c8947 */ /* 0x000fea0003800000 */
[----:B------:R-:W-:-:S05]  /*39c0*/  UMOV UR4, 0x10 ;  /* 0x0000001000047882 */ /* 0x000fca0000000000 */
[----:B------:R-:W-:Y:S04]  /*39d0*/  DEPBAR.LE SB2, 0x36 ;  /* 0x0000ad800000791a */ /* 0x000fe80000000000 */
[----:B------:R-:W2:Y:S02]  /*39e0*/  UTCATOMSWS.2CTA.FIND_AND_SET.ALIGN UP0, UR4, UR4 ;  /* 0x00000004000475e3 */ /* 0x000ea40008200800 */
[----:B--2---:R-:W-:Y:S01]  /*39f0*/  MOV R10, UR4 ;  /* 0x00000004000a7c02 */ /* 0x004fe20008000f00 */
[----:B------:R-:W-:Y:S06]  /*3a00*/  BRA.U UP0, `(.L_x_57) ;  /* 0x0000000100187547 */ /* 0x000fec000b800000 */
.L_x_58:
[----:B------:R-:W-:Y:S05]  /*3a10*/  NANOSLEEP 0x64 ;  /* 0x000000640000795d */ /* 0x000fea0003800000 */
[----:B------:R-:W-:-:S05]  /*3a20*/  UMOV UR4, 0x10 ;  /* 0x0000001000047882 */ /* 0x000fca0000000000 */
[----:B------:R-:W-:Y:S04]  /*3a30*/  DEPBAR.LE SB2, 0x36 ;  /* 0x0000ad800000791a */ /* 0x000fe80000000000 */
[----:B------:R-:W2:Y:S02]  /*3a40*/  UTCATOMSWS.2CTA.FIND_AND_SET.ALIGN UP0, UR4, UR4 ;  /* 0x00000004000475e3 */ /* 0x000ea40008200800 */
[----:B--2---:R-:W-:Y:S01]  /*3a50*/  MOV R10, UR4 ;  /* 0x00000004000a7c02 */ /* 0x004fe20008000f00 */
[----:B------:R-:W-:Y:S05]  /*3a60*/  BRA.U !UP0, `(.L_x_58) ;  /* 0xfffffffd08e87547 */ /* 0x000fea000b83ffff */
.L_x_57:
[----:B------:R-:W2:Y:S01]  /*3a70*/  LDS R6, [UR5+0x10] ;  /* 0x00001005ff067984 */ /* 0x000ea20008000800 */
[----:B------:R-:W-:Y:S01]  /*3a80*/  IMAD.U32 R3, RZ, RZ, UR6 ;  /* 0x00000006ff037e24 */ /* 0x000fe2000f8e00ff */
[----:B------:R-:W-:-:S03]  /*3a90*/  MOV R4, UR40 ;  /* 0x0000002800047c02 */ /* 0x000fc60008000f00 */
[----:B------:R-:W-:Y:S01]  /*3aa0*/  VIADD R3, R3, 0x120 ;  /* 0x0000012003037836 */ /* 0x000fe20000000000 */
[----:B--2---:R-:W-:-:S04]  /*3ab0*/  SHF.L.U32 R6, R6, 0x1f, RZ ;  /* 0x0000001f06067819 */ /* 0x004fc800000006ff */
[----:B------:R-:W2:Y:S02]  /*3ac0*/  SYNCS.PHASECHK.TRANS64.TRYWAIT P0, [UR5+0x8], R6 ;  /* 0x00000806ff0075a7 */ /* 0x000ea40008001105 */
[----:B--2---:R-:W-:Y:S05]  /*3ad0*/  @P0 BRA `(.L_x_59) ;  /* 0x0000000000080947 */ /* 0x004fea0003800000 */
[----:B------:R-:W2:Y:S02]  /*3ae0*/  SYNCS.PHASECHK.TRANS64.TRYWAIT P0, [UR5+0x8], R6 ;  /* 0x00000806ff0075a7 */ /* 0x000ea40008001105 */
[----:B--2---:R-:W-:Y:S05]  /*3af0*/  @!P0 BRA `(.L_x_60) ;  /* 0x0000009000fc8947 */ /* 0x004fea0003800000 */
.L_x_59:
[----:B------:R-:W-:Y:S01]  /*3b00*/  PRMT R4, R4, 0x654, R3 ;  /* 0x0000065404047816 */ /* 0x000fe20000000003 */
[----:B------:R-:W-:Y:S01]  /*3b10*/  HFMA2 R3, -RZ, RZ, 0, 5.9604644775390625e-08 ;  /* 0x00000001ff037431 */ /* 0x000fe200000001ff */
[----:B------:R-:W-:Y:S01]  /*3b20*/  UPRMT UR4, UR40, 0x654, UR7 ;  /* 0x0000065428047896 */ /* 0x000fe20008000007 */
[----:B------:R-:W-:Y:S02]  /*3b30*/  IMAD.MOV.U32 R7, RZ, RZ, 0xffff ;  /* 0x0000ffffff077424 */ /* 0x000fe400078e00ff */
[----:B--2---:R-:W-:Y:S02]  /*3b40*/  IMAD.MOV.U32 R6, RZ, RZ, 0x4 ;  /* 0x00000004ff067424 */ /* 0x004fe400078e00ff */
[----:B------:R-:W-:Y:S01]  /*3b50*/  IMAD.SHL.U32 R9, R10, 0x20, RZ ;  /* 0x000000200a097824 */ /* 0x000fe200078e00ff */
[----:B------:R-:W-:Y:S02]  /*3b60*/  MOV R5, UR4 ;  /* 0x0000000400057c02 */ /* 0x000fe40008000f00 */
[-C--:B------:R-:W-:Y:S01]  /*3b70*/  SHF.L.U32 R8, R7, R10.reuse, RZ ;  /* 0x0000000a07087219 */ /* 0x080fe200000006ff */
[----:B------:R2:W-:Y:S01]  /*3b80*/  SYNCS.ARRIVE.TRANS64.RED RZ, [UR4], R6 ;  /* 0x00000006ffff79a7 */ /* 0x0005e20008000404 */
[----:B------:R-:W-:Y:S01]  /*3b90*/  SHF.L.U32 R7, R3, R10, RZ ;  /* 0x0000000a03077219 */ /* 0x000fe200000006ff */
[----:B------:R2:W-:Y:S04]  /*3ba0*/  STS [UR6+0x120], R9 ;  /* 0x00012009ff007988 */ /* 0x0005e80008000806 */
[----:B------:R2:W-:Y:S04]  /*3bb0*/  STAS [R4.64], R10 ;  /* 0x0000000a04007dbd */ /* 0x0005e8000c0008ff */
[----:B------:R2:W-:Y:S04]  /*3bc0*/  ATOMS.OR RZ, [UR5+0x14], R8 ;  /* 0x00001408ffff798c */ /* 0x0005e8000b000005 */
[----:B------:R2:W-:Y:S04]  /*3bd0*/  ATOMS.OR RZ, [UR5+0x18], R7 ;  /* 0x00001807ffff798c */ /* 0x0005e8000b000005 */
[----:B------:R2:W-:Y:S02]  /*3be0*/  ATOMS.XOR RZ, [UR5+0x10], R3 ;  /* 0x00001003ffff798c */ /* 0x0005e4000b800005 */
.L_x_56:
[----:B-1----:R-:W-:Y:S05]  /*3bf0*/  BSYNC B0 ;  /* 0x0000000000007941 */ /* 0x002fea0003800000 */
.L_x_55:
[----:B------:R-:W-:Y:S05]  /*3c00*/  BRA.U UP1, `(.L_x_61) ;  /* 0x00000001016c7547 */ /* 0x000fea000b800000 */
[----:B------:R-:W-:-:S03]  /*3c10*/  UMOV UR4, 0xffffffff ;  /* 0xffffffff00047882 */ /* 0x000fc60000000000 */
[----:B------:R-:W-:Y:S05]  /*3c20*/  BRA.DIV UR4, `(.L_x_62) ;  /* 0x0000009204c87947 */ /* 0x000fea000b800000 */
[----:B------:R-:W-:-:S13]  /*3c30*/  ELECT P0, URZ, PT ;  /* 0x0000000000ff782f */ /* 0x000fda0003800000 */
.L_x_206:
[----:B------:R-:W-:Y:S05]  /*3c40*/  @!P0 BRA `(.L_x_61) ;  /* 0x00000000005c8947 */ /* 0x000fea0003800000 */
[----:B--2---:R-:W2:Y:S02]  /*3c50*/  LDS R4, [UR5+0x10] ;  /* 0x00001005ff047984 */ /* 0x004ea40008000800 */
[----:B--2---:R-:W-:-:S04]  /*3c60*/  SHF.L.U32 R4, R4, 0x1f, RZ ;  /* 0x0000001f04047819 */ /* 0x004fc800000006ff */
[----:B------:R-:W2:Y:S02]  /*3c70*/  SYNCS.PHASECHK.TRANS64.TRYWAIT P0, [UR5+0x8], R4 ;  /* 0x00000804ff0075a7 */ /* 0x000ea40008001105 */
[----:B--2---:R-:W-:Y:S05]  /*3c80*/  @P0 BRA `(.L_x_63) ;  /* 0x0000000000080947 */ /* 0x004fea0003800000 */
[----:B------:R-:W2:Y:S02]  /*3c90*/  SYNCS.PHASECHK.TRANS64.TRYWAIT P0, [UR5+0x8], R4 ;  /* 0x00000804ff0075a7 */ /* 0x000ea40008001105 */
[----:B--2---:R-:W-:Y:S05]  /*3ca0*/  @!P0 BRA `(.L_x_64) ;  /* 0x0000009000cc8947 */ /* 0x004fea0003800000 */
.L_x_63:
[----:B------:R-:W3:Y:S01]  /*3cb0*/  LDS R6, [UR6+0x120] ;  /* 0x00012006ff067984 */ /* 0x000ee20008000800 */
[----:B--2---:R-:W-:Y:S02]  /*3cc0*/  HFMA2 R3, -RZ, RZ, 0, 5.9604644775390625e-08 ;  /* 0x00000001ff037431 */ /* 0x004fe400000001ff */
[----:B------:R-:W-:Y:S01]  /*3cd0*/  IMAD.MOV.U32 R4, RZ, RZ, 0xffff ;  /* 0x0000ffffff047424 */ /* 0x000fe200078e00ff */
[----:B------:R-:W-:Y:S01]  /*3ce0*/  UPRMT UR4, UR40, 0x654, UR7 ;  /* 0x0000065428047896 */ /* 0x000fe20008000007 */
[----:B---3--:R-:W-:-:S03]  /*3cf0*/  IMAD.SHL.U32 R5, R6, 0x20, RZ ;  /* 0x0000002006057824 */ /* 0x008fc600078e00ff */
[-C--:B------:R-:W-:Y:S02]  /*3d00*/  SHF.L.U32 R4, R4, R6.reuse, RZ ;  /* 0x0000000604047219 */ /* 0x080fe400000006ff */
[----:B------:R-:W-:Y:S01]  /*3d10*/  SHF.L.U32 R6, R3, R6, RZ ;  /* 0x0000000603067219 */ /* 0x000fe200000006ff */
[----:B------:R3:W-:Y:S04]  /*3d20*/  STS [UR6+0x120], R5 ;  /* 0x00012005ff007988 */ /* 0x0007e80008000806 */
[----:B------:R3:W-:Y:S04]  /*3d30*/  ATOMS.OR RZ, [UR5+0x14], R4 ;  /* 0x00001404ffff798c */ /* 0x0007e8000b000005 */
[----:B------:R3:W-:Y:S01]  /*3d40*/  ATOMS.OR RZ, [UR5+0x18], R6 ;  /* 0x00001806ffff798c */ /* 0x0007e2000b000005 */
[----:B------:R-:W-:Y:S03]  /*3d50*/  SYNCS.ARRIVE.TRANS64.RED.A1T0 RZ, [UR4], RZ ;  /* 0x000000ffffff79a7 */ /* 0x000fe60008100404 */
[----:B------:R3:W-:Y:S01]  /*3d60*/  ATOMS.XOR RZ, [UR5+0x10], R3 ;  /* 0x00001003ffff798c */ /* 0x0007e2000b800005 */
[----:B------:R-:W-:Y:S05]  /*3d70*/  BRA `(.L_x_61) ;  /* 0x0000000000107947 */ /* 0x000fea0003800000 */
.L_x_54:
[----:B------:R-:W-:Y:S02]  /*3d80*/  MOV R3, 0xffffffff ;  /* 0xffffffff00037802 */ /* 0x000fe40000000f00 */
[----:B------:R-:W-:-:S03]  /*3d90*/  MOV R4, 0x3dc0 ;  /* 0x00003dc000047802 */ /* 0x000fc60000000f00 */
[----:B------:R2:W-:Y:S04]  /*3da0*/  STS [UR6+0x120], R3 ;  /* 0x00012003ff007988 */ /* 0x0005e80008000806 */
[----:B-12--5:R-:W-:Y:S05]  /*3db0*/  CALL.REL.NOINC `($__internal_1_$__cuda_sm10x_tcgen05_guardrail_trap_phase_invalid_during_alloc) ;  /* 0x0000009c002c7944 */ /* 0x026fea0003c00000 */
.L_x_61:
[----:B------:R-:W-:Y:S05]  /*3dc0*/  WARPSYNC.ALL ;  /* 0x0000000000007948 */ /* 0x000fea0003800000 */
[----:B------:R-:W4:Y:S01]  /*3dd0*/  S2UR UR21, SR_CgaCtaId ;  /* 0x00000000001579c3 */ /* 0x000f220000008800 */
[----:B------:R-:W-:Y:S01]  /*3de0*/  UMOV UR4, 0x400 ;  /* 0x0000040000047882 */ /* 0x000fe20000000000 */
[----:B------:R-:W-:-:S06]  /*3df0*/  NOP ;  /* 0x0000000000007918 */ /* 0x000fcc0000000000 */
[----:B------:R-:W-:Y:S06]  /*3e00*/  BAR.ARV 0x6, 0xa0 ;  /* 0x0182800000007b1d */ /* 0x000fec0000002000 */
[----:B------:R-:W1:Y:S01]  /*3e10*/  LDCU UR7, c[0x0][0x390] ;  /* 0x00007200ff0777ac */ /* 0x000e620008000800 */
[----:B------:R-:W-:Y:S01]  /*3e20*/  LOP3.LUT R2, R2, 0xffff, RZ, 0xc0, !PT ;  /* 0x0000ffff02027812 */ /* 0x000fe200078ec0ff */
[----:B--2---:R-:W-:Y:S01]  /*3e30*/  IMAD.MOV.U32 R8, RZ, RZ, 0x1 ;  /* 0x00000001ff087424 */ /* 0x004fe200078e00ff */
[----:B------:R-:W-:Y:S01]  /*3e40*/  LOP3.LUT R0, R0, 0xffff, RZ, 0xc0, !PT ;  /* 0x0000ffff00007812 */ /* 0x000fe200078ec0ff */
[----:B------:R-:W-:Y:S01]  /*3e50*/  UMOV UR25, URZ ;  /* 0x000000ff00197c82 */ /* 0x000fe20008000000 */
[----:B------:R-:W-:Y:S01]  /*3e60*/  R2UR UR22, R2 ;  /* 0x00000000021672ca */ /* 0x000fe200000e0000 */
[----:B------:R-:W-:Y:S01]  /*3e70*/  IMAD.MOV.U32 R2, RZ, RZ, RZ ;  /* 0x000000ffff027224 */ /* 0x000fe200078e00ff */
[----:B------:R-:W-:Y:S01]  /*3e80*/  R2UR UR36, R0 ;  /* 0x00000000002472ca */ /* 0x000fe200000e0000 */
[----:B------:R-:W-:Y:S01]  /*3e90*/  IMAD.MOV.U32 R0, RZ, RZ, RZ ;  /* 0x000000ffff007224 */ /* 0x000fe200078e00ff */
[----:B------:R-:W-:Y:S01]  /*3ea0*/  UMOV UR18, URZ ;  /* 0x000000ff00127c82 */ /* 0x000fe20008000000 */
[----:B----4-:R-:W-:-:S02]  /*3eb0*/  ULEA UR21, UR21, UR4, 0x18 ;  /* 0x0000000415157291 */ /* 0x010fc4000f8ec0ff */
[----:B------:R-:W-:Y:S02]  /*3ec0*/  UISETP.NE.AND UP4, UPT, UR41, URZ, UPT ;  /* 0x000000ff2900728c */ /* 0x000fe4000bf85270 */
[----:B------:R-:W-:Y:S02]  /*3ed0*/  UIADD3 UR6, UPT, UPT, UR21, 0x8400, URZ ;  /* 0x0000840015067890 */ /* 0x000fe4000fffe0ff */
[----:B------:R-:W-:Y:S02]  /*3ee0*/  UIADD3 UR5, UPT, UPT, UR21, 0x28400, URZ ;  /* 0x0002840015057890 */ /* 0x000fe4000fffe0ff */
[----:B-1----:R-:W-:Y:S01]  /*3ef0*/  UIADD3 UR7, UPT, UPT, UR7, 0x1f, URZ ;  /* 0x0000001f07077890 */ /* 0x002fe2000fffe0ff */
[----:B---3--:R-:W1:Y:S01]  /*3f00*/  LDS R3, [UR21+0x120] ;  /* 0x00012015ff037984 */ /* 0x008e620008000800 */
[----:B------:R-:W-:Y:S02]  /*3f10*/  USHF.R.U32.HI UR6, URZ, 0x4, UR6 ;  /* 0x00000004ff067899 */ /* 0x000fe40008011606 */
[----:B------:R-:W-:-:S02]  /*3f20*/  USHF.R.S32.HI UR4, URZ, 0x1f, UR7 ;  /* 0x0000001fff047899 */ /* 0x000fc40008011407 */
[----:B------:R-:W-:Y:S02]  /*3f30*/  USHF.R.U32.HI UR5, URZ, 0x4, UR5 ;  /* 0x00000004ff057899 */ /* 0x000fe40008011605 */
[----:B------:R-:W-:Y:S02]  /*3f40*/  ULEA.HI UR4, UR4, UR7, URZ, 0x5 ;  /* 0x0000000704047291 */ /* 0x000fe4000f8f28ff */
[----:B------:R-:W-:Y:S02]  /*3f50*/  UIADD3 UR38, UPT, UPT, UR21, 0xd8, URZ ;  /* 0x000000d815267890 */ /* 0x000fe4000fffe0ff */
[----:B------:R-:W-:Y:S02]  /*3f60*/  USHF.R.S32.HI UR27, URZ, 0x5, UR4 ;  /* 0x00000005ff1b7899 */ /* 0x000fe40008011404 */
[----:B------:R-:W-:Y:S02]  /*3f70*/  ULOP3.LUT UR23, UR6, 0x3fff, URZ, 0xc0, !UPT ;  /* 0x00003fff06177892 */ /* 0x000fe4000f8ec0ff */
[----:B------:R-:W-:-:S02]  /*3f80*/  UISETP.LT.AND UP0, UPT, UR27, 0x1, UPT ;  /* 0x000000011b00788c */ /* 0x000fc4000bf01270 */
[----:B------:R-:W-:Y:S02]  /*3f90*/  ULOP3.LUT UR24, UR5, 0x3fff, URZ, 0xc0, !UPT ;  /* 0x00003fff05187892 */ /* 0x000fe4000f8ec0ff */
[----:B------:R-:W-:Y:S02]  /*3fa0*/  USEL UR37, UR27, 0x1, !UP0 ;  /* 0x000000011b257887 */ /* 0x000fe4000c000000 */
[----:B------:R-:W-:Y:S02]  /*3fb0*/  UPRMT UR38, URZ, 0x654, UR38 ;  /* 0x00000654ff267896 */ /* 0x000fe40008000026 */
[----:B------:R-:W-:Y:S02]  /*3fc0*/  ULOP3.LUT UR23, UR23, 0x1000000, URZ, 0xfc, !UPT ;  /* 0x0100000017177892 */ /* 0x000fe4000f8efcff */
[----:B------:R-:W-:Y:S02]  /*3fd0*/  ULOP3.LUT UR24, UR24, 0x1000000, URZ, 0xfc, !UPT ;  /* 0x0100000018187892 */ /* 0x000fe4000f8efcff */
[----:B------:R-:W-:Y:S01]  /*3fe0*/  UIADD3 UR37, UPT, UPT, -UR37, URZ, URZ ;  /* 0x000000ff25257290 */ /* 0x000fe2000fffe1ff */
[----:B------:R-:W-:Y:S01]  /*3ff0*/  UMOV UR34, 0x0 ;  /* 0x0000000000227882 */ /* 0x000fe20000000000 */
[----:B------:R-:W-:Y:S01]  /*4000*/  UMOV UR35, 0x10218910 ;  /* 0x1021891000237882 */ /* 0x000fe20000000000 */
[----:B------:R-:W-:Y:S01]  /*4010*/  UMOV UR32, 0x0 ;  /* 0x0000000000207882 */ /* 0x000fe20000000000 */
[----:B------:R-:W-:Y:S01]  /*4020*/  UMOV UR33, 0x10218910 ;  /* 0x1021891000217882 */ /* 0x000fe20000000000 */
[----:B------:R-:W-:Y:S01]  /*4030*/  UMOV UR30, 0x0 ;  /* 0x00000000001e7882 */ /* 0x000fe20000000000 */
[----:B------:R-:W-:Y:S01]  /*4040*/  UMOV UR31, 0x10218910 ;  /* 0x10218910001f7882 */ /* 0x000fe20000000000 */
[----:B------:R-:W-:Y:S01]  /*4050*/  UMOV UR28, 0x0 ;  /* 0x00000000001c7882 */ /* 0x000fe20000000000 */
[----:B------:R-:W-:Y:S01]  /*4060*/  UMOV UR29, 0x10218910 ;  /* 0x10218910001d7882 */ /* 0x000fe20000000000 */
[C---:B-1----:R-:W-:Y:S01]  /*4070*/  VIADD R5, R3.reuse, 0x80 ;  /* 0x0000008003057836 */ /* 0x042fe20000000000 */
[----:B------:R-:W-:-:S04]  /*4080*/  LOP3.LUT R4, R3, 0xffff, RZ, 0xc0, !PT ;  /* 0x0000ffff03047812 */ /* 0x000fc800078ec0ff */
[----:B------:R-:W-:-:S05]  /*4090*/  LOP3.LUT R5, R5, 0xffff, RZ, 0xc0, !PT ;  /* 0x0000ffff05057812 */ /* 0x000fca00078ec0ff */
[----:B------:R1:W-:Y:S02]  /*40a0*/  STL.64 [R1], R4 ;  /* 0x0000000401007387 */ /* 0x0003e40000100a00 */
.L_x_73:
[----:B-1----:R-:W-:-:S04]  /*40b0*/  SHF.L.U32 R5, R2, 0x1f, RZ ;  /* 0x0000001f02057819 */ /* 0x002fc800000006ff */
[----:B------:R-:W1:Y:S02]  /*40c0*/  SYNCS.PHASECHK.TRANS64.TRYWAIT P0, [UR21+0xd0], R5 ;  /* 0x0000d005ff0075a7 */ /* 0x000e640008001115 */
[----:B-1-34-:R-:W-:Y:S05]  /*40d0*/  @!P0 BRA `(.L_x_65) ;  /* 0x0000008c00d88947 */ /* 0x01afea0003800000 */
.L_x_208:
[----:B-1----:R-:W1:Y:S01]  /*40e0*/  LDS.128 R4, [UR21+0x110] ;  /* 0x00011015ff047984 */ /* 0x002e620008000c00 */
[----:B------:R-:W-:Y:S01]  /*40f0*/  ULEA UR26, UR25, UR21, 0x3 ;  /* 0x00000015191a7291 */ /* 0x000fe2000f8e18ff */
[----:B------:R-:W-:Y:S01]  /*4100*/  @!PT LDS RZ, [RZ] ;  /* 0x00000000fffff984 */ /* 0x000fe20000000800 */
[----:B------:R-:W-:Y:S01]  /*4110*/  @!PT LDS RZ, [RZ] ;  /* 0x00000000fffff984 */ /* 0x000fe20000000800 */
[----:B------:R-:W-:Y:S01]  /*4120*/  @!PT LDS RZ, [RZ] ;  /* 0x00000000fffff984 */ /* 0x000fe20000000800 */
[----:B------:R-:W-:Y:S01]  /*4130*/  @!PT LDS RZ, [RZ] ;  /* 0x00000000fffff984 */ /* 0x000fe20000000800 */
[----:B------:R2:W-:Y:S06]  /*4140*/  MEMBAR.ALL.CTA ;  /* 0x0000000000007992 */ /* 0x0005ec0000008000 */
[----:B--2---:R-:W2:Y:S02]  /*4150*/  FENCE.VIEW.ASYNC.S ;  /* 0x00000000000073c6 */ /* 0x004ea40000000000 */
[----:B--2---:R-:W-:Y:S01]  /*4160*/  SYNCS.ARRIVE.TRANS64.RED.A1T0 RZ, [UR38], RZ ;  /* 0x000000ffffff79a7 */ /* 0x004fe20008100426 */
[----:B-1----:R-:W-:Y:S01]  /*4170*/  LOP3.LUT P3, RZ, R6, 0x1, RZ, 0xc0, !PT ;  /* 0x0000000106ff7812 */ /* 0x002fe2000786c0ff */
[----:B------:R-:W-:-:S12]  /*4180*/  BRA.U UP4, `(.L_x_66) ;  /* 0x00000001040c7547 */ /* 0x000fd8000b800000 */
[----:B------:R-:W-:-:S04]  /*4190*/  SHF.L.U32 R5, R8, 0x1f, RZ ;  /* 0x0000001f08057819 */ /* 0x000fc800000006ff */
[----:B------:R-:W1:Y:S02]  /*41a0*/  SYNCS.PHASECHK.TRANS64.TRYWAIT P0, [UR26+0xf0], R5 ;  /* 0x0000f005ff0075a7 */ /* 0x000e64000800111a */
[----:B-1----:R-:W-:Y:S05]  /*41b0*/  @!P0 BRA `(.L_x_67) ;  /* 0x0000008c00b88947 */ /* 0x002fea0003800000 */
.L_x_66:
[----:B------:R-:W-:Y:S05]  /*41c0*/  BRA.U UP4, `(.L_x_68) ;  /* 0x00000005040c7547 */ /* 0x000fea000b800000 */
[----:B------:R-:W2:Y:S02]  /*41d0*/  LDCU UR4, c[0x0][0x390] ;  /* 0x00007200ff0477ac */ /* 0x000ea40008000800 */
[----:B--2---:R-:W-:-:S09]  /*41e0*/  UISETP.GE.AND UP0, UPT, UR4, 0x1, UPT ;  /* 0x000000010400788c */ /* 0x004fd2000bf06270 */
[----:B------:R-:W-:Y:S05]  /*41f0*/  BRA.U !UP0, `(.L_x_69) ;  /* 0x0000000108f47547 */ /* 0x000fea000b800000 */
[----:B------:R-:W-:Y:S01]  /*4200*/  ULEA UR4, UR25, UR48, 0x2 ;  /* 0x0000003019047291 */ /* 0x000fe2000f8e10ff */
[----:B-1----:R-:W-:-:S08]  /*4210*/  SHF.L.U32 R4, R0, 0x1f, RZ ;  /* 0x0000001f00047819 */ /* 0x002fd000000006ff */
[----:B------:R-:W5:Y:S01]  /*4220*/  LDL R5, [UR4] ;  /* 0x00000004ff057983 */ /* 0x000f620008100800 */
[----:B------:R-:W-:Y:S02]  /*4230*/  ULEA UR4, UR18, UR21, 0x3 ;  /* 0x0000001512047291 */ /* 0x000fe4000f8e18ff */
[----:B------:R-:W-:Y:S01]  /*4240*/  UPLOP3.LUT UP2, UPT, UPT, UPT, UPT, 0x40, 0x4 ;  /* 0x000000000004789c */ /* 0x000fe20003f4e870 */
[----:B------:R-:W-:Y:S01]  /*4250*/  UMOV UR20, UR37 ;  /* 0x0000002500147c82 */ /* 0x000fe20008000000 */
[----:B------:R-:W-:-:S05]  /*4260*/  UMOV UR19, UR27 ;  /* 0x0000001b00137c82 */ /* 0x000fca0008000000 */
[----:B------:R1:W2:Y:S01]  /*4270*/  SYNCS.PHASECHK.TRANS64.TRYWAIT P2, [UR4], R4 ;  /* 0x00000004ff0075a7 */ /* 0x0002a20008041104 */
[----:B------:R-:W-:-:S05]  /*4280*/  UMOV UR4, UR18 ;  /* 0x0000001200047c82 */ /* 0x000fca0008000000 */
.L_x_72:
[----:B------:R-:W-:Y:S02]  /*4290*/  UIADD3 UR20, UPT, UPT, UR20, 0x1, URZ ;  /* 0x0000000114147890 */ /* 0x000fe4000fffe0ff */
[----:B------:R-:W-:Y:S02]  /*42a0*/  ULEA UR17, UR4, UR21, 0x3 ;  /* 0x0000001504117291 */ /* 0x000fe4000f8e18ff */
[----:B------:R-:W-:Y:S01]  /*42b0*/  UISETP.NE.AND UP3, UPT, UR20, URZ, UPT ;  /* 0x000000ff1400728c */ /* 0x000fe2000bf65270 */
[----:B--234-:R-:W-:Y:S10]  /*42c0*/  @P2 BRA `(.L_x_70) ;  /* 0x00000000000c2947 */ /* 0x01cff40003800000 */
[----:B------:R-:W-:Y:S04]  /*42d0*/  SHF.L.U32 R7, R0, 0x1f, RZ ;  /* 0x0000001f00077819 */ /* 0x000fe800000006ff */
[----:B------:R-:W2:Y:S02]  /*42e0*/  SYNCS.PHASECHK.TRANS64.TRYWAIT P0, [UR17], R7 ;  /* 0x00000007ff0075a7 */ /* 0x000ea40008001111 */
[----:B--2---:R-:W-:Y:S05]  /*42f0*/  @!P0 BRA `(.L_x_71) ;  /* 0x0000008c00808947 */ /* 0x004fea0003800000 */
.L_x_70:
[----:B------:R-:W-:Y:S01]  /*4300*/  UISETP.NE.AND UP0, UPT, UR19, 0x1, UPT ;  /* 0x000000011300788c */ /* 0x000fe2000bf05270 */
[----:B------:R-:W-:Y:S01]  /*4310*/  PLOP3.LUT P2, PT, PT, PT, PT, 0x80, 0x8 ;  /* 0x000000000008781c */ /* 0x000fe20003f4f070 */
[----:B------:R-:W-:Y:S02]  /*4320*/  UIADD3 UR5, UPT, UPT, UR4, 0x1, URZ ;  /* 0x0000000104057890 */ /* 0x000fe4000fffe0ff */
[----:B------:R-:W-:Y:S02]  /*4330*/  ULEA UR10, UR4, UR24, 0x9 ;  /* 0x00000018040a7291 */ /* 0x000fe4000f8e48ff */
[----:B------:R-:W-:Y:S01]  /*4340*/  UISETP.NE.AND UP1, UPT, UR5, 0x8, UPT ;  /* 0x000000080500788c */ /* 0x000fe2000bf25270 */
[----:B------:R-:W-:Y:S01]  /*4350*/  PLOP3.LUT P0, PT, PT, PT, UP0, 0x80, 0x8 ;  /* 0x000000000008781c */ /* 0x000fe20003f0f008 */
[----:B------:R-:W-:Y:S02]  /*4360*/  ULEA UR14, UR4, UR23, 0xa ;  /* 0x00000017040e7291 */ /* 0x000fe4000f8e50ff */
[----:B------:R-:W-:Y:S02]  /*4370*/  USEL UR6, URZ, 0x1, UP1 ;  /* 0x00000001ff067887 */ /* 0x000fe40008800000 */
[----:B------:R-:W-:Y:S01]  /*4380*/  USEL UR18, UR5, URZ, UP1 ;  /* 0x000000ff05127287 */ /* 0x000fe20008800000 */
[----:B------:R-:W-:Y:S11]  /*4390*/  ELECT P1, URZ, PT ;  /* 0x0000000000ff782f */ /* 0x000ff60003820000 */
[----:B------:R-:W-:Y:S02]  /*43a0*/  @!UPT UIADD3 URZ, UPT, UPT, URZ, URZ, URZ ;  /* 0x000000fffffff290 */ /* 0x000fe4000fffe0ff */
[C---:B-----5:R-:W-:Y:S01]  /*43b0*/  @P1 R2UR.BROADCAST UR4, R5.reuse ;  /* 0x00000000050412ca */ /* 0x060fe200008e0000 */
[----:B------:R-:W-:Y:S01]  /*43c0*/  @UP0 ULEA UR5, UR18, UR21, 0x3 ;  /* 0x0000001512050291 */ /* 0x000fe2000f8e18ff */
[----:B------:R-:W-:Y:S01]  /*43d0*/  LOP3.LUT R0, R0, UR6, RZ, 0x3c, !PT ;  /* 0x0000000600007c12 */ /* 0x000fe2000f8e3cff */
[----:B------:R-:W-:Y:S02]  /*43e0*/  UIADD3 UR8, UPT, UPT, UR10, 0x40, URZ ;  /* 0x000000400a087890 */ /* 0x000fe4000fffe0ff */
[----:B------:R-:W-:Y:S01]  /*43f0*/  UIADD3 UR6, UPT, UPT, UR14, 0x40, URZ ;  /* 0x000000400e067890 */ /* 0x000fe2000fffe0ff */
[----:B-1----:R-:W-:Y:S01]  /*4400*/  @P0 SHF.L.U32 R4, R0, 0x1f, RZ ;  /* 0x0000001f00040819 */ /* 0x002fe200000006ff */
[----:B------:R-:W-:Y:S02]  /*4410*/  UIADD3 UR12, UPT, UPT, UR10, 0x80, URZ ;  /* 0x000000800a0c7890 */ /* 0x000fe4000fffe0ff */
[----:B------:R-:W-:Y:S01]  /*4420*/  UIADD3 UR19, UPT, UPT, UR19, -0x1, URZ ;  /* 0xffffffff13137890 */ /* 0x000fe2000fffe0ff */
[----:B------:R3:W4:Y:S01]  /*4430*/  @P0 SYNCS.PHASECHK.TRANS64.TRYWAIT P2, [UR5], R4 ;  /* 0x00000004ff0005a7 */ /* 0x0007220008041105 */
[----:B------:R-:W-:Y:S11]  /*4440*/  ELECT P0, URZ, PT ;  /* 0x0000000000ff782f */ /* 0x000ff60003800000 */
[----:B------:R-:W-:Y:S02]  /*4450*/  @!UPT UIADD3 URZ, UPT, UPT, URZ, URZ, URZ ;  /* 0x000000fffffff290 */ /* 0x000fe4000fffe0ff */
[C---:B------:R-:W-:Y:S02]  /*4460*/  @P0 R2UR.BROADCAST UR16, R5.reuse ;  /* 0x00000000051002ca */ /* 0x040fe400008e0000 */
[----:B------:R-:W-:Y:S01]  /*4470*/  ELECT P0, URZ, PT ;  /* 0x0000000000ff782f */ /* 0x000fe20003800000 */
[----:B------:R-:W-:Y:S01]  /*4480*/  UMOV UR11, 0x20004020 ;  /* 0x20004020000b7882 */ /* 0x000fe20000000000 */
[----:B------:R-:W-:Y:S01]  /*4490*/  UMOV UR15, 0x20004020 ;  /* 0x20004020000f7882 */ /* 0x000fe20000000000 */
[----:B------:R-:W-:Y:S01]  /*44a0*/  UMOV UR9, 0x20004020 ;  /* 0x2000402000097882 */ /* 0x000fe20000000000 */
[----:B------:R1:W-:Y:S01]  /*44b0*/  UTCHMMA.2CTA gdesc[UR14], gdesc[UR10], tmem[UR4], tmem[UR34], idesc[UR35], UP2 ;  /* 0x00ff220a0e0075ea */ /* 0x0003e20009200004 */
[----:B------:R-:W-:Y:S01]  /*44c0*/  UPLOP3.LUT UP2, UPT, UPT, UPT, UPT, 0x80, 0x8 ;  /* 0x000000000008789c */ /* 0x000fe20003f4f070 */
[----:B------:R-:W-:Y:S01]  /*44d0*/  UMOV UR7, 0x20004020 ;  /* 0x2000402000077882 */ /* 0x000fe20000000000 */
[----:B------:R-:W-:Y:S01]  /*44e0*/  UMOV UR13, 0x20004020 ;  /* 0x20004020000d7882 */ /* 0x000fe20000000000 */
[----:B------:R-:W-:Y:S03]  /*44f0*/  UMOV UR5, 0x20004020 ;  /* 0x2000402000057882 */ /* 0x000fe60000000000 */
[----:B------:R2:W-:Y:S01]  /*4500*/  UTCHMMA.2CTA gdesc[UR6], gdesc[UR8], tmem[UR16], tmem[UR32], idesc[UR33], UPT ;  /* 0x00ff2008060075ea */ /* 0x0005e2000ba00010 */
[----:B-1----:R-:W-:Y:S01]  /*4510*/  UIADD3 UR4, UPT, UPT, UR14, 0x80, URZ ;  /* 0x000000800e047890 */ /* 0x002fe2000fffe0ff */
[C---:B------:R-:W-:Y:S02]  /*4520*/  @P0 R2UR.BROADCAST UR15, R5.reuse ;  /* 0x00000000050f02ca */ /* 0x040fe400008e0000 */
[----:B------:R-:W-:Y:S01]  /*4530*/  ELECT P0, URZ, PT ;  /* 0x0000000000ff782f */ /* 0x000fe20003800000 */
[----:B------:R-:W-:Y:S02]  /*4540*/  UIADD3 UR10, UPT, UPT, UR10, 0xc0, URZ ;  /* 0x000000c00a0a7890 */ /* 0x000fe4000fffe0ff */
[----:B--2---:R-:W-:Y:S10]  /*4550*/  UIADD3 UR6, UPT, UPT, UR14, 0xc0, URZ ;  /* 0x000000c00e067890 */ /* 0x004ff4000fffe0ff */
[----:B------:R-:W-:Y:S01]  /*4560*/  @P0 R2UR.BROADCAST UR9, R5 ;  /* 0x00000000050902ca */ /* 0x000fe200008e0000 */
[----:B------:R-:W-:Y:S01]  /*4570*/  UIADD3 UR8, UPT, UPT, UR17, 0x40, URZ ;  /* 0x0000004011087890 */ /* 0x000fe2000fffe0ff */
[----:B------:R1:W-:Y:S11]  /*4580*/  UTCHMMA.2CTA gdesc[UR4], gdesc[UR12], tmem[UR15], tmem[UR30], idesc[UR31], UPT ;  /* 0x00ff1e0c040075ea */ /* 0x0003f6000ba0000f */
[----:B------:R3:W-:Y:S01]  /*4590*/  UTCHMMA.2CTA gdesc[UR6], gdesc[UR10], tmem[UR9], tmem[UR28], idesc[UR29], UPT ;  /* 0x00ff1c0a060075ea */ /* 0x0007e2000ba00009 */
[----:B------:R3:W-:Y:S01]  /*45a0*/  UTCBAR.2CTA.MULTICAST [UR8], URZ, UR22 ;  /* 0x000000ff080073e9 */ /* 0x0007e20008200816 */
[----:B-1----:R-:W-:Y:S01]  /*45b0*/  UMOV UR4, UR18 ;  /* 0x0000001200047c82 */ /* 0x002fe20008000000 */
[----:B------:R-:W-:Y:S05]  /*45c0*/  BRA.U UP3, `(.L_x_72) ;  /* 0xfffffffd03307547 */ /* 0x000fea000b83ffff */
.L_x_69:
[----:B------:R-:W-:-:S09]  /*45d0*/  UIADD3 UR4, UPT, UPT, UR26, 0xe0, URZ ;  /* 0x000000e01a047890 */ /* 0x000fd2000fffe0ff */
[----:B------:R2:W-:Y:S01]  /*45e0*/  UTCBAR.2CTA.MULTICAST [UR4], URZ, UR36 ;  /* 0x000000ff040073e9 */ /* 0x0005e20008200824 */
[----:B------:R-:W-:Y:S02]  /*45f0*/  NOP ;  /* 0x0000000000007918 */ /* 0x000fe40000000000 */
.L_x_68:
[----:B--2---:R-:W-:Y:S01]  /*4600*/  UIADD3 UR4, UPT, UPT, UR25, 0x1, URZ ;  /* 0x0000000119047890 */ /* 0x004fe2000fffe0ff */
[----:B------:R-:W-:-:S03]  /*4610*/  LOP3.LUT R2, R2, 0x1, RZ, 0x3c, !PT ;  /* 0x0000000102027812 */ /* 0x000fc600078e3cff */
[----:B------:R-:W-:-:S04]  /*4620*/  UISETP.NE.AND UP0, UPT, UR4, 0x2, UPT ;  /* 0x000000020400788c */ /* 0x000fc8000bf05270 */
[----:B------:R-:W-:Y:S02]  /*4630*/  USEL UR5, URZ, 0x1, UP0 ;  /* 0x00000001ff057887 */ /* 0x000fe40008000000 */
[----:B------:R-:W-:-:S04]  /*4640*/  USEL UR25, UR4, URZ, UP0 ;  /* 0x000000ff04197287 */ /* 0x000fc80008000000 */
[----:B------:R-:W-:Y:S01]  /*4650*/  LOP3.LUT R8, R8, UR5, RZ, 0x3c, !PT ;  /* 0x0000000508087c12 */ /* 0x000fe2000f8e3cff */
[----:B------:R-:W-:Y:S07]  /*4660*/  @P3 BRA `(.L_x_73) ;  /* 0xfffffff800903947 */ /* 0x000fee000383ffff */
[----:B---3--:R-:W2:Y:S01]  /*4670*/  S2UR UR8, SR_CgaCtaId ;  /* 0x00000000000879c3 */ /* 0x008ea20000008800 */
[----:B------:R-:W-:Y:S01]  /*4680*/  ELECT P0, URZ, PT ;  /* 0x0000000000ff782f */ /* 0x000fe20003800000 */
[----:B------:R-:W-:Y:S01]  /*4690*/  HFMA2 R0, -RZ, RZ, 0, 5.9604644775390625e-08 ;  /* 0x00000001ff007431 */ /* 0x000fe200000001ff */
[----:B------:R-:W-:-:S05]  /*46a0*/  UMOV UR4, 0x40 ;  /* 0x0000004000047882 */ /* 0x000fca0000000000 */
[----:B------:R-:W-:Y:S01]  /*46b0*/  UVIRTCOUNT.DEALLOC.SMPOOL 0x80 ;  /* 0x000000800000784c */ /* 0x000fe20000000000 */
[----:B------:R-:W-:Y:S02]  /*46c0*/  UISETP.NE.AND UP0, UPT, UR41, URZ, UPT ;  /* 0x000000ff2900728c */ /* 0x000fe4000bf05270 */
[----:B--2---:R-:W-:-:S09]  /*46d0*/  ULEA UR8, UR8, UR4, 0x18 ;  /* 0x0000000408087291 */ /* 0x004fd2000f8ec0ff */
[----:B------:R2:W-:Y:S01]  /*46e0*/  @P0 STS.U8 [UR8+0x1c], R0 ;  /* 0x00001c00ff000988 */ /* 0x0005e20008000008 */
[----:B------:R-:W-:Y:S05]  /*46f0*/  BRA.U UP0, `(.L_x_74) ;  /* 0x0000000100587547 */ /* 0x000fea000b800000 */
[----:B------:R-:W-:Y:S01]  /*4700*/  UIADD3 UR5, UPT, UPT, UR21, 0xf0, URZ ;  /* 0x000000f015057890 */ /* 0x000fe2000fffe0ff */
[----:B-1----:R-:W-:-:S03]  /*4710*/  SHF.L.U32 R5, R8, 0x1f, RZ ;  /* 0x0000001f08057819 */ /* 0x002fc600000006ff */
[----:B------:R-:W-:-:S09]  /*4720*/  ULEA UR4, UR25, UR5, 0x3 ;  /* 0x0000000519047291 */ /* 0x000fd2000f8e18ff */
[----:B------:R-:W1:Y:S02]  /*4730*/  SYNCS.PHASECHK.TRANS64.TRYWAIT P0, [UR4], R5 ;  /* 0x00000005ff0075a7 */ /* 0x000e640008001104 */
[----:B-1----:R-:W-:Y:S05]  /*4740*/  @!P0 BRA `(.L_x_75) ;  /* 0x0000008800848947 */ /* 0x002fea0003800000 */
.L_x_212:
[----:B------:R-:W-:-:S04]  /*4750*/  UIADD3 UR4, UPT, UPT, UR25, 0x1, URZ ;  /* 0x0000000119047890 */ /* 0x000fc8000fffe0ff */
[----:B------:R-:W-:-:S04]  /*4760*/  UISETP.NE.AND UP1, UPT, UR4, 0x2, UPT ;  /* 0x000000020400788c */ /* 0x000fc8000bf25270 */
[----:B------:R-:W-:Y:S02]  /*4770*/  USEL UR6, URZ, 0x1, UP1 ;  /* 0x00000001ff067887 */ /* 0x000fe40008800000 */
[----:B------:R-:W-:-:S04]  /*4780*/  USEL UR4, UR4, URZ, UP1 ;  /* 0x000000ff04047287 */ /* 0x000fc80008800000 */
[----:B------:R-:W-:Y:S01]  /*4790*/  ULEA UR4, UR4, UR5, 0x3 ;  /* 0x0000000504047291 */ /* 0x000fe2000f8e18ff */
[----:B-1----:R-:W-:-:S04]  /*47a0*/  LOP3.LUT R5, R8, UR6, RZ, 0x3c, !PT ;  /* 0x0000000608057c12 */ /* 0x002fc8000f8e3cff */
[----:B------:R-:W-:Y:S01]  /*47b0*/  SHF.L.U32 R5, R5, 0x1f, RZ ;  /* 0x0000001f05057819 */ /* 0x000fe200000006ff */
[----:B--2---:R-:W-:-:S04]  /*47c0*/  IMAD.U32 R0, RZ, RZ, UR4 ;  /* 0x00000004ff007e24 */ /* 0x004fc8000f8e00ff */
[----:B------:R1:W2:Y:S03]  /*47d0*/  SYNCS.PHASECHK.TRANS64.TRYWAIT P0, [R0+URZ], R5 ;  /* 0x00000005000075a7 */ /* 0x0002a600080011ff */
[----:B--2---:R-:W-:Y:S05]  /*47e0*/  @!P0 NANOSLEEP.SYNCS 0x989680 ;  /* 0x009896800000895d */ /* 0x004fea0003900000 */
[----:B------:R-:W2:Y:S02]  /*47f0*/  @!P0 SYNCS.PHASECHK.TRANS64 P0, [R0+URZ], R5 ;  /* 0x00000005000085a7 */ /* 0x000ea400080010ff */
[----:B--2---:R-:W-:Y:S05]  /*4800*/  @P0 BRA `(.L_x_76) ;  /* 0x0000000000200947 */ /* 0x004fea0003800000 */
.L_x_77:
[----:B--2---:R2:W3:Y:S02]  /*4810*/  SYNCS.PHASECHK.TRANS64.TRYWAIT P0, [R0+URZ], R5 ;  /* 0x00000005000075a7 */ /* 0x0044e400080011ff */
[----:B---3--:R-:W-:Y:S05]  /*4820*/  @!P0 NANOSLEEP.SYNCS 0x989680 ;  /* 0x009896800000895d */ /* 0x008fea0003900000 */
[----:B------:R-:W3:Y:S02]  /*4830*/  @!P0 SYNCS.PHASECHK.TRANS64 P0, [R0+URZ], R5 ;  /* 0x00000005000085a7 */ /* 0x000ee400080010ff */
[----:B---3--:R-:W-:Y:S05]  /*4840*/  @!P0 BRA `(.L_x_77) ;  /* 0xfffffffc00f08947 */ /* 0x008fea000383ffff */
[----:B------:R-:W-:Y:S05]  /*4850*/  BRA `(.L_x_76) ;  /* 0x00000000000c7947 */ /* 0x000fea0003800000 */
.L_x_74:
[----:B------:R-:W-:-:S04]  /*4860*/  UIADD3 UR4, UPT, UPT, UR21, 0x100, URZ ;  /* 0x0000010015047890 */ /* 0x000fc8000fffe0ff */
[----:B------:R-:W-:-:S09]  /*4870*/  UPRMT UR4, UR40, 0x654, UR4 ;  /* 0x0000065428047896 */ /* 0x000fd20008000004 */
[----:B------:R-:W-:Y:S03]  /*4880*/  SYNCS.ARRIVE.TRANS64.RED.A1T0 RZ, [UR4], RZ ;  /* 0x000000ffffff79a7 */ /* 0x000fe60008100404 */
.L_x_76:
[----:B-12---:R-:W-:Y:S01]  /*4890*/  SHF.L.U32 R5, RZ, 0x1f, RZ ;  /* 0x0000001fff057819 */ /* 0x006fe200000006ff */
[----:B------:R-:W-:Y:S01]  /*48a0*/  UIADD3 UR4, UPT, UPT, UR21, 0x100, URZ ;  /* 0x0000010015047890 */ /* 0x000fe2000fffe0ff */
[----:B------:R-:W-:Y:S02]  /*48b0*/  PLOP3.LUT P0, PT, PT, PT, UP0, 0x80, 0x8 ;  /* 0x000000000008781c */ /* 0x000fe40003f0f008 */
[----:B------:R-:W1:Y:S02]  /*48c0*/  SYNCS.PHASECHK.TRANS64.TRYWAIT P1, [UR21+0x100], R5 ;  /* 0x00010005ff0075a7 */ /* 0x000e640008021115 */
[----:B-1----:R-:W-:Y:S09]  /*48d0*/  @!P1 BRA `(.L_x_78) ;  /* 0x0000008800389947 */ /* 0x002ff20003800000 */
.L_x_214:
[----:B------:R-:W-:Y:S01]  /*48e0*/  @!UP0 UPRMT UR4, UR40, 0x654, UR4 ;  /* 0x0000065428048896 */ /* 0x000fe20008000004 */
[----:B------:R-:W-:Y:S01]  /*48f0*/  LOP3.LUT R2, R3, 0xffff, RZ, 0xc0, !PT ;  /* 0x0000ffff03027812 */ /* 0x000fe200078ec0ff */
[----:B------:R-:W-:Y:S02]  /*4900*/  IMAD.MOV.U32 R3, RZ, RZ, 0xffff ;  /* 0x0000ffffff037424 */ /* 0x000fe400078e00ff */
[----:B-1----:R-:W-:Y:S01]  /*4910*/  IMAD.MOV.U32 R5, RZ, RZ, 0x1 ;  /* 0x00000001ff057424 */ /* 0x002fe200078e00ff */
[----:B------:R-:W-:-:S04]  /*4920*/  SHF.R.U32.HI R2, RZ, 0x5, R2 ;  /* 0x00000005ff027819 */ /* 0x000fc80000011602 */
[----:B------:R-:W-:Y:S01]  /*4930*/  @!P0 SYNCS.ARRIVE.TRANS64.RED.A1T0 RZ, [UR4], RZ ;  /* 0x000000ffffff89a7 */ /* 0x000fe20008100404 */
[----:B------:R-:W-:Y:S01]  /*4940*/  NOP ;  /* 0x0000000000007918 */ /* 0x000fe20000000000 */
[----:B------:R-:W1:Y:S01]  /*4950*/  LDS R0, [UR8+0x14] ;  /* 0x00001408ff007984 */ /* 0x000e620008000800 */
[-C--:B------:R-:W-:Y:S02]  /*4960*/  SHF.L.U32 R3, R3, R2.reuse, RZ ;  /* 0x0000000203037219 */ /* 0x080fe400000006ff */
[----:B------:R-:W-:Y:S02]  /*4970*/  SHF.L.U32 R5, R5, R2, RZ ;  /* 0x0000000205057219 */ /* 0x000fe400000006ff */
[----:B-1----:R-:W-:-:S04]  /*4980*/  LOP3.LUT R0, R0, R3, RZ, 0xc0, !PT ;  /* 0x0000000300007212 */ /* 0x002fc800078ec0ff */
[----:B------:R-:W-:-:S13]  /*4990*/  ISETP.NE.AND P0, PT, R0, R3, PT ;  /* 0x000000030000720c */ /* 0x000fda0003f05270 */
[----:B------:R-:W-:Y:S05]  /*49a0*/  @P0 BRA `(.L_x_79) ;  /* 0x00000000005c0947 */ /* 0x000fea0003800000 */
[----:B------:R-:W1:Y:S02]  /*49b0*/  LDS R0, [UR8+0x18] ;  /* 0x00001808ff007984 */ /* 0x000e640008000800 */
[----:B-1----:R-:W-:-:S04]  /*49c0*/  LOP3.LUT R0, R0, R5, RZ, 0xc0, !PT ;  /* 0x0000000500007212 */ /* 0x002fc800078ec0ff */
[----:B------:R-:W-:-:S13]  /*49d0*/  ISETP.NE.AND P0, PT, R0, R5, PT ;  /* 0x000000050000720c */ /* 0x000fda0003f05270 */
[----:B------:R-:W-:Y:S05]  /*49e0*/  @P0 BRA `(.L_x_80) ;  /* 0x0000000000400947 */ /* 0x000fea0003800000 */
[----:B------:R-:W-:Y:S01]  /*49f0*/  R2UR UR4, R3 ;  /* 0x00000000030472ca */ /* 0x000fe200000e0000 */
[----:B------:R-:W1:Y:S01]  /*4a00*/  S2R R2, SR_LANEID ;  /* 0x0000000000027919 */ /* 0x000e620000000000 */
[----:B------:R-:W-:-:S04]  /*4a10*/  LOP3.LUT R5, RZ, R5, RZ, 0x33, !PT ;  /* 0x00000005ff057212 */ /* 0x000fc800078e33ff */
[----:B------:R-:W2:Y:S07]  /*4a20*/  REDUX UR6, R5 ;  /* 0x00000000050673c4 */ /* 0x000eae0000000000 */
[----:B------:R-:W-:-:S03]  /*4a30*/  ULOP3.LUT UR5, URZ, UR4, URZ, 0x33, !UPT ;  /* 0x00000004ff057292 */ /* 0x000fc6000f8e33ff */
[----:B------:R-:W-:Y:S02]  /*4a40*/  VOTEU.ANY UR4, UPT, PT ;  /* 0x0000000000047886 */ /* 0x000fe400038e0100 */
[----:B------:R-:W-:Y:S01]  /*4a50*/  UFLO.U32 UR4, UR4 ;  /* 0x00000004000472bd */ /* 0x000fe200080e0000 */
[----:B------:R-:W-:-:S04]  /*4a60*/  IMAD.U32 R0, RZ, RZ, UR5 ;  /* 0x00000005ff007e24 */ /* 0x000fc8000f8e00ff */
[----:B------:R-:W3:Y:S02]  /*4a70*/  REDUX UR7, R0 ;  /* 0x00000000000773c4 */ /* 0x000ee40000000000 */
[----:B------:R1:W-:Y:S02]  /*4a80*/  UTCATOMSWS.AND URZ, UR5 ;  /* 0x0000000500ff79e3 */ /* 0x0003e40008000000 */
[----:B-1----:R-:W-:Y:S01]  /*4a90*/  ISETP.EQ.U32.AND P0, PT, R2, UR4, PT ;  /* 0x0000000402007c0c */ /* 0x002fe2000bf02070 */
[----:B--2---:R-:W-:Y:S02]  /*4aa0*/  IMAD.U32 R2, RZ, RZ, UR6 ;  /* 0x00000006ff027e24 */ /* 0x004fe4000f8e00ff */
[----:B---3--:R-:W-:-:S10]  /*4ab0*/  IMAD.U32 R3, RZ, RZ, UR7 ;  /* 0x00000007ff037e24 */ /* 0x008fd4000f8e00ff */
[----:B------:R1:W-:Y:S04]  /*4ac0*/  @P0 ATOMS.AND RZ, [UR8+0x14], R3 ;  /* 0x00001403ffff098c */ /* 0x0003e8000a800008 */
[----:B------:R1:W-:Y:S01]  /*4ad0*/  @P0 ATOMS.AND RZ, [UR8+0x18], R2 ;  /* 0x00001802ffff098c */ /* 0x0003e2000a800008 */
[----:B------:R-:W-:Y:S05]  /*4ae0*/  BRA `(.L_x_81) ;  /* 0x0000000000147947 */ /* 0x000fea0003800000 */
.L_x_80:
[----:B------:R-:W-:Y:S02]  /*4af0*/  MOV R2, 0x4b10 ;  /* 0x00004b1000027802 */ /* 0x000fe40000000f00 */
[----:B----45:R-:W-:Y:S05]  /*4b00*/  CALL.REL.NOINC `($__internal_0_$__cuda_sm10x_tcgen05_guardrail_trap_col_being_dealloced_not_returned_by_alloc) ;  /* 0x0000008c00cc7944 */ /* 0x030fea0003c00000 */
[----:B------:R-:W-:Y:S05]  /*4b10*/  BRA `(.L_x_81) ;  /* 0x0000000000087947 */ /* 0x000fea0003800000 */
.L_x_79:
[----:B------:R-:W-:Y:S02]  /*4b20*/  MOV R2, 0x4b40 ;  /* 0x00004b4000027802 */ /* 0x000fe40000000f00 */
[----:B----45:R-:W-:Y:S05]  /*4b30*/  CALL.REL.NOINC `($__internal_2_$__cuda_sm10x_tcgen05_guardrail_trap_unallocated_columns_being_dealloced) ;  /* 0x0000008c00d87944 */ /* 0x030fea0003c00000 */
.L_x_81:
[----:B------:R-:W-:Y:S01]  /*4b40*/  NOP ;  /* 0x0000000000007918 */ /* 0x000fe20000000000 */
[----:B------:R-:W-:Y:S05]  /*4b50*/  EXIT ;  /* 0x000000000000794d */ /* 0x000fea0003800000 */
.L_x_53:
[----:B------:R-:W2:Y:S01]  /*4b60*/  LDCU UR5, c[0x0][0x384] ;  /* 0x00007080ff0577ac */ /* 0x000ea20008000800 */
[----:B------:R-:W-:Y:S02]  /*4b70*/  UISETP.NE.OR UP0, UPT, UR18, 0x3, !UP3 ;  /* 0x000000031200788c */ /* 0x000fe4000df05670 */
[----:B--2---:R-:W-:-:S07]  /*4b80*/  UIADD3 UR5, UPT, UPT, UR5, 0x7f, URZ ;  /* 0x0000007f05057890 */ /* 0x004fce000fffe0ff */
[----:B------:R-:W-:Y:S05]  /*4b90*/  BRA.U UP0, `(.L_x_82) ;  /* 0x0000001d000c7547 */ /* 0x000fea000b800000 */
[----:B------:R-:W-:Y:S01]  /*4ba0*/  USHF.R.S32.HI UR4, URZ, 0x1f, UR5 ;  /* 0x0000001fff047899 */ /* 0x000fe20008011405 */
[----:B------:R-:W2:Y:S01]  /*4bb0*/  S2UR UR12, SR_CgaCtaId ;  /* 0x00000000000c79c3 */ /* 0x000ea20000008800 */
[----:B------:R-:W3:Y:S01]  /*4bc0*/  LDCU UR60, c[0x0][0x370] ;  /* 0x00006e00ff3c77ac */ /* 0x000ee20008000800 */
[----:B------:R-:W-:Y:S01]  /*4bd0*/  IMAD.MOV.U32 R8, RZ, RZ, RZ ;  /* 0x000000ffff087224 */ /* 0x000fe200078e00ff */
[----:B------:R-:W-:Y:S01]  /*4be0*/  ULEA.HI UR4, UR4, UR5, URZ, 0x7 ;  /* 0x0000000504047291 */ /* 0x000fe2000f8f38ff */
[----:B------:R-:W3:Y:S04]  /*4bf0*/  LDCU.128 UR56, c[0x0][0xb10] ;  /* 0x00016200ff3877ac */ /* 0x000ee80008000c00 */
[----:B------:R-:W4:Y:S01]  /*4c00*/  LDC.64 R12, c[0x0][0x348] ;  /* 0x0000d200ff0c7b82 */ /* 0x000f220000000a00 */
[----:B------:R-:W-:Y:S01]  /*4c10*/  USHF.R.S32.HI UR46, URZ, 0x7, UR4 ;  /* 0x00000007ff2e7899 */ /* 0x000fe20008011404 */
[----:B------:R-:W1:Y:S05]  /*4c20*/  LDCU UR55, c[0x0][0x374] ;  /* 0x00006e80ff3777ac */ /* 0x000e6a0008000800 */
[----:B------:R-:W-:Y:S01]  /*4c30*/  IMAD.U32 R2, RZ, RZ, UR46 ;  /* 0x0000002eff027e24 */ /* 0x000fe2000f8e00ff */
[----:B------:R-:W3:Y:S04]  /*4c40*/  LDCU.64 UR4, c[0x0][0x888] ;  /* 0x00011100ff0477ac */ /* 0x000ee80008000a00 */
[----:B------:R-:W-:Y:S01]  /*4c50*/  IABS R0, R2 ;  /* 0x0000000200007213 */ /* 0x000fe20000000000 */
[----:B------:R-:W2:Y:S03]  /*4c60*/  LDCU.64 UR52, c[0x0][0x890] ;  /* 0x00011200ff3477ac */ /* 0x000ea60008000a00 */
[----:B------:R-:W-:Y:S01]  /*4c70*/  R2UR UR38, R0 ;  /* 0x00000000002672ca */ /* 0x000fe200000e0000 */
[----:B------:R-:W4:Y:S01]  /*4c80*/  LDCU UR30, c[0x0][0xb0c] ;  /* 0x00016180ff1e77ac */ /* 0x000f220008000800 */
[----:B------:R-:W4:Y:S01]  /*4c90*/  LDCU UR67, c[0x0][0xb20] ;  /* 0x00016400ff4377ac */ /* 0x000f220008000800 */
[----:B------:R-:W4:Y:S10]  /*4ca0*/  LDCU UR54, c[0x0][0x388] ;  /* 0x00007100ff3677ac */ /* 0x000f340008000800 */
[----:B------:R-:W2:Y:S01]  /*4cb0*/  I2F.RP R3, UR38 ;  /* 0x0000002600037d06 */ /* 0x000ea20008209400 */
[----:B---3--:R-:W-:Y:S01]  /*4cc0*/  UISETP.NE.U32.AND UP0, UPT, UR4, URZ, UPT ;  /* 0x000000ff0400728c */ /* 0x008fe2000bf05070 */
[----:B------:R-:W3:Y:S03]  /*4cd0*/  LDCU UR4, c[0x0][0xb30] ;  /* 0x00016600ff0477ac */ /* 0x000ee60008000800 */
[----:B------:R-:W-:Y:S01]  /*4ce0*/  UISETP.NE.AND.EX UP0, UPT, UR5, URZ, UPT, UP0 ;  /* 0x000000ff0500728c */ /* 0x000fe2000bf05300 */
[----:B------:R-:W-:Y:S01]  /*4cf0*/  UMOV UR31, 0x400 ;  /* 0x00000400001f7882 */ /* 0x000fe20000000000 */
[----:B------:R-:W-:-:S02]  /*4d00*/  UIMAD.WIDE.U32 UR8, UR60, UR56, URZ ;  /* 0x000000383c0872a5 */ /* 0x000fc4000f8e00ff */
[----:B-1----:R-:W-:Y:S01]  /*4d10*/  UIMAD.WIDE.U32 UR10, UR55, UR59, URZ ;  /* 0x0000003b370a72a5 */ /* 0x002fe2000f8e00ff */
[----:B------:R-:W-:Y:S01]  /*4d20*/  UMOV UR6, URZ ;  /* 0x000000ff00067c82 */ /* 0x000fe20008000000 */
[----:B--2---:R-:W1:Y:S01]  /*4d30*/  MUFU.RCP R0, R3 ;  /* 0x0000000300007308 */ /* 0x004e620000001000 */
[----:B------:R-:W-:Y:S02]  /*4d40*/  ULEA UR31, UR12, UR31, 0x18 ;  /* 0x0000001f0c1f7291 */ /* 0x000fe4000f8ec0ff */
[----:B------:R-:W-:Y:S02]  /*4d50*/  UP2UR UR66, UPR, URZ, 0x1 ;  /* 0x00000001ff427883 */ /* 0x000fe40008000000 */
[----:B------:R-:W-:Y:S02]  /*4d60*/  UISETP.NE.AND UP0, UPT, UR39, 0x1, UPT ;  /* 0x000000012700788c */ /* 0x000fe4000bf05270 */
[----:B------:R-:W-:Y:S02]  /*4d70*/  UISETP.NE.U32.AND UP0, UPT, UR52, URZ, UPT ;  /* 0x000000ff3400728c */ /* 0x000fe4000bf05070 */
[----:B------:R-:W-:-:S02]  /*4d80*/  UIADD3 UR64, UPT, UPT, UR31, 0xd8, URZ ;  /* 0x000000d81f407890 */ /* 0x000fc4000fffe0ff */
[----:B------:R-:W-:Y:S02]  /*4d90*/  UIADD3 UR41, UPT, UPT, UR31, 0x80, URZ ;  /* 0x000000801f297890 */ /* 0x000fe4000fffe0ff */
[----:B------:R-:W-:Y:S02]  /*4da0*/  UIADD3 UR33, UPT, UPT, UR31, 0x88, URZ ;  /* 0x000000881f217890 */ /* 0x000fe4000fffe0ff */
[----:B------:R-:W-:Y:S01]  /*4db0*/  UIADD3 UR25, UPT, UPT, UR31, 0x90, URZ ;  /* 0x000000901f197890 */ /* 0x000fe2000fffe0ff */
[----:B-1----:R-:W-:Y:S01]  /*4dc0*/  VIADD R0, R0, 0xffffffe ;  /* 0x0ffffffe00007836 */ /* 0x002fe20000000000 */
[----:B------:R-:W-:Y:S02]  /*4dd0*/  UIADD3 UR17, UPT, UPT, UR31, 0x98, URZ ;  /* 0x000000981f117890 */ /* 0x000fe4000fffe0ff */
[----:B------:R-:W-:Y:S01]  /*4de0*/  UISETP.GE.AND UP3, UPT, UR39, 0x1, UPT ;  /* 0x000000012700788c */ /* 0x000fe2000bf66270 */
[----:B------:R-:W-:Y:S02]  /*4df0*/  UMOV UR63, UR9 ;  /* 0x00000009003f7c82 */ /* 0x000fe40008000000 */
[----:B------:R-:W1:Y:S01]  /*4e00*/  F2I.FTZ.U32.TRUNC.NTZ R0, R0 ;  /* 0x0000000000007305 */ /* 0x000e62000021f000 */
[----:B------:R-:W-:Y:S01]  /*4e10*/  UMOV UR62, UR11 ;  /* 0x0000000b003e7c82 */ /* 0x000fe20008000000 */
[----:B----4-:R-:W-:-:S02]  /*4e20*/  UISETP.NE.AND UP3, UPT, UR30, 0x1, UPT ;  /* 0x000000011e00788c */ /* 0x010fc4000bf65270 */
[----:B------:R-:W-:Y:S02]  /*4e30*/  UISETP.NE.AND.EX UP5, UPT, UR53, URZ, UPT, UP0 ;  /* 0x000000ff3500728c */ /* 0x000fe4000bfa5300 */
[----:B------:R-:W-:Y:S01]  /*4e40*/  UPLOP3.LUT UP2, UPT, UPT, UPT, UPT, 0x40, 0x4 ;  /* 0x000000000004789c */ /* 0x000fe20003f4e870 */
[----:B------:R-:W2:Y:S01]  /*4e50*/  LDCU.64 UR22, c[0x0][0xb28] ;  /* 0x00016500ff1677ac */ /* 0x000ea20008000a00 */
[----:B------:R-:W-:Y:S02]  /*4e60*/  UPRMT UR64, URZ, 0x654, UR64 ;  /* 0x00000654ff407896 */ /* 0x000fe40008000040 */
[----:B------:R-:W-:Y:S01]  /*4e70*/  UPRMT UR51, UR12, 0x654, UR41 ;  /* 0x000006540c337896 */ /* 0x000fe20008000029 */
[----:B-1----:R-:W-:Y:S01]  /*4e80*/  R2UR UR7, R0 ;  /* 0x00000000000772ca */ /* 0x002fe200000e0000 */
[----:B------:R-:W-:Y:S01]  /*4e90*/  UPRMT UR49, UR12, 0x654, UR33 ;  /* 0x000006540c317896 */ /* 0x000fe20008000021 */
[----:B------:R-:W-:Y:S01]  /*4ea0*/  IABS R0, R2 ;  /* 0x0000000200007213 */ /* 0x000fe20000000000 */
[----:B------:R-:W-:Y:S01]  /*4eb0*/  IMAD.MOV.U32 R2, RZ, RZ, 0x2000 ;  /* 0x00002000ff027424 */ /* 0x000fe200078e00ff */
[----:B------:R-:W-:-:S02]  /*4ec0*/  UPRMT UR48, UR12, 0x654, UR25 ;  /* 0x000006540c307896 */ /* 0x000fc40008000019 */
[----:B------:R-:W-:Y:S01]  /*4ed0*/  UPRMT UR47, UR12, 0x654, UR17 ;  /* 0x000006540c2f7896 */ /* 0x000fe20008000011 */
[----:B------:R-:W-:Y:S01]  /*4ee0*/  IMAD.MOV R0, RZ, RZ, -R0 ;  /* 0x000000ffff007224 */ /* 0x000fe200078e0a00 */
[----:B------:R-:W-:Y:S02]  /*4ef0*/  USHF.R.U32.HI UR63, URZ, UR57, UR63 ;  /* 0x00000039ff3f7299 */ /* 0x000fe4000801163f */
[----:B------:R-:W-:Y:S02]  /*4f00*/  USHF.R.U32.HI UR62, URZ, UR67, UR62 ;  /* 0x00000043ff3e7299 */ /* 0x000fe4000801163e */
[----:B------:R-:W-:Y:S01]  /*4f10*/  R2UR UR65, R0 ;  /* 0x00000000004172ca */ /* 0x000fe200000e0000 */
[----:B------:R-:W-:Y:S02]  /*4f20*/  UIADD3 UR5, UPT, UPT, URZ, -UR7, URZ ;  /* 0x80000007ff057290 */ /* 0x000fe4000fffe0ff */
[----:B------:R-:W-:Y:S02]  /*4f30*/  UISETP.NE.AND UP3, UPT, UR58, 0x1, UPT ;  /* 0x000000013a00788c */ /* 0x000fe4000bf65270 */
[----:B------:R-:W-:-:S02]  /*4f40*/  UIMAD UR5, UR5, UR38, URZ ;  /* 0x00000026050572a4 */ /* 0x000fc4000f8e02ff */
[----:B---3--:R-:W-:Y:S02]  /*4f50*/  UISETP.NE.AND UP4, UPT, UR4, 0x1, UPT ;  /* 0x000000010400788c */ /* 0x008fe4000bf85270 */
[----:B------:R-:W-:Y:S02]  /*4f60*/  UIMAD.WIDE.U32 UR6, UR7, UR5, UR6 ;  /* 0x00000005070672a5 */ /* 0x000fe4000f8e0006 */
[----:B------:R-:W-:Y:S02]  /*4f70*/  UISETP.NE.AND UP0, UPT, UR54, URZ, UPT ;  /* 0x000000ff3600728c */ /* 0x000fe4000bf05270 */
[----:B------:R-:W-:-:S03]  /*4f80*/  UISETP.NE.AND UP6, UPT, UR46, URZ, UPT ;  /* 0x000000ff2e00728c */ /* 0x000fc6000bfc5270 */
[----:B--2---:R-:W-:-:S08]  /*4f90*/  UMOV UR61, UR7 ;  /* 0x00000007003d7c82 */ /* 0x004fd00008000000 */
.L_x_97:
[----:B------:R-:W-:Y:S04]  /*4fa0*/  SHF.L.U32 R3, R8, 0x1f, RZ ;  /* 0x0000001f08037819 */ /* 0x000fe800000006ff */
[----:B-1----:R-:W1:Y:S02]  /*4fb0*/  SYNCS.PHASECHK.TRANS64.TRYWAIT P0, [UR31+0xd0], R3 ;  /* 0x0000d003ff0075a7 */ /* 0x002e64000800111f */
[----:B-1----:R-:W-:Y:S05]  /*4fc0*/  @!P0 BRA `(.L_x_83) ;  /* 0x0000008000948947 */ /* 0x002fea0003800000 */
.L_x_216:
[----:B------:R-:W2:Y:S01]  /*4fd0*/  LDS.128 R4, [UR31+0x110] ;  /* 0x0001101fff047984 */ /* 0x000ea20008000c00 */
[----:B------:R-:W-:Y:S01]  /*4fe0*/  UISETP.GE.AND UP0, UPT, UR39, 0x1, UPT ;  /* 0x000000012700788c */ /* 0x000fe2000bf06270 */
[----:B------:R-:W-:Y:S01]  /*4ff0*/  @!PT LDS RZ, [RZ] ;  /* 0x00000000fffff984 */ /* 0x000fe20000000800 */
[----:B------:R-:W-:Y:S01]  /*5000*/  @!PT LDS RZ, [RZ] ;  /* 0x00000000fffff984 */ /* 0x000fe20000000800 */
[----:B------:R-:W-:Y:S01]  /*5010*/  @!PT LDS RZ, [RZ] ;  /* 0x00000000fffff984 */ /* 0x000fe20000000800 */
[----:B------:R-:W-:Y:S01]  /*5020*/  @!PT LDS RZ, [RZ] ;  /* 0x00000000fffff984 */ /* 0x000fe20000000800 */
[----:B------:R3:W-:Y:S06]  /*5030*/  MEMBAR.ALL.CTA ;  /* 0x0000000000007992 */ /* 0x0007ec0000008000 */
[----:B---3--:R-:W3:Y:S02]  /*5040*/  FENCE.VIEW.ASYNC.S ;  /* 0x00000000000073c6 */ /* 0x008ee40000000000 */
[----:B---3--:R-:W-:Y:S01]  /*5050*/  SYNCS.ARRIVE.TRANS64.RED.A1T0 RZ, [UR64], RZ ;  /* 0x000000ffffff79a7 */ /* 0x008fe20008100440 */
[----:B--2---:R-:W-:Y:S11]  /*5060*/  LOP3.LUT P0, RZ, R6, 0x1, RZ, 0xc0, !PT ;  /* 0x0000000106ff7812 */ /* 0x004ff6000780c0ff */
[----:B------:R-:W-:Y:S02]  /*5070*/  @!UPT UIADD3 URZ, UPT, UPT, URZ, URZ, URZ ;  /* 0x000000fffffff290 */ /* 0x000fe4000fffe0ff */
[----:B------:R-:W-:Y:S01]  /*5080*/  VOTEU.ANY UP3, P0 ;  /* 0x0000000000ff7886 */ /* 0x000fe20000060100 */
[----:B------:R-:W-:Y:S11]  /*5090*/  PLOP3.LUT P0, PT, PT, PT, UP3, 0x80, 0x8 ;  /* 0x000000000008781c */ /* 0x000ff60003f0f038 */
[----:B------:R-:W-:Y:S02]  /*50a0*/  @!UPT UIADD3 URZ, UPT, UPT, URZ, URZ, URZ ;  /* 0x000000fffffff290 */ /* 0x000fe4000fffe0ff */
[----:B-1----:R-:W-:Y:S02]  /*50b0*/  @P0 MOV R3, R4 ;  /* 0x0000000400030202 */ /* 0x002fe40000000f00 */
[----:B------:R-:W-:Y:S02]  /*50c0*/  @P0 LOP3.LUT R0, R5, 0xffff, RZ, 0xc0, !PT ;  /* 0x0000ffff05000812 */ /* 0x000fe400078ec0ff */
[----:B------:R-:W-:Y:S02]  /*50d0*/  @P0 R2UR UR5, R3 ;  /* 0x00000000030502ca */ /* 0x000fe400000e0000 */
[----:B------:R-:W-:Y:S11]  /*50e0*/  @P0 R2UR UR4, R0 ;  /* 0x00000000000402ca */ /* 0x000ff600000e0000 */
[----:B------:R-:W-:Y:S02]  /*50f0*/  @UP3 UMOV UR15, UR5 ;  /* 0x00000005000f3c82 */ /* 0x000fe40008000000 */
[----:B------:R-:W-:Y:S01]  /*5100*/  @UP3 UMOV UR14, UR4 ;  /* 0x00000004000e3c82 */ /* 0x000fe20008000000 */
[----:B------:R-:W-:Y:S05]  /*5110*/  BRA.U !UP0, `(.L_x_84) ;  /* 0x0000000108c07547 */ /* 0x000fea000b800000 */
[----:B------:R-:W-:Y:S02]  /*5120*/  UIMAD.WIDE.U32 UR12, UR14, UR59, URZ ;  /* 0x0000003b0e0c72a5 */ /* 0x000fe4000f8e00ff */
[----:B------:R-:W-:Y:S02]  /*5130*/  UP2UR UR16, UPR, URZ, 0x4 ;  /* 0x00000004ff107883 */ /* 0x000fe40008000000 */
[----:B------:R-:W-:Y:S02]  /*5140*/  UISETP.NE.AND UP2, UPT, UR58, 0x1, UPT ;  /* 0x000000013a00788c */ /* 0x000fe4000bf45270 */
[----:B------:R-:W-:Y:S02]  /*5150*/  UIMAD.WIDE.U32 UR18, UR15, UR56, URZ ;  /* 0x000000380f1272a5 */ /* 0x000fe4000f8e00ff */
[----:B------:R-:W-:Y:S02]  /*5160*/  USEL UR4, UR55, UR62, !UP2 ;  /* 0x0000003e37047287 */ /* 0x000fe4000d000000 */
[----:B------:R-:W-:Y:S02]  /*5170*/  UISETP.NE.AND UP0, UPT, UR30, 0x1, UPT ;  /* 0x000000011e00788c */ /* 0x000fe4000bf05270 */
[----:B------:R-:W-:Y:S02]  /*5180*/  UP2UR UR21, UPR, URZ, 0x2 ;  /* 0x00000002ff157883 */ /* 0x000fe40008000000 */
[----:B------:R-:W-:Y:S02]  /*5190*/  UISETP.NE.AND UP1, UPT, UR39, 0x1, UPT ;  /* 0x000000012700788c */ /* 0x000fe4000bf25270 */
[----:B------:R-:W-:Y:S02]  /*51a0*/  UIMAD.WIDE.U32 UR8, UR4, UR22, URZ ;  /* 0x00000016040872a5 */ /* 0x000fe4000f8e00ff */
[----:B------:R-:W-:Y:S01]  /*51b0*/  USEL UR7, UR60, UR63, !UP0 ;  /* 0x0000003f3c077287 */ /* 0x000fe2000c000000 */
[----:B------:R-:W-:Y:S02]  /*51c0*/  UMOV UR5, UR13 ;  /* 0x0000000d00057c82 */ /* 0x000fe40008000000 */
[----:B------:R-:W-:Y:S02]  /*51d0*/  USHF.R.U32.HI UR6, URZ, UR67, UR5 ;  /* 0x00000043ff067299 */ /* 0x000fe40008011605 */
[----:B------:R-:W-:Y:S02]  /*51e0*/  UIMAD.WIDE.U32 UR10, UR7, UR22, URZ ;  /* 0x00000016070a72a5 */ /* 0x000fe4000f8e00ff */
[----:B------:R-:W-:Y:S02]  /*51f0*/  USEL UR6, UR14, UR6, !UP2 ;  /* 0x000000060e067287 */ /* 0x000fe4000d000000 */
[----:B------:R-:W-:Y:S01]  /*5200*/  UISETP.NE.AND UP2, UPT, UR16, URZ, UPT ;  /* 0x000000ff1000728c */ /* 0x000fe2000bf45270 */
[----:B------:R-:W-:Y:S02]  /*5210*/  UMOV UR5, UR19 ;  /* 0x0000001300057c82 */ /* 0x000fe40008000000 */
[----:B------:R-:W-:Y:S03]  /*5220*/  USHF.R.U32.HI UR12, URZ, UR57, UR5 ;  /* 0x00000039ff0c7299 */ /* 0x000fe60008011605 */
[----:B------:R-:W-:Y:S02]  /*5230*/  UMOV UR5, UR9 ;  /* 0x0000000900057c82 */ /* 0x000fe40008000000 */
[----:B------:R-:W-:Y:S03]  /*5240*/  @UP1 USHF.R.U32.HI UR4, URZ, UR23, UR5 ;  /* 0x00000017ff041299 */ /* 0x000fe60008011605 */
[----:B------:R-:W-:Y:S01]  /*5250*/  UMOV UR5, UR11 ;  /* 0x0000000b00057c82 */ /* 0x000fe20008000000 */
[----:B------:R-:W-:Y:S02]  /*5260*/  UIMAD UR4, UR39, UR4, URZ ;  /* 0x00000004270472a4 */ /* 0x000fe4000f8e02ff */
[----:B------:R-:W-:Y:S02]  /*5270*/  @UP1 USHF.R.U32.HI UR7, URZ, UR23, UR5 ;  /* 0x00000017ff071299 */ /* 0x000fe40008011605 */
[----:B------:R-:W-:Y:S02]  /*5280*/  USEL UR5, UR15, UR12, !UP0 ;  /* 0x0000000c0f057287 */ /* 0x000fe4000c000000 */
[----:B------:R-:W-:Y:S02]  /*5290*/  UIMAD.WIDE.U32 UR10, UR6, UR22, URZ ;  /* 0x00000016060a72a5 */ /* 0x000fe4000f8e00ff */
[----:B------:R-:W-:Y:S02]  /*52a0*/  UIMAD UR8, UR39, UR7, URZ ;  /* 0x00000007270872a4 */ /* 0x000fe4000f8e02ff */
[----:B------:R-:W-:Y:S03]  /*52b0*/  UISETP.GE.AND UP0, UPT, UR6, UR4, UPT ;  /* 0x000000040600728c */ /* 0x000fe6000bf06270 */
[----:B------:R-:W-:Y:S01]  /*52c0*/  UMOV UR4, UR11 ;  /* 0x0000000b00047c82 */ /* 0x000fe20008000000 */
[----:B------:R-:W-:Y:S02]  /*52d0*/  UISETP.GE.OR UP0, UPT, UR5, UR8, UP0 ;  /* 0x000000080500728c */ /* 0x000fe40008706670 */
[----:B------:R-:W-:Y:S02]  /*52e0*/  USHF.R.U32.HI UR4, URZ, UR23, UR4 ;  /* 0x00000017ff047299 */ /* 0x000fe40008011604 */
[----:B------:R-:W-:Y:S02]  /*52f0*/  UIMAD.WIDE.U32 UR8, UR5, UR22, URZ ;  /* 0x00000016050872a5 */ /* 0x000fe4000f8e00ff */
[----:B------:R-:W-:Y:S04]  /*5300*/  USEL UR10, UR6, UR4, !UP1 ;  /* 0x00000004060a7287 */ /* 0x000fe8000c800000 */
[----:B------:R-:W-:Y:S01]  /*5310*/  UIADD3 UR11, UPT, UPT, -UR10, URZ, URZ ;  /* 0x000000ff0a0b7290 */ /* 0x000fe2000fffe1ff */
[----:B------:R-:W-:Y:S02]  /*5320*/  @!UP0 UMOV UR4, UR9 ;  /* 0x0000000900048c82 */ /* 0x000fe40008000000 */
[----:B------:R-:W-:Y:S02]  /*5330*/  @!UP0 USHF.R.U32.HI UR4, URZ, UR23, UR4 ;  /* 0x00000017ff048299 */ /* 0x000fe40008011604 */
[----:B------:R-:W-:Y:S02]  /*5340*/  UIMAD UR8, UR39, UR11, UR6 ;  /* 0x0000000b270872a4 */ /* 0x000fe4000f8e0206 */
[----:B------:R-:W-:Y:S02]  /*5350*/  @!UP0 USEL UR4, UR5, UR4, !UP1 ;  /* 0x0000000405048287 */ /* 0x000fe4000c800000 */
[----:B------:R-:W-:Y:S02]  /*5360*/  UISETP.NE.AND UP1, UPT, UR21, URZ, UPT ;  /* 0x000000ff1500728c */ /* 0x000fe4000bf25270 */
[----:B------:R-:W-:Y:S02]  /*5370*/  @!UP0 UIMAD UR7, UR7, UR8, UR4 ;  /* 0x00000008070782a4 */ /* 0x000fe4000f8e0204 */
[----:B------:R-:W-:Y:S02]  /*5380*/  @!UP0 UIADD3 UR9, UPT, UPT, UR10, -UR4, URZ ;  /* 0x800000040a098290 */ /* 0x000fe4000fffe0ff */
[----:B------:R-:W-:Y:S02]  /*5390*/  UIADD3 UR8, UPT, UPT, -UR6, URZ, URZ ;  /* 0x000000ff06087290 */ /* 0x000fe4000fffe1ff */
[----:B------:R-:W-:Y:S02]  /*53a0*/  UIADD3 UR4, UPT, UPT, -UR5, URZ, URZ ;  /* 0x000000ff05047290 */ /* 0x000fe4000fffe1ff */
[----:B------:R-:W-:Y:S03]  /*53b0*/  @!UP0 UIMAD UR6, UR9, UR39, UR5 ;  /* 0x00000027090682a4 */ /* 0x000fe6000f8e0205 */
[----:B------:R-:W-:Y:S01]  /*53c0*/  @!UP0 UMOV UR5, UR7 ;  /* 0x0000000700058c82 */ /* 0x000fe20008000000 */
[----:B------:R-:W-:Y:S02]  /*53d0*/  UIMAD UR7, UR30, UR4, UR15 ;  /* 0x000000041e0772a4 */ /* 0x000fe4000f8e020f */
[----:B------:R-:W-:Y:S02]  /*53e0*/  UIMAD UR4, UR58, UR8, UR14 ;  /* 0x000000083a0472a4 */ /* 0x000fe4000f8e020e */
[----:B------:R-:W-:Y:S02]  /*53f0*/  UIMAD UR15, UR5, UR30, UR7 ;  /* 0x0000001e050f72a4 */ /* 0x000fe4000f8e0207 */
[----:B------:R-:W-:Y:S11]  /*5400*/  UIMAD UR14, UR6, UR58, UR4 ;  /* 0x0000003a060e72a4 */ /* 0x000ff6000f8e0204 */
[----:B------:R-:W-:Y:S01]  /*5410*/  @!UPT UIADD3 URZ, UPT, UPT, URZ, URZ, URZ ;  /* 0x000000fffffff290 */ /* 0x000fe2000fffe0ff */
.L_x_84:
[----:B------:R-:W1:Y:S01]  /*5420*/  @!UP4 LDCU.128 UR8, c[0x0][0xb10] ;  /* 0x00016200ff08c7ac */ /* 0x000e620008000c00 */
[----:B------:R-:W-:Y:S04]  /*5430*/  MOV R0, UR20 ;  /* 0x0000001400007c02 */ /* 0x000fe80008000f00 */
[----:B------:R-:W-:Y:S01]  /*5440*/  IABS R0, R0 ;  /* 0x0000000000007213 */ /* 0x000fe20000000000 */
[----:B------:R-:W2:Y:S01]  /*5450*/  @!UP4 LDCU UR5, c[0x0][0xb0c] ;  /* 0x00016180ff05c7ac */ /* 0x000ea20008000800 */
[----:B------:R-:W3:Y:S01]  /*5460*/  @!UP4 LDCU UR4, c[0x0][0xb20] ;  /* 0x00016400ff04c7ac */ /* 0x000ee20008000800 */
[----:B-1----:R-:W-:Y:S04]  /*5470*/  UIMAD.WIDE.U32 UR6, UR15, UR8, URZ ;  /* 0x000000080f0672a5 */ /* 0x002fe8000f8e00ff */
[----:B------:R-:W-:Y:S02]  /*5480*/  @!UP4 USHF.R.U32.HI UR7, URZ, UR9, UR7 ;  /* 0x00000009ff07c299 */ /* 0x000fe40008011607 */
[----:B------:R-:W-:Y:S02]  /*5490*/  UIMAD.WIDE.U32 UR8, UR14, UR11, URZ ;  /* 0x0000000b0e0872a5 */ /* 0x000fe4000f8e00ff */
[----:B--2---:R-:W-:Y:S04]  /*54a0*/  @!UP4 UISETP.NE.AND UP0, UPT, UR5, 0x1, UPT ;  /* 0x000000010500c88c */ /* 0x004fe8000bf05270 */
[----:B------:R-:W-:Y:S02]  /*54b0*/  @!UP4 USEL UR7, UR15, UR7, !UP0 ;  /* 0x000000070f07c287 */ /* 0x000fe4000c000000 */
[----:B------:R-:W-:Y:S01]  /*54c0*/  @!UP4 UISETP.NE.AND UP0, UPT, UR10, 0x1, UPT ;  /* 0x000000010a00c88c */ /* 0x000fe2000bf05270 */
[----:B------:R-:W-:Y:S02]  /*54d0*/  @!UP4 UMOV UR6, UR9 ;  /* 0x000000090006cc82 */ /* 0x000fe40008000000 */
[----:B---3--:R-:W-:Y:S04]  /*54e0*/  @!UP4 USHF.R.U32.HI UR6, URZ, UR4, UR6 ;  /* 0x00000004ff06c299 */ /* 0x008fe80008011606 */
[----:B------:R-:W-:Y:S04]  /*54f0*/  @!UP4 USEL UR6, UR14, UR6, !UP0 ;  /* 0x000000060e06c287 */ /* 0x000fe8000c000000 */
[----:B------:R-:W-:Y:S02]  /*5500*/  @!UP4 UIADD3 UR4, UPT, UPT, -UR7, UR6, URZ ;  /* 0x000000060704c290 */ /* 0x000fe4000fffe1ff */
[----:B------:R-:W-:Y:S02]  /*5510*/  @!UP4 UIADD3 UR6, UPT, UPT, UR7, -UR6, URZ ;  /* 0x800000060706c290 */ /* 0x000fe4000fffe0ff */
[----:B------:R-:W-:Y:S02]  /*5520*/  @!UP4 UIMAD UR15, UR4, UR5, UR15 ;  /* 0x00000005040fc2a4 */ /* 0x000fe4000f8e020f */
[----:B------:R-:W-:Y:S01]  /*5530*/  @!UP4 UIMAD UR14, UR6, UR10, UR14 ;  /* 0x0000000a060ec2a4 */ /* 0x000fe2000f8e020e */
[----:B------:R-:W-:Y:S11]  /*5540*/  BRA.U UP2, `(.L_x_85) ;  /* 0x0000000102107547 */ /* 0x000ff6000b800000 */
[----:B------:R-:W-:Y:S04]  /*5550*/  MOV R3, UR68 ;  /* 0x0000004400037c02 */ /* 0x000fe80008000f00 */
[----:B------:R-:W-:Y:S04]  /*5560*/  SHF.L.U32 R10, R3, 0x1f, RZ ;  /* 0x0000001f030a7819 */ /* 0x000fe800000006ff */
[----:B------:R-:W1:Y:S02]  /*5570*/  SYNCS.PHASECHK.TRANS64.TRYWAIT P1, [UR31+0xc8], R10 ;  /* 0x0000c80aff0075a7 */ /* 0x000e64000802111f */
[----:B-1----:R-:W-:Y:S05]  /*5580*/  @!P1 BRA `(.L_x_86) ;  /* 0x0000007c003c9947 */ /* 0x002fea0003800000 */
.L_x_85:
[----:B------:R-:W-:Y:S01]  /*5590*/  UISETP.NE.AND UP2, UPT, UR54, URZ, UPT ;  /* 0x000000ff3600728c */ /* 0x000fe2000bf45270 */
[----:B------:R-:W-:Y:S01]  /*55a0*/  R2UR UR4, R0 ;  /* 0x00000000000472ca */ /* 0x000fe200000e0000 */
[----:B------:R-:W-:Y:S01]  /*55b0*/  USHF.L.U32 UR43, UR24, 0x7, URZ ;  /* 0x00000007182b7899 */ /* 0x000fe200080006ff */
[----:B------:R-:W-:Y:S05]  /*55c0*/  IMAD.U32 R0, RZ, RZ, UR54 ;  /* 0x00000036ff007e24 */ /* 0x000fea000f8e00ff */
[----:B------:R-:W-:Y:S04]  /*55d0*/  IABS R9, R0 ;  /* 0x0000000000097213 */ /* 0x000fe80000000000 */
[----:B------:R-:W2:Y:S02]  /*55e0*/  I2F.RP R15, R9 ;  /* 0x00000009000f7306 */ /* 0x000ea40000209400 */
[----:B------:R-:W-:Y:S07]  /*55f0*/  UIMAD.WIDE.U32 UR6, UR61, UR4, URZ ;  /* 0x000000043d0672a5 */ /* 0x000fee000f8e00ff */
[----:B------:R-:W-:Y:S02]  /*5600*/  UMOV UR44, UR7 ;  /* 0x00000007002c7c82 */ /* 0x000fe40008000000 */
[----:B------:R-:W-:Y:S04]  /*5610*/  UIMAD UR4, UR44, UR65, UR4 ;  /* 0x000000412c0472a4 */ /* 0x000fe8000f8e0204 */
[----:B------:R-:W-:Y:S01]  /*5620*/  UISETP.GT.U32.AND UP0, UPT, UR38, UR4, UPT ;  /* 0x000000042600728c */ /* 0x000fe2000bf04070 */
[----:B--2---:R-:W2:Y:S10]  /*5630*/  MUFU.RCP R0, R15 ;  /* 0x0000000f00007308 */ /* 0x004eb40000001000 */
[----:B------:R-:W-:Y:S02]  /*5640*/  @!UP0 UIADD3 UR4, UPT, UPT, UR4, -UR38, URZ ;  /* 0x8000002604048290 */ /* 0x000fe4000fffe0ff */
[----:B------:R-:W-:Y:S02]  /*5650*/  @!UP0 UIADD3 UR44, UPT, UPT, UR44, 0x1, URZ ;  /* 0x000000012c2c8890 */ /* 0x000fe4000fffe0ff */
[----:B------:R-:W-:Y:S02]  /*5660*/  UISETP.GE.U32.AND UP0, UPT, UR4, UR38, UPT ;  /* 0x000000260400728c */ /* 0x000fe4000bf06070 */
[----:B------:R-:W-:Y:S01]  /*5670*/  ULOP3.LUT UR4, UR20, UR46, URZ, 0x3c, !UPT ;  /* 0x0000002e14047292 */ /* 0x000fe2000f8e3cff */
[----:B--2---:R-:W-:Y:S04]  /*5680*/  VIADD R14, R0, 0xffffffe ;  /* 0x0ffffffe000e7836 */ /* 0x004fe80000000000 */
[----:B------:R-:W1:Y:S04]  /*5690*/  F2I.FTZ.U32.TRUNC.NTZ R11, R14 ;  /* 0x0000000e000b7305 */ /* 0x000e68000021f000 */
[----:B------:R-:W-:Y:S02]  /*56a0*/  @UP0 UIADD3 UR44, UPT, UPT, UR44, 0x1, URZ ;  /* 0x000000012c2c0890 */ /* 0x000fe4000fffe0ff */
[----:B------:R-:W-:Y:S01]  /*56b0*/  UISETP.GE.AND UP0, UPT, UR4, URZ, UPT ;  /* 0x000000ff0400728c */ /* 0x000fe2000bf06270 */
[----:B-1----:R-:W-:Y:S10]  /*56c0*/  IADD3 R10, PT, PT, RZ, -R11, RZ ;  /* 0x8000000bff0a7210 */ /* 0x002ff40007ffe0ff */
[----:B------:R-:W-:Y:S02]  /*56d0*/  @!UP0 UIADD3 UR44, UPT, UPT, -UR44, URZ, URZ ;  /* 0x000000ff2c2c8290 */ /* 0x000fe4000fffe1ff */
[----:B------:R-:W-:Y:S01]  /*56e0*/  @!UP6 ULOP3.LUT UR44, URZ, UR46, URZ, 0x33, !UPT ;  /* 0x0000002eff2ce292 */ /* 0x000fe2000f8e33ff */
[----:B------:R-:W-:Y:S02]  /*56f0*/  IMAD R3, R10, R9, RZ ;  /* 0x000000090a037224 */ /* 0x000fe400078e02ff */
[----:B------:R-:W-:Y:S01]  /*5700*/  IMAD.MOV.U32 R10, RZ, RZ, RZ ;  /* 0x000000ffff0a7224 */ /* 0x000fe200078e00ff */
[----:B------:R-:W-:Y:S02]  /*5710*/  ULOP3.LUT UR4, UR44, UR54, URZ, 0x3c, !UPT ;  /* 0x000000362c047292 */ /* 0x000fe4000f8e3cff */
[----:B------:R-:W-:Y:S02]  /*5720*/  IMAD.U32 R0, RZ, RZ, UR44 ;  /* 0x0000002cff007e24 */ /* 0x000fe4000f8e00ff */
[----:B------:R-:W-:Y:S01]  /*5730*/  IMAD.HI.U32 R11, R11, R3, R10 ;  /* 0x000000030b0b7227 */ /* 0x000fe200078e000a */
[----:B------:R-:W-:Y:S02]  /*5740*/  UISETP.GE.AND UP0, UPT, UR4, URZ, UPT ;  /* 0x000000ff0400728c */ /* 0x000fe4000bf06270 */
[----:B------:R-:W-:Y:S01]  /*5750*/  IABS R0, R0 ;  /* 0x0000000000007213 */ /* 0x000fe20000000000 */
[----:B------:R-:W-:Y:S01]  /*5760*/  HFMA2 R10, -RZ, RZ, 0, 5.9604644775390625e-08 ;  /* 0x00000001ff0a7431 */ /* 0x000fe200000001ff */
[----:B------:R-:W-:Y:S03]  /*5770*/  UIADD3 UR4, UPT, UPT, -UR44, URZ, URZ ;  /* 0x000000ff2c047290 */ /* 0x000fe6000fffe1ff */
[----:B------:R-:W-:Y:S01]  /*5780*/  IMAD.HI.U32 R11, R11, R0, RZ ;  /* 0x000000000b0b7227 */ /* 0x000fe200078e00ff */
[----:B------:R-:W-:Y:S04]  /*5790*/  UIMAD UR4, UR46, UR4, UR20 ;  /* 0x000000042e0472a4 */ /* 0x000fe8000f8e0214 */
[----:B------:R-:W-:Y:S01]  /*57a0*/  IADD3 R3, PT, PT, -R11, RZ, RZ ;  /* 0x000000ff0b037210 */ /* 0x000fe20007ffe1ff */
[----:B------:R-:W-:Y:S01]  /*57b0*/  USHF.L.U32 UR42, UR4, 0x7, URZ ;  /* 0x00000007042a7899 */ /* 0x000fe200080006ff */
[----:B------:R-:W-:Y:S03]  /*57c0*/  SHF.L.U32 R10, R10, 0x1f, RZ ;  /* 0x0000001f0a0a7819 */ /* 0x000fe600000006ff */
[C---:B------:R-:W-:Y:S05]  /*57d0*/  IMAD R0, R9.reuse, R3, R0 ;  /* 0x0000000309007224 */ /* 0x040fea00078e0200 */
[----:B------:R-:W-:Y:S11]  /*57e0*/  ISETP.GT.U32.AND P1, PT, R9, R0, PT ;  /* 0x000000000900720c */ /* 0x000ff60003f24070 */
[----:B------:R-:W-:Y:S02]  /*57f0*/  @!UPT UIADD3 URZ, UPT, UPT, URZ, URZ, URZ ;  /* 0x000000fffffff290 */ /* 0x000fe4000fffe0ff */
[----:B------:R-:W-:Y:S01]  /*5800*/  @!P1 IADD3 R11, PT, PT, R11, 0x1, RZ ;  /* 0x000000010b0b9810 */ /* 0x000fe20007ffe0ff */
[----:B------:R-:W-:Y:S01]  /*5810*/  @!P1 IMAD.IADD R0, R0, 0x1, -R9 ;  /* 0x0000000100009824 */ /* 0x000fe200078e0a09 */
[----:B------:R-:W-:Y:S04]  /*5820*/  ISETP.NE.U32.AND P1, PT, RZ, UR52, PT ;  /* 0x00000034ff007c0c */ /* 0x000fe8000bf25070 */
[----:B------:R-:W-:Y:S02]  /*5830*/  ISETP.GE.U32.AND P2, PT, R0, R9, PT ;  /* 0x000000090000720c */ /* 0x000fe40003f46070 */
[----:B------:R-:W-:Y:S11]  /*5840*/  ISETP.NE.AND.EX P1, PT, RZ, UR53, PT, P1 ;  /* 0x00000035ff007c0c */ /* 0x000ff6000bf25310 */
[----:B------:R-:W-:Y:S05]  /*5850*/  @P2 VIADD R11, R11, 0x1 ;  /* 0x000000010b0b2836 */ /* 0x000fea0000000000 */
[----:B------:R-:W-:Y:S11]  /*5860*/  R2UR UR45, R11 ;  /* 0x000000000b2d72ca */ /* 0x000ff600000e0000 */
[----:B------:R-:W-:Y:S02]  /*5870*/  @!UPT UIADD3 URZ, UPT, UPT, URZ, URZ, URZ ;  /* 0x000000fffffff290 */ /* 0x000fe4000fffe0ff */
[----:B------:R-:W-:Y:S02]  /*5880*/  @!UP0 UIADD3 UR45, UPT, UPT, -UR45, URZ, URZ ;  /* 0x000000ff2d2d8290 */ /* 0x000fe4000fffe1ff */
[----:B------:R-:W-:Y:S04]  /*5890*/  @!UP2 ULOP3.LUT UR45, URZ, UR54, URZ, 0x33, !UPT ;  /* 0x00000036ff2da292 */ /* 0x000fe8000f8e33ff */
[----:B------:R-:W-:Y:S04]  /*58a0*/  UIADD3 UR5, UPT, UPT, -UR45, URZ, URZ ;  /* 0x000000ff2d057290 */ /* 0x000fe8000fffe1ff */
[----:B------:R-:W-:Y:S01]  /*58b0*/  UIMAD UR44, UR54, UR5, UR44 ;  /* 0x00000005362c72a4 */ /* 0x000fe2000f8e022c */
[----:B------:R-:W-:Y:S11]  /*58c0*/  BRA.U !UP5, `(.L_x_87) ;  /* 0x000000010d387547 */ /* 0x000ff6000b800000 */
[----:B------:R-:W-:Y:S01]  /*58d0*/  UISETP.NE.AND UP1, UPT, UR66, URZ, UPT ;  /* 0x000000ff4200728c */ /* 0x000fe2000bf25270 */
[----:B------:R-:W-:Y:S01]  /*58e0*/  IMAD.MOV.U32 R68, RZ, RZ, 0x1 ;  /* 0x00000001ff447424 */ /* 0x000fe200078e00ff */
[----:B------:R-:W1:Y:S01]  /*58f0*/  LDCU.64 UR8, c[0x0][0x358] ;  /* 0x00006b00ff0877ac */ /* 0x000e620008000a00 */
[----:B------:R-:W-:Y:S03]  /*5900*/  MOV R0, 0x1 ;  /* 0x0000000100007802 */ /* 0x000fe60000000f00 */
[----:B------:R-:W-:Y:S05]  /*5910*/  PLOP3.LUT P2, PT, PT, PT, UP1, 0x80, 0x8 ;  /* 0x000000000008781c */ /* 0x000fea0003f4f018 */
[----:B------:R-:W2:Y:S01]  /*5920*/  @UP1 LDCU.64 UR4, c[0x0][0x888] ;  /* 0x00011100ff0417ac */ /* 0x000ea20008000a00 */
[----:B------:R-:W-:Y:S07]  /*5930*/  @UP1 UIMAD UR6, UR50, UR52, URZ ;  /* 0x00000034320612a4 */ /* 0x000fee000f8e02ff */
[----:B------:R-:W-:Y:S01]  /*5940*/  @!P2 PRMT R68, R0, 0x7610, R68 ;  /* 0x000076100044a816 */ /* 0x000fe20000000044 */
[----:B--2---:R-:W-:Y:S06]  /*5950*/  @UP1 UIMAD.WIDE UR4, UR6, 0x4, UR4 ;  /* 0x00000004060418a5 */ /* 0x004fec000f8e0204 */
[----:B------:R-:W-:Y:S01]  /*5960*/  IMAD.U32 R14, RZ, RZ, UR4 ;  /* 0x00000004ff0e7e24 */ /* 0x000fe2000f8e00ff */
[----:B------:R-:W-:Y:S04]  /*5970*/  MOV R15, UR5 ;  /* 0x00000005000f7c02 */ /* 0x000fe80008000f00 */
[----:B------:R-:W2:Y:S01]  /*5980*/  @!UP1 LDCU UR4, c[0x0][0x880] ;  /* 0x00011000ff0497ac */ /* 0x000ea20008000800 */
[----:B-1---5:R1:W5:Y:S02]  /*5990*/  @P2 LDG.E R27, desc[UR8][R14.64] ;  /* 0x000000080e1b2981 */ /* 0x022364000c1e1900 */
[----:B-12---:R-:W-:Y:S07]  /*59a0*/  @!P2 IMAD.U32 R27, RZ, RZ, UR4 ;  /* 0x00000004ff1bae24 */ /* 0x006fee000f8e00ff */
.L_x_87:
[----:B-----5:R-:W-:Y:S01]  /*59b0*/  @!P1 FSETP.EQ.AND P3, PT, R27, RZ, PT ;  /* 0x000000ff1b00920b */ /* 0x020fe20003f62000 */
[----:B------:R-:W-:Y:S01]  /*59c0*/  @!UPT UIADD3 URZ, UPT, UPT, URZ, URZ, URZ ;  /* 0x000000fffffff290 */ /* 0x000fe2000fffe0ff */
[----:B------:R-:W-:Y:S11]  /*59d0*/  @!P1 BRA `(.L_x_88) ;  /* 0x0000000000149947 */ /* 0x000ff60003800000 */
[----:B------:R-:W-:Y:S02]  /*59e0*/  LOP3.LUT P1, RZ, R68, 0xff, RZ, 0xc0, !PT ;  /* 0x000000ff44ff7812 */ /* 0x000fe4000782c0ff */
[----:B------:R-:W-:Y:S04]  /*59f0*/  PLOP3.LUT P3, PT, PT, PT, UP1, 0x80, 0x8 ;  /* 0x000000000008781c */ /* 0x000fe80003f6f018 */
[----:B------:R-:W-:Y:S07]  /*5a00*/  PLOP3.LUT P3, PT, P3, PT, PT, 0x8, 0x80 ;  /* 0x000000000080781c */ /* 0x000fee0001f6e170 */
[----:B------:R-:W-:Y:S11]  /*5a10*/  @P1 FSETP.EQ.AND P3, PT, R27, RZ, PT ;  /* 0x000000ff1b00120b */ /* 0x000ff60003f62000 */
[----:B------:R-:W-:Y:S02]  /*5a20*/  @!UPT UIADD3 URZ, UPT, UPT, URZ, URZ, URZ ;  /* 0x000000fffffff290 */ /* 0x000fe4000fffe0ff */
.L_x_88:
[----:B------:R-:W1:Y:S01]  /*5a30*/  SYNCS.PHASECHK.TRANS64.TRYWAIT P1, [UR31+0xa0], R10 ;  /* 0x0000a00aff0075a7 */ /* 0x000e62000802111f */
[----:B------:R-:W-:Y:S04]  /*5a40*/  ELECT P2, URZ, PT ;  /* 0x0000000000ff782f */ /* 0x000fe80003840000 */
[----:B------:R-:W-:Y:S01]  /*5a50*/  PLOP3.LUT P2, PT, P3, P2, PT, 0xf2, 0x2f ;  /* 0x00000000002f781c */ /* 0x000fe20001f45e72 */
[----:B------:R-:W-:Y:S01]  /*5a60*/  @!UPT UIADD3 URZ, UPT, UPT, URZ, URZ, URZ ;  /* 0x000000fffffff290 */ /* 0x000fe2000fffe0ff */
[----:B-1----:R-:W-:Y:S11]  /*5a70*/  @!P1 BRA `(.L_x_89) ;  /* 0x0000007800189947 */ /* 0x002ff60003800000 */
.L_x_219:
[----:B-1----:R-:W-:Y:S01]  /*5a80*/  @!P2 IADD3 R3, P1, PT, R12, 0x580, RZ ;  /* 0x000005800c03a810 */ /* 0x002fe20007f3e0ff */
[----:B------:R-:W-:Y:S01]  /*5a90*/  VOTEU.ALL UP0, P2 ;  /* 0x0000000000ff7886 */ /* 0x000fe20001000000 */
[----:B------:R-:W-:Y:S01]  /*5aa0*/  UMOV UR6, 0x0 ;  /* 0x0000000000067882 */ /* 0x000fe20000000000 */
[----:B------:R-:W-:Y:S01]  /*5ab0*/  UMOV UR7, 0x10000000 ;  /* 0x1000000000077882 */ /* 0x000fe20000000000 */
[----:B------:R-:W-:Y:S01]  /*5ac0*/  @!P2 R2UR UR5, R3 ;  /* 0x000000000305a2ca */ /* 0x000fe200000e0000 */
[----:B------:R-:W-:Y:S01]  /*5ad0*/  @!P2 IMAD.X R0, RZ, RZ, R13, P1 ;  /* 0x000000ffff00a224 */ /* 0x000fe200008e060d */
[----:B------:R-:W-:Y:S01]  /*5ae0*/  @!UP0 UIADD3 UR40, UPT, UPT, UR31, 0x200, URZ ;  /* 0x000002001f288890 */ /* 0x000fe2000fffe0ff */
[----:B------:R-:W-:Y:S03]  /*5af0*/  VOTEU.ALL UP0, P2 ;  /* 0x0000000000ff7886 */ /* 0x000fe60001000000 */
[----:B------:R-:W-:Y:S01]  /*5b00*/  @!P2 R2UR UR4, R0 ;  /* 0x000000000004a2ca */ /* 0x000fe200000e0000 */
[----:B------:R-:W-:Y:S06]  /*5b10*/  @!P2 IMAD.MOV.U32 R0, RZ, RZ, 0x2000 ;  /* 0x00002000ff00a424 */ /* 0x000fec00078e00ff */
[----:B------:R-:W-:Y:S06]  /*5b20*/  IMAD.U32 R14, RZ, RZ, UR5 ;  /* 0x00000005ff0e7e24 */ /* 0x000fec000f8e00ff */
[----:B------:R-:W-:Y:S01]  /*5b30*/  IMAD.U32 R15, RZ, RZ, UR4 ;  /* 0x00000004ff0f7e24 */ /* 0x000fe2000f8e00ff */
[----:B------:R-:W-:Y:S04]  /*5b40*/  @!P2 R2UR UR4, R14 ;  /* 0x000000000e04a2ca */ /* 0x000fe800000e0000 */
[----:B------:R-:W-:Y:S11]  /*5b50*/  @!P2 R2UR UR5, R15 ;  /* 0x000000000f05a2ca */ /* 0x000ff600000e0000 */
[----:B------:R-:W-:Y:S02]  /*5b60*/  @!UPT UIADD3 URZ, UPT, UPT, URZ, URZ, URZ ;  /* 0x000000fffffff290 */ /* 0x000fe4000fffe0ff */
[----:B------:R1:W-:Y:S01]  /*5b70*/  @!UP0 UTMALDG.4D [UR40], [UR4], desc[UR6] ;  /* 0x00000628040085b4 */ /* 0x0003e20008019000 */
[----:B------:R1:W-:Y:S01]  /*5b80*/  @!P2 SYNCS.ARRIVE.TRANS64.RED.A0TR RZ, [UR31+0x80], R0 ;  /* 0x00008000ffffa9a7 */ /* 0x0003e2000830041f */
[----:B------:R-:W-:Y:S01]  /*5b90*/  SYNCS.ARRIVE.TRANS64.RED.A1T0 RZ, [UR51], RZ ;  /* 0x000000ffffff79a7 */ /* 0x000fe20008100433 */
[----:B------:R-:W2:Y:S02]  /*5ba0*/  SYNCS.PHASECHK.TRANS64.TRYWAIT P1, [UR31+0xa8], R10 ;  /* 0x0000a80aff0075a7 */ /* 0x000ea4000802111f */
[----:B-12---:R-:W-:Y:S05]  /*5bb0*/  @!P1 BRA `(.L_x_90) ;  /* 0x0000007400e09947 */ /* 0x006fea0003800000 */
.L_x_221:
[----:B-1----:R-:W-:Y:S01]  /*5bc0*/  @!P2 IADD3 R3, P1, PT, R12, 0x580, RZ ;  /* 0x000005800c03a810 */ /* 0x002fe20007f3e0ff */
[----:B------:R-:W-:Y:S01]  /*5bd0*/  VOTEU.ALL UP0, P2 ;  /* 0x0000000000ff7886 */ /* 0x000fe20001000000 */
[----:B------:R-:W-:Y:S01]  /*5be0*/  UMOV UR6, 0x0 ;  /* 0x0000000000067882 */ /* 0x000fe20000000000 */
[----:B------:R-:W-:Y:S01]  /*5bf0*/  UMOV UR7, 0x10000000 ;  /* 0x1000000000077882 */ /* 0x000fe20000000000 */
[----:B------:R-:W-:Y:S01]  /*5c00*/  @!P2 R2UR UR5, R3 ;  /* 0x000000000305a2ca */ /* 0x000fe200000e0000 */
[----:B------:R-:W-:Y:S01]  /*5c10*/  @!P2 IMAD.X R0, RZ, RZ, R13, P1 ;  /* 0x000000ffff00a224 */ /* 0x000fe200008e060d */
[----:B------:R-:W-:Y:S02]  /*5c20*/  @!UP0 UIADD3 UR34, UPT, UPT, UR42, 0x10, URZ ;  /* 0x000000102a228890 */ /* 0x000fe4000fffe0ff */
[----:B------:R-:W-:Y:S02]  /*5c30*/  @!UP0 UIADD3 UR32, UPT, UPT, UR31, 0x2200, URZ ;  /* 0x000022001f208890 */ /* 0x000fe4000fffe0ff */
[----:B------:R-:W-:Y:S01]  /*5c40*/  @!P2 R2UR UR4, R0 ;  /* 0x000000000004a2ca */ /* 0x000fe200000e0000 */
[----:B------:R-:W-:Y:S01]  /*5c50*/  VOTEU.ALL UP0, P2 ;  /* 0x0000000000ff7886 */ /* 0x000fe20001000000 */
[----:B------:R-:W-:Y:S01]  /*5c60*/  @!P2 IMAD.MOV.U32 R0, RZ, RZ, 0x2000 ;  /* 0x00002000ff00a424 */ /* 0x000fe200078e00ff */
[----:B------:R-:W-:Y:S01]  /*5c70*/  UMOV UR35, UR43 ;  /* 0x0000002b00237c82 */ /* 0x000fe20008000000 */
[----:B------:R-:W-:Y:S01]  /*5c80*/  UMOV UR36, UR44 ;  /* 0x0000002c00247c82 */ /* 0x000fe20008000000 */
[----:B------:R-:W-:Y:S02]  /*5c90*/  UMOV UR37, UR45 ;  /* 0x0000002d00257c82 */ /* 0x000fe40008000000 */
        /* <DEDUP_REMOVED lines=10> */
.L_x_223:
        /* <DEDUP_REMOVED lines=24> */
.L_x_225:
[----:B-1----:R-:W-:Y:S01]  /*5ec0*/  @!P2 IADD3 R3, P1, PT, R12, 0x580, RZ ;  /* 0x000005800c03a810 */ /* 0x002fe20007f3e0ff */
[----:B------:R-:W-:Y:S01]  /*5ed0*/  VOTEU.ALL UP0, P2 ;  /* 0x0000000000ff7886 */ /* 0x000fe20001000000 */
[----:B------:R-:W-:Y:S01]  /*5ee0*/  UMOV UR6, 0x0 ;  /* 0x0000000000067882 */ /* 0x000fe20000000000 */
[----:B------:R-:W-:Y:S01]  /*5ef0*/  UMOV UR7, 0x10000000 ;  /* 0x1000000000077882 */ /* 0x000fe20000000000 */
[----:B------:R-:W-:Y:S01]  /*5f00*/  @!P2 R2UR UR5, R3 ;  /* 0x000000000305a2ca */ /* 0x000fe200000e0000 */
[----:B------:R-:W-:Y:S01]  /*5f10*/  @!P2 IMAD.X R0, RZ, RZ, R13, P1 ;  /* 0x000000ffff00a224 */ /* 0x000fe200008e060d */
[----:B------:R-:W-:Y:S01]  /*5f20*/  @!UP0 UIADD3 UR18, UPT, UPT, UR42, 0x30, URZ ;  /* 0x000000302a128890 */ /* 0x000fe2000fffe0ff */
[----:B------:R-:W-:Y:S01]  /*5f30*/  SHF.L.U32 R9, RZ, 0x1f, RZ ;  /* 0x0000001fff097819 */ /* 0x000fe200000006ff */
        /* <DEDUP_REMOVED lines=17> */
.L_x_227:
[----:B------:R-:W-:Y:S01]  /*6050*/  @!P2 IADD3 R3, P1, PT, R12, 0x580, RZ ;  /* 0x000005800c03a810 */ /* 0x000fe20007f3e0ff */
[----:B------:R-:W-:Y:S01]  /*6060*/  VOTEU.ALL UP0, P2 ;  /* 0x0000000000ff7886 */ /* 0x000fe20001000000 */
[----:B------:R-:W-:Y:S01]  /*6070*/  UMOV UR6, 0x0 ;  /* 0x0000000000067882 */ /* 0x000fe20000000000 */
[----:B------:R-:W-:Y:S01]  /*6080*/  UMOV UR7, 0x10000000 ;  /* 0x1000000000077882 */ /* 0x000fe20000000000 */
[----:B------:R-:W-:Y:S01]  /*6090*/  @!P2 R2UR UR5, R3 ;  /* 0x000000000305a2ca */ /* 0x000fe200000e0000 */
[----:B-1----:R-:W-:Y:S01]  /*60a0*/  @!P2 IMAD.X R0, RZ, RZ, R13, P1 ;  /* 0x000000ffff00a224 */ /* 0x002fe200008e060d */
[----:B------:R-:W-:Y:S02]  /*60b0*/  @!UP0 UIADD3 UR10, UPT, UPT, UR42, 0x40, URZ ;  /* 0x000000402a0a8890 */ /* 0x000fe4000fffe0ff */
[----:B------:R-:W-:Y:S02]  /*60c0*/  @!UP0 UIADD3 UR8, UPT, UPT, UR31, 0x200, URZ ;  /* 0x000002001f088890 */ /* 0x000fe4000fffe0ff */
[----:B------:R-:W-:Y:S01]  /*60d0*/  @!P2 R2UR UR4, R0 ;  /* 0x000000000004a2ca */ /* 0x000fe200000e0000 */
[----:B------:R-:W-:Y:S01]  /*60e0*/  VOTEU.ALL UP0, P2 ;  /* 0x0000000000ff7886 */ /* 0x000fe20001000000 */
[----:B------:R-:W-:Y:S01]  /*60f0*/  @!P2 IMAD.MOV.U32 R0, RZ, RZ, 0x2000 ;  /* 0x00002000ff00a424 */ /* 0x000fe200078e00ff */
[----:B------:R-:W-:Y:S01]  /*6100*/  UMOV UR9, UR41 ;  /* 0x0000002900097c82 */ /* 0x000fe20008000000 */
[----:B------:R-:W-:Y:S01]  /*6110*/  UMOV UR11, UR43 ;  /* 0x0000002b000b7c82 */ /* 0x000fe20008000000 */
[----:B------:R-:W-:Y:S01]  /*6120*/  UMOV UR12, UR44 ;  /* 0x0000002c000c7c82 */ /* 0x000fe20008000000 */
[----:B------:R-:W-:Y:S01]  /*6130*/  UMOV UR13, UR45 ;  /* 0x0000002d000d7c82 */ /* 0x000fe20008000000 */
        /* <DEDUP_REMOVED lines=10> */
.L_x_229:
        /* <DEDUP_REMOVED lines=25> */
.L_x_231:
[----:B------:R-:W-:Y:S01]  /*6370*/  @!P2 IADD3 R3, P1, PT, R12, 0x580, RZ ;  /* 0x000005800c03a810 */ /* 0x000fe20007f3e0ff */
[----:B------:R-:W-:Y:S01]  /*6380*/  VOTEU.ALL UP0, P2 ;  /* 0x0000000000ff7886 */ /* 0x000fe20001000000 */
[----:B------:R-:W-:Y:S01]  /*6390*/  UMOV UR6, 0x0 ;  /* 0x0000000000067882 */ /* 0x000fe20000000000 */
[----:B------:R-:W-:Y:S01]  /*63a0*/  UMOV UR7, 0x10000000 ;  /* 0x1000000000077882 */ /* 0x000fe20000000000 */
[----:B------:R-:W-:Y:S01]  /*63b0*/  @!P2 R2UR UR5, R3 ;  /* 0x000000000305a2ca */ /* 0x000fe200000e0000 */
[----:B-1----:R-:W-:Y:S01]  /*63c0*/  @!P2 IMAD.X R0, RZ, RZ, R13, P1 ;  /* 0x000000ffff00a224 */ /* 0x002fe200008e060d */
[----:B------:R-:W-:Y:S01]  /*63d0*/  @!UP0 UIADD3 UR10, UPT, UPT, UR42, 0x60, URZ ;  /* 0x000000602a0a8890 */ /* 0x000fe2000fffe0ff */
[----:B------:R-:W-:Y:S01]  /*63e0*/  @P0 SHF.R.U32.HI R4, RZ, 0x10, R5 ;  /* 0x00000010ff040819 */ /* 0x000fe20000011605 */
        /* <DEDUP_REMOVED lines=8> */
[----:B------:R-:W-:Y:S01]  /*6470*/  IMAD.U32 R14, RZ, RZ, UR5 ;  /* 0x00000005ff0e7e24 */ /* 0x000fe2000f8e00ff */
[----:B------:R-:W-:Y:S05]  /*6480*/  @P0 R2UR UR50, R4 ;  /* 0x00000000043202ca */ /* 0x000fea00000e0000 */
        /* <DEDUP_REMOVED lines=9> */
.L_x_233:
[----:B------:R-:W-:Y:S01]  /*6520*/  @!P2 IADD3 R3, P0, PT, R12, 0x580, RZ ;  /* 0x000005800c03a810 */ /* 0x000fe20007f1e0ff */
[----:B------:R-:W-:Y:S01]  /*6530*/  VOTEU.ALL UP0, P2 ;  /* 0x0000000000ff7886 */ /* 0x000fe20001000000 */
[----:B------:R-:W-:Y:S01]  /*6540*/  UMOV UR6, 0x0 ;  /* 0x0000000000067882 */ /* 0x000fe20000000000 */
[----:B------:R-:W-:Y:S01]  /*6550*/  UMOV UR7, 0x10000000 ;  /* 0x1000000000077882 */ /* 0x000fe20000000000 */
[----:B------:R-:W-:Y:S01]  /*6560*/  @!P2 R2UR UR5, R3 ;  /* 0x000000000305a2ca */ /* 0x000fe200000e0000 */
[----:B-1----:R-:W-:Y:S01]  /*6570*/  @!P2 IMAD.X R0, RZ, RZ, R13, P0 ;  /* 0x000000ffff00a224 */ /* 0x002fe200000e060d */
[----:B------:R-:W-:Y:S01]  /*6580*/  @!UP0 UIADD3 UR10, UPT, UPT, UR42, 0x70, URZ ;  /* 0x000000702a0a8890 */ /* 0x000fe2000fffe0ff */
[----:B------:R-:W-:Y:S01]  /*6590*/  R2UR UR18, R74 ;  /* 0x000000004a1272ca */ /* 0x000fe200000e0000 */
[----:B------:R-:W-:Y:S01]  /*65a0*/  @!UP0 UIADD3 UR8, UPT, UPT, UR31, 0x6200, URZ ;  /* 0x000062001f088890 */ /* 0x000fe2000fffe0ff */
[----:B------:R-:W-:Y:S01]  /*65b0*/  R2UR UR16, R75 ;  /* 0x000000004b1072ca */ /* 0x000fe200000e0000 */
[----:B------:R-:W-:Y:S01]  /*65c0*/  VOTEU.ALL UP0, P2 ;  /* 0x0000000000ff7886 */ /* 0x000fe20001000000 */
[----:B------:R-:W-:Y:S01]  /*65d0*/  @!P2 R2UR UR4, R0 ;  /* 0x000000000004a2ca */ /* 0x000fe200000e0000 */
[----:B------:R-:W-:Y:S01]  /*65e0*/  UMOV UR9, UR17 ;  /* 0x0000001100097c82 */ /* 0x000fe20008000000 */
[----:B------:R-:W-:Y:S01]  /*65f0*/  UMOV UR11, UR43 ;  /* 0x0000002b000b7c82 */ /* 0x000fe20008000000 */
[----:B------:R-:W-:Y:S01]  /*6600*/  UMOV UR12, UR44 ;  /* 0x0000002c000c7c82 */ /* 0x000fe20008000000 */
[----:B------:R-:W-:Y:S01]  /*6610*/  UMOV UR13, UR45 ;  /* 0x0000002d000d7c82 */ /* 0x000fe20008000000 */
[----:B------:R-:W-:Y:S01]  /*6620*/  LOP3.LUT R8, R8, 0x1, RZ, 0x3c, !PT ;  /* 0x0000000108087812 */ /* 0x000fe200078e3cff */
[----:B------:R-:W-:Y:S01]  /*6630*/  IMAD.U32 R4, RZ, RZ, UR5 ;  /* 0x00000005ff047e24 */ /* 0x000fe2000f8e00ff */
[----:B------:R-:W-:Y:S02]  /*6640*/  UPLOP3.LUT UP2, UPT, UPT, UPT, UPT, 0x80, 0x8 ;  /* 0x000000000008789c */ /* 0x000fe40003f4f070 */
[----:B------:R-:W-:Y:S02]  /*6650*/  UIADD3 UR20, UPT, UPT, UR14, UR18, URZ ;  /* 0x000000120e147290 */ /* 0x000fe4000fffe0ff */
[----:B------:R-:W-:Y:S02]  /*6660*/  UIADD3 UR24, UPT, UPT, UR15, UR16, URZ ;  /* 0x000000100f187290 */ /* 0x000fe4000fffe0ff */
[----:B------:R-:W-:Y:S01]  /*6670*/  IMAD.U32 R5, RZ, RZ, UR4 ;  /* 0x00000004ff057e24 */ /* 0x000fe2000f8e00ff */
[----:B------:R-:W-:Y:S04]  /*6680*/  @!P2 R2UR UR4, R4 ;  /* 0x000000000404a2ca */ /* 0x000fe800000e0000 */
[----:B------:R-:W-:Y:S11]  /*6690*/  @!P2 R2UR UR5, R5 ;  /* 0x000000000505a2ca */ /* 0x000ff600000e0000 */
[----:B------:R-:W-:Y:S02]  /*66a0*/  @!UPT UIADD3 URZ, UPT, UPT, URZ, URZ, URZ ;  /* 0x000000fffffff290 */ /* 0x000fe4000fffe0ff */
[----:B------:R1:W-:Y:S01]  /*66b0*/  @!UP0 UTMALDG.4D [UR8], [UR4], desc[UR6] ;  /* 0x00000608040085b4 */ /* 0x0003e20008019000 */
[----:B------:R1:W-:Y:S01]  /*66c0*/  @!P2 SYNCS.ARRIVE.TRANS64.RED.A0TR RZ, [UR31+0x98], R2 ;  /* 0x00009802ffffa9a7 */ /* 0x0003e2000830041f */
[----:B------:R-:W-:Y:S01]  /*66d0*/  SYNCS.ARRIVE.TRANS64.RED.A1T0 RZ, [UR47], RZ ;  /* 0x000000ffffff79a7 */ /* 0x000fe2000810042f */
[----:B------:R-:W-:Y:S05]  /*66e0*/  BRA.U UP3, `(.L_x_97) ;  /* 0xffffffe9032c7547 */ /* 0x000fea000b83ffff */
[----:B------:R-:W2:Y:S02]  /*66f0*/  SYNCS.PHASECHK.TRANS64.TRYWAIT P0, [UR31+0xa0], R10 ;  /* 0x0000a00aff0075a7 */ /* 0x000ea4000800111f */
[----:B--2---:R-:W-:Y:S05]  /*6700*/  @!P0 BRA `(.L_x_98) ;  /* 0x0000006c00b48947 */ /* 0x004fea0003800000 */
.L_x_235:
[----:B------:R-:W3:Y:S02]  /*6710*/  SYNCS.PHASECHK.TRANS64.TRYWAIT P0, [UR31+0xa8], R10 ;  /* 0x0000a80aff0075a7 */ /* 0x000ee4000800111f */
[----:B---3--:R-:W-:Y:S05]  /*6720*/  @!P0 BRA `(.L_x_99) ;  /* 0x0000006c00c48947 */ /* 0x008fea0003800000 */
.L_x_237:
[----:B------:R-:W3:Y:S01]  /*6730*/  SYNCS.PHASECHK.TRANS64.TRYWAIT P0, [UR31+0xb0], R10 ;  /* 0x0000b00aff0075a7 */ /* 0x000ee2000800111f */
[----:B------:R-:W-:Y:S01]  /*6740*/  HFMA2 R0, -RZ, RZ, 0, 5.9604644775390625e-08 ;  /* 0x00000001ff007431 */ /* 0x000fe200000001ff */
[----:B---3--:R-:W-:Y:S06]  /*6750*/  @!P0 BRA `(.L_x_100) ;  /* 0x0000006c00d08947 */ /* 0x008fec0003800000 */
.L_x_239:
[----:B-1----:R-:W-:Y:S02]  /*6760*/  MOV R2, UR31 ;  /* 0x0000001f00027c02 */ /* 0x002fe40008000f00 */
[----:B--2---:R-:W-:-:S07]  /*6770*/  SHF.L.U32 R3, R0, 0x1f, RZ ;  /* 0x0000001f00037819 */ /* 0x004fce00000006ff */
.L_x_101:
[----:B-1----:R1:W2:Y:S02]  /*6780*/  SYNCS.PHASECHK.TRANS64.TRYWAIT P0, [R2+URZ+0xb8], R3 ;  /* 0x0000b803020075a7 */ /* 0x0022a400080011ff */
[----:B--2---:R-:W-:Y:S05]  /*6790*/  @!P0 NANOSLEEP.SYNCS 0x989680 ;  /* 0x009896800000895d */ /* 0x004fea0003900000 */
[----:B------:R-:W2:Y:S02]  /*67a0*/  @!P0 SYNCS.PHASECHK.TRANS64 P0, [R2+URZ+0xb8], R3 ;  /* 0x0000b803020085a7 */ /* 0x000ea400080010ff */
[----:B--2---:R-:W-:Y:S05]  /*67b0*/  @P0 EXIT ;  /* 0x000000000000094d */ /* 0x004fea0003800000 */
[----:B------:R-:W-:Y:S05]  /*67c0*/  BRA `(.L_x_101) ;  /* 0xfffffffc00ec7947 */ /* 0x000fea000383ffff */
.L_x_82:
[----:B------:R-:W-:-:S06]  /*67d0*/  UISETP.GE.AND UP0, UPT, UR18, 0x4, UPT ;  /* 0x000000041200788c */ /* 0x000fcc000bf06270 */
[----:B------:R-:W-:-:S13]  /*67e0*/  PLOP3.LUT P0, PT, PT, PT, UP0, 0x80, 0x8 ;  /* 0x000000000008781c */ /* 0x000fda0003f0f008 */
[----:B-1----:R-:W-:Y:S05]  /*67f0*/  @!P0 EXIT ;  /* 0x000000000000894d */ /* 0x002fea0003800000 */
[----:B------:R-:W1:Y:S08]  /*6800*/  S2UR UR4, SR_CgaCtaId ;  /* 0x00000000000479c3 */ /* 0x000e700000008800 */
[----:B------:R-:W-:Y:S01]  /*6810*/  BAR.SYNC.DEFER_BLOCKING 0x6, 0xa0 ;  /* 0x0182800000007b1d */ /* 0x000fe20000010000 */
[C---:B------:R-:W-:Y:S01]  /*6820*/  IMAD.SHL.U32 R0, R66.reuse, 0x10, RZ ;  /* 0x0000001042007824 */ /* 0x040fe200078e00ff */
[C---:B------:R-:W-:Y:S01]  /*6830*/  SHF.L.U32 R23, R66.reuse, 0x10, RZ ;  /* 0x0000001042177819 */ /* 0x040fe200000006ff */
[C---:B------:R-:W-:Y:S01]  /*6840*/  IMAD.SHL.U32 R65, R66.reuse, 0x2, RZ ;  /* 0x0000000242417824 */ /* 0x040fe200078e00ff */
[----:B------:R-:W-:Y:S01]  /*6850*/  LOP3.LUT R67, R66, 0x60, RZ, 0xc0, !PT ;  /* 0x0000006042437812 */ /* 0x000fe200078ec0ff */
[----:B------:R-:W-:Y:S01]  /*6860*/  USHF.R.S32.HI UR54, URZ, 0x1f, UR5 ;  /* 0x0000001fff367899 */ /* 0x000fe20008011405 */
[----:B------:R-:W-:Y:S01]  /*6870*/  LOP3.LUT R4, R0, 0x60, RZ, 0xc0, !PT ;  /* 0x0000006000047812 */ /* 0x000fe200078ec0ff */
[----:B------:R-:W-:Y:S01]  /*6880*/  UMOV UR49, 0x400 ;  /* 0x0000040000317882 */ /* 0x000fe20000000000 */
[----:B------:R-:W2:Y:S01]  /*6890*/  LDCU.64 UR6, c[0x0][0x890] ;  /* 0x00011200ff0677ac */ /* 0x000ea20008000a00 */
[----:B------:R-:W3:Y:S01]  /*68a0*/  LDC.64 R60, c[0x0][0x8b0] ;  /* 0x00022c00ff3c7b82 */ /* 0x000ee20000000a00 */
[----:B------:R-:W-:Y:S01]  /*68b0*/  LOP3.LUT R65, R4, 0xc, R65, 0xf8, !PT ;  /* 0x0000000c04417812 */ /* 0x000fe200078ef841 */
[----:B------:R-:W-:Y:S01]  /*68c0*/  HFMA2 R63, -RZ, RZ, 0, 0 ;  /* 0x00000000ff3f7431 */ /* 0x000fe200000001ff */
[C---:B------:R-:W-:Y:S01]  /*68d0*/  LOP3.LUT R78, R66.reuse, 0x2, RZ, 0xc0, !PT ;  /* 0x00000002424e7812 */ /* 0x040fe200078ec0ff */
[----:B------:R-:W-:Y:S01]  /*68e0*/  ULEA.HI UR54, UR54, UR5, URZ, 0x7 ;  /* 0x0000000536367291 */ /* 0x000fe2000f8f38ff */
[----:B------:R-:W-:Y:S01]  /*68f0*/  LOP3.LUT R65, R65, 0x790, R0, 0xf8, !PT ;  /* 0x0000079041417812 */ /* 0x000fe200078ef800 */
[----:B------:R-:W-:Y:S01]  /*6900*/  IMAD.MOV.U32 R64, RZ, RZ, RZ ;  /* 0x000000ffff407224 */ /* 0x000fe200078e00ff */
[----:B------:R-:W-:Y:S01]  /*6910*/  LOP3.LUT R66, R66, 0x4, RZ, 0xc0, !PT ;  /* 0x0000000442427812 */ /* 0x000fe200078ec0ff */
[----:B------:R-:W4:Y:S01]  /*6920*/  LDC.64 R42, c[0x0][0x8a8] ;  /* 0x00022a00ff2a7b82 */ /* 0x000f220000000a00 */
[----:B------:R-:W-:Y:S01]  /*6930*/  MOV R22, RZ ;  /* 0x000000ff00167202 */ /* 0x000fe20000000f00 */
[----:B------:R-:W3:Y:S01]  /*6940*/  LDCU.64 UR56, c[0x0][0x348] ;  /* 0x00006900ff3877ac */ /* 0x000ee20008000a00 */
[----:B------:R-:W-:Y:S01]  /*6950*/  LOP3.LUT R23, R23, 0x600000, RZ, 0xc0, !PT ;  /* 0x0060000017177812 */ /* 0x000fe200078ec0ff */
[----:B-1----:R-:W-:Y:S01]  /*6960*/  ULEA UR49, UR4, UR49, 0x18 ;  /* 0x0000003104317291 */ /* 0x002fe2000f8ec0ff */
[----:B------:R-:W1:Y:S01]  /*6970*/  LDCU UR4, c[0x0][0x370] ;  /* 0x00006e00ff0477ac */ /* 0x000e620008000800 */
[----:B--2---:R-:W-:-:S02]  /*6980*/  IMAD.U32 R71, RZ, RZ, UR6 ;  /* 0x00000006ff477e24 */ /* 0x004fc4000f8e00ff */
[----:B------:R-:W-:Y:S01]  /*6990*/  IMAD.U32 R70, RZ, RZ, UR7 ;  /* 0x00000007ff467e24 */ /* 0x000fe2000f8e00ff */
[----:B------:R-:W2:Y:S04]  /*69a0*/  LDCU UR6, c[0x0][0x374] ;  /* 0x00006e80ff0677ac */ /* 0x000ea80008000800 */
[----:B------:R-:W3:Y:S01]  /*69b0*/  LDS R2, [UR49+0x120] ;  /* 0x00012031ff027984 */ /* 0x000ee20008000800 */
[----:B------:R-:W3:Y:S01]  /*69c0*/  LDCU UR45, c[0x0][0xb0c] ;  /* 0x00016180ff2d77ac */ /* 0x000ee20008000800 */
[----:B------:R-:W3:Y:S01]  /*69d0*/  LDCU UR38, c[0x0][0xb30] ;  /* 0x00016600ff2677ac */ /* 0x000ee20008000800 */
[----:B------:R-:W3:Y:S01]  /*69e0*/  LDCU.64 UR58, c[0x0][0x888] ;  /* 0x00011100ff3a77ac */ /* 0x000ee20008000a00 */
[----:B-1----:R-:W-:Y:S01]  /*69f0*/  IMAD.U32 R73, RZ, RZ, UR4 ;  /* 0x00000004ff497e24 */ /* 0x002fe2000f8e00ff */
[----:B------:R-:W-:Y:S01]  /*6a00*/  UIADD3 UR4, UPT, UPT, UR49, 0x200, URZ ;  /* 0x0000020031047890 */ /* 0x000fe2000fffe0ff */
[----:B--2---:R-:W-:Y:S01]  /*6a10*/  IMAD.U32 R72, RZ, RZ, UR6 ;  /* 0x00000006ff487e24 */ /* 0x004fe2000f8e00ff */
[----:B------:R-:W1:Y:S04]  /*6a20*/  LDCU.64 UR46, c[0x0][0xb28] ;  /* 0x00016500ff2e77ac */ /* 0x000e680008000a00 */
[----:B------:R-:W-:Y:S01]  /*6a30*/  IMAD.U32 R62, RZ, RZ, UR4 ;  /* 0x00000004ff3e7e24 */ /* 0x000fe2000f8e00ff */
[----:B------:R-:W2:Y:S03]  /*6a40*/  LDCU.128 UR60, c[0x0][0xb10] ;  /* 0x00016200ff3c77ac */ /* 0x000ea60008000c00 */
[----:B------:R-:W-:Y:S01]  /*6a50*/  IMAD R65, R65, 0x4, R62 ;  /* 0x0000000441417824 */ /* 0x000fe200078e023e */
[----:B------:R-:W-:Y:S01]  /*6a60*/  USHF.R.S32.HI UR54, URZ, 0x7, UR54 ;  /* 0x00000007ff367899 */ /* 0x000fe20008011436 */
[----:B------:R-:W-:-:S02]  /*6a70*/  UMOV UR55, URZ ;  /* 0x000000ff00377c82 */ /* 0x000fc40008000000 */
[--C-:B------:R-:W-:Y:S01]  /*6a80*/  IMAD R78, R78, -0x10, R65.reuse ;  /* 0xfffffff04e4e7824 */ /* 0x100fe200078e0241 */
[----:B------:R-:W-:Y:S01]  /*6a90*/  UMOV UR52, URZ ;  /* 0x000000ff00347c82 */ /* 0x000fe20008000000 */
[----:B------:R-:W-:Y:S01]  /*6aa0*/  IMAD R77, R66, -0x10, R65 ;  /* 0xfffffff0424d7824 */ /* 0x000fe200078e0241 */
[C---:B---3--:R-:W-:Y:S02]  /*6ab0*/  IADD3 R3, PT, PT, R2.reuse, 0x80, RZ ;  /* 0x0000008002037810 */ /* 0x048fe40007ffe0ff */
[----:B------:R-:W-:Y:S02]  /*6ac0*/  LOP3.LUT R2, R2, 0xffff, RZ, 0xc0, !PT ;  /* 0x0000ffff02027812 */ /* 0x000fe400078ec0ff */
[----:B------:R-:W-:-:S05]  /*6ad0*/  LOP3.LUT R3, R3, 0xffff, RZ, 0xc0, !PT ;  /* 0x0000ffff03037812 */ /* 0x000fca00078ec0ff */
[----:B-12-4-:R3:W-:Y:S02]  /*6ae0*/  STL.64 [R1], R2 ;  /* 0x0000000201007387 */ /* 0x0167e40000100a00 */
.L_x_177:
[----:B---3--:R-:W-:Y:S04]  /*6af0*/  SHF.L.U32 R3, R63, 0x1f, RZ ;  /* 0x0000001f3f037819 */ /* 0x008fe800000006ff */
[----:B-1----:R-:W1:Y:S02]  /*6b00*/  SYNCS.PHASECHK.TRANS64.TRYWAIT P0, [UR49+0xd0], R3 ;  /* 0x0000d003ff0075a7 */ /* 0x002e640008001131 */
[----:B-1----:R-:W-:Y:S05]  /*6b10*/  @!P0 BRA `(.L_x_102) ;  /* 0x0000006800f88947 */ /* 0x002fea0003800000 */
.L_x_241:
[----:B------:R-:W2:Y:S01]  /*6b20*/  LDS.128 R4, [UR49+0x110] ;  /* 0x00011031ff047984 */ /* 0x000ea20008000c00 */
[----:B------:R-:W-:Y:S01]  /*6b30*/  LEA R2, R22, UR48, 0x2 ;  /* 0x0000003016027c11 */ /* 0x000fe2000f8e10ff */
[----:B------:R-:W-:Y:S02]  /*6b40*/  UIADD3 UR4, UPT, UPT, UR49, 0xd8, URZ ;  /* 0x000000d831047890 */ /* 0x000fe4000fffe0ff */
[----:B------:R-:W-:Y:S02]  /*6b50*/  UISETP.GE.AND UP0, UPT, UR39, 0x1, UPT ;  /* 0x000000012700788c */ /* 0x000fe4000bf06270 */
[----:B------:R-:W-:Y:S01]  /*6b60*/  UPRMT UR4, URZ, 0x654, UR4 ;  /* 0x00000654ff047896 */ /* 0x000fe20008000004 */
[----:B------:R-:W-:Y:S01]  /*6b70*/  @!PT LDS RZ, [RZ] ;  /* 0x00000000fffff984 */ /* 0x000fe20000000800 */
[----:B------:R-:W-:Y:S01]  /*6b80*/  @!PT LDS RZ, [RZ] ;  /* 0x00000000fffff984 */ /* 0x000fe20000000800 */
[----:B------:R-:W-:Y:S01]  /*6b90*/  @!PT LDS RZ, [RZ] ;  /* 0x00000000fffff984 */ /* 0x000fe20000000800 */
[----:B------:R-:W-:Y:S01]  /*6ba0*/  @!PT LDS RZ, [RZ] ;  /* 0x00000000fffff984 */ /* 0x000fe20000000800 */
[----:B------:R3:W-:Y:S06]  /*6bb0*/  MEMBAR.ALL.CTA ;  /* 0x0000000000007992 */ /* 0x0007ec0000008000 */
[----:B---3--:R-:W3:Y:S02]  /*6bc0*/  FENCE.VIEW.ASYNC.S ;  /* 0x00000000000073c6 */ /* 0x008ee40000000000 */
[----:B---3--:R-:W-:Y:S06]  /*6bd0*/  SYNCS.ARRIVE.TRANS64.RED.A1T0 RZ, [UR4], RZ ;  /* 0x000000ffffff79a7 */ /* 0x008fec0008100404 */
[----:B------:R-:W5:Y:S01]  /*6be0*/  LDL R2, [R2] ;  /* 0x0000000002027983 */ /* 0x000f620000100800 */
[----:B--2---:R-:W-:Y:S11]  /*6bf0*/  LOP3.LUT P0, RZ, R6, 0x1, RZ, 0xc0, !PT ;  /* 0x0000000106ff7812 */ /* 0x004ff6000780c0ff */
[----:B------:R-:W-:Y:S02]  /*6c00*/  @!UPT UIADD3 URZ, UPT, UPT, URZ, URZ, URZ ;  /* 0x000000fffffff290 */ /* 0x000fe4000fffe0ff */
[----:B------:R-:W-:Y:S01]  /*6c10*/  VOTEU.ANY UP1, P0 ;  /* 0x0000000000ff7886 */ /* 0x000fe20000020100 */
[----:B------:R-:W-:Y:S01]  /*6c20*/  PLOP3.LUT P0, PT, PT, PT, UP1, 0x80, 0x8 ;  /* 0x000000000008781c */ /* 0x000fe20003f0f018 */
[----:B------:R-:W-:Y:S06]  /*6c30*/  UP2UR UR4, UPR, URZ, 0x2 ;  /* 0x00000002ff047883 */ /* 0x000fec0008000000 */
[----:B------:R-:W-:Y:S06]  /*6c40*/  IMAD.U32 R81, RZ, RZ, UR4 ;  /* 0x00000004ff517e24 */ /* 0x000fec000f8e00ff */
[----:B-1----:R-:W-:Y:S02]  /*6c50*/  @P0 MOV R3, R4 ;  /* 0x0000000400030202 */ /* 0x002fe40000000f00 */
[----:B------:R-:W-:Y:S02]  /*6c60*/  @P0 LOP3.LUT R0, R5, 0xffff, RZ, 0xc0, !PT ;  /* 0x0000ffff05000812 */ /* 0x000fe400078ec0ff */
[----:B------:R-:W-:Y:S01]  /*6c70*/  @P0 R2UR UR5, R3 ;  /* 0x00000000030502ca */ /* 0x000fe200000e0000 */
[----:B------:R-:W-:Y:S01]  /*6c80*/  IMAD.U32 R3, RZ, RZ, UR54 ;  /* 0x00000036ff037e24 */ /* 0x000fe2000f8e00ff */
[----:B------:R-:W-:Y:S04]  /*6c90*/  @P0 R2UR UR4, R0 ;  /* 0x00000000000402ca */ /* 0x000fe800000e0000 */
[----:B------:R-:W-:Y:S07]  /*6ca0*/  IABS R0, R3 ;  /* 0x0000000300007213 */ /* 0x000fee0000000000 */
[----:B------:R-:W-:Y:S02]  /*6cb0*/  @UP1 UMOV UR37, UR5 ;  /* 0x0000000500251c82 */ /* 0x000fe40008000000 */
[----:B------:R-:W-:Y:S01]  /*6cc0*/  @UP1 UMOV UR36, UR4 ;  /* 0x0000000400241c82 */ /* 0x000fe20008000000 */
[----:B------:R-:W-:Y:S05]  /*6cd0*/  BRA.U !UP0, `(.L_x_103) ;  /* 0x0000000108d47547 */ /* 0x000fea000b800000 */
[----:B------:R-:W1:Y:S01]  /*6ce0*/  LDCU UR14, c[0x0][0xb20] ;  /* 0x00016400ff0e77ac */ /* 0x000e620008000800 */
[----:B------:R-:W-:Y:S02]  /*6cf0*/  R2UR UR15, R72 ;  /* 0x00000000480f72ca */ /* 0x000fe400000e0000 */
[----:B------:R-:W-:Y:S01]  /*6d00*/  R2UR UR9, R73 ;  /* 0x00000000490972ca */ /* 0x000fe200000e0000 */
[----:B------:R-:W-:Y:S02]  /*6d10*/  UIMAD.WIDE.U32 UR10, UR36, UR63, URZ ;  /* 0x0000003f240a72a5 */ /* 0x000fe4000f8e00ff */
[----:B------:R-:W-:Y:S02]  /*6d20*/  UISETP.NE.AND UP0, UPT, UR62, 0x1, UPT ;  /* 0x000000013e00788c */ /* 0x000fe4000bf05270 */
[----:B------:R-:W-:Y:S02]  /*6d30*/  UISETP.NE.AND UP1, UPT, UR45, 0x1, UPT ;  /* 0x000000012d00788c */ /* 0x000fe4000bf25270 */
[----:B------:R-:W-:Y:S02]  /*6d40*/  UISETP.NE.AND UP2, UPT, UR39, 0x1, UPT ;  /* 0x000000012700788c */ /* 0x000fe4000bf45270 */
[----:B------:R-:W-:Y:S02]  /*6d50*/  UIMAD.WIDE.U32 UR12, UR37, UR60, URZ ;  /* 0x0000003c250c72a5 */ /* 0x000fe4000f8e00ff */
[----:B------:R-:W-:Y:S02]  /*6d60*/  UIMAD.WIDE.U32 UR4, UR15, UR63, URZ ;  /* 0x0000003f0f0472a5 */ /* 0x000fe4000f8e00ff */
[----:B------:R-:W-:Y:S05]  /*6d70*/  UIMAD.WIDE.U32 UR6, UR9, UR60, URZ ;  /* 0x0000003c090672a5 */ /* 0x000fea000f8e00ff */
[----:B------:R-:W-:Y:S02]  /*6d80*/  UMOV UR4, UR5 ;  /* 0x0000000500047c82 */ /* 0x000fe40008000000 */
[----:B-1----:R-:W-:Y:S01]  /*6d90*/  USHF.R.U32.HI UR8, URZ, UR14, UR4 ;  /* 0x0000000eff087299 */ /* 0x002fe20008011604 */
[----:B------:R-:W-:Y:S02]  /*6da0*/  UMOV UR6, UR11 ;  /* 0x0000000b00067c82 */ /* 0x000fe40008000000 */
[----:B------:R-:W-:Y:S02]  /*6db0*/  UMOV UR4, UR7 ;  /* 0x0000000700047c82 */ /* 0x000fe40008000000 */
[----:B------:R-:W-:Y:S02]  /*6dc0*/  USHF.R.U32.HI UR5, URZ, UR61, UR4 ;  /* 0x0000003dff057299 */ /* 0x000fe40008011604 */
[----:B------:R-:W-:Y:S02]  /*6dd0*/  USEL UR4, UR15, UR8, !UP0 ;  /* 0x000000080f047287 */ /* 0x000fe4000c000000 */
[----:B------:R-:W-:Y:S02]  /*6de0*/  USHF.R.U32.HI UR8, URZ, UR14, UR6 ;  /* 0x0000000eff087299 */ /* 0x000fe40008011606 */
[----:B------:R-:W-:Y:S02]  /*6df0*/  UIMAD.WIDE.U32 UR6, UR4, UR46, URZ ;  /* 0x0000002e040672a5 */ /* 0x000fe4000f8e00ff */
[----:B------:R-:W-:Y:S02]  /*6e00*/  USEL UR9, UR9, UR5, !UP1 ;  /* 0x0000000509097287 */ /* 0x000fe4000c800000 */
[----:B------:R-:W-:Y:S02]  /*6e10*/  USEL UR8, UR36, UR8, !UP0 ;  /* 0x0000000824087287 */ /* 0x000fe4000c000000 */
[----:B------:R-:W-:Y:S01]  /*6e20*/  UIMAD.WIDE.U32 UR10, UR9, UR46, URZ ;  /* 0x0000002e090a72a5 */ /* 0x000fe2000f8e00ff */
[----:B------:R-:W-:Y:S01]  /*6e30*/  UMOV UR6, UR7 ;  /* 0x0000000700067c82 */ /* 0x000fe20008000000 */
[----:B------:R-:W-:Y:S01]  /*6e40*/  UMOV UR5, UR13 ;  /* 0x0000000d00057c82 */ /* 0x000fe20008000000 */
[----:B------:R-:W-:Y:S02]  /*6e50*/  @UP2 USHF.R.U32.HI UR4, URZ, UR47, UR6 ;  /* 0x0000002fff042299 */ /* 0x000fe40008011606 */
[----:B------:R-:W-:Y:S02]  /*6e60*/  USHF.R.U32.HI UR5, URZ, UR61, UR5 ;  /* 0x0000003dff057299 */ /* 0x000fe40008011605 */
[----:B------:R-:W-:Y:S02]  /*6e70*/  UIMAD UR4, UR39, UR4, URZ ;  /* 0x00000004270472a4 */ /* 0x000fe4000f8e02ff */
[----:B------:R-:W-:Y:S02]  /*6e80*/  USEL UR5, UR37, UR5, !UP1 ;  /* 0x0000000525057287 */ /* 0x000fe4000c800000 */
[----:B------:R-:W-:Y:S01]  /*6e90*/  UISETP.GE.AND UP0, UPT, UR8, UR4, UPT ;  /* 0x000000040800728c */ /* 0x000fe2000bf06270 */
[----:B------:R-:W-:Y:S01]  /*6ea0*/  UMOV UR6, UR11 ;  /* 0x0000000b00067c82 */ /* 0x000fe20008000000 */
[----:B------:R-:W-:Y:S02]  /*6eb0*/  UIMAD.WIDE.U32 UR10, UR8, UR46, URZ ;  /* 0x0000002e080a72a5 */ /* 0x000fe4000f8e00ff */
[----:B------:R-:W-:Y:S04]  /*6ec0*/  @UP2 USHF.R.U32.HI UR9, URZ, UR47, UR6 ;  /* 0x0000002fff092299 */ /* 0x000fe80008011606 */
[----:B------:R-:W-:Y:S01]  /*6ed0*/  UIMAD UR6, UR39, UR9, URZ ;  /* 0x00000009270672a4 */ /* 0x000fe2000f8e02ff */
[----:B------:R-:W-:Y:S03]  /*6ee0*/  UMOV UR4, UR11 ;  /* 0x0000000b00047c82 */ /* 0x000fe60008000000 */
[----:B------:R-:W-:Y:S02]  /*6ef0*/  UISETP.GE.OR UP0, UPT, UR5, UR6, UP0 ;  /* 0x000000060500728c */ /* 0x000fe40008706670 */
[----:B------:R-:W-:Y:S02]  /*6f00*/  USHF.R.U32.HI UR4, URZ, UR47, UR4 ;  /* 0x0000002fff047299 */ /* 0x000fe40008011604 */
[----:B------:R-:W-:Y:S02]  /*6f10*/  UIMAD.WIDE.U32 UR6, UR5, UR46, URZ ;  /* 0x0000002e050672a5 */ /* 0x000fe4000f8e00ff */
[----:B------:R-:W-:Y:S02]  /*6f20*/  USEL UR11, UR8, UR4, !UP2 ;  /* 0x00000004080b7287 */ /* 0x000fe4000d000000 */
[----:B------:R-:W-:Y:S02]  /*6f30*/  UIADD3 UR6, UPT, UPT, -UR5, URZ, URZ ;  /* 0x000000ff05067290 */ /* 0x000fe4000fffe1ff */
[----:B------:R-:W-:Y:S02]  /*6f40*/  UIADD3 UR10, UPT, UPT, -UR11, URZ, URZ ;  /* 0x000000ff0b0a7290 */ /* 0x000fe4000fffe1ff */
[----:B------:R-:W-:Y:S02]  /*6f50*/  UIMAD UR6, UR45, UR6, UR37 ;  /* 0x000000062d0672a4 */ /* 0x000fe4000f8e0225 */
[----:B------:R-:W-:Y:S01]  /*6f60*/  UIMAD UR10, UR39, UR10, UR8 ;  /* 0x0000000a270a72a4 */ /* 0x000fe2000f8e0208 */
[----:B------:R-:W-:Y:S01]  /*6f70*/  @!UP0 UMOV UR4, UR7 ;  /* 0x0000000700048c82 */ /* 0x000fe20008000000 */
[----:B------:R-:W-:Y:S02]  /*6f80*/  UIADD3 UR7, UPT, UPT, -UR8, URZ, URZ ;  /* 0x000000ff08077290 */ /* 0x000fe4000fffe1ff */
[----:B------:R-:W-:Y:S04]  /*6f90*/  @!UP0 USHF.R.U32.HI UR4, URZ, UR47, UR4 ;  /* 0x0000002fff048299 */ /* 0x000fe80008011604 */
[----:B------:R-:W-:Y:S04]  /*6fa0*/  @!UP0 USEL UR4, UR5, UR4, !UP2 ;  /* 0x0000000405048287 */ /* 0x000fe8000d000000 */
[----:B------:R-:W-:Y:S02]  /*6fb0*/  @!UP0 UIMAD UR9, UR9, UR10, UR4 ;  /* 0x0000000a090982a4 */ /* 0x000fe4000f8e0204 */
[----:B------:R-:W-:Y:S02]  /*6fc0*/  @!UP0 UIADD3 UR10, UPT, UPT, UR11, -UR4, URZ ;  /* 0x800000040b0a8290 */ /* 0x000fe4000fffe0ff */
[----:B------:R-:W-:Y:S02]  /*6fd0*/  UIMAD UR4, UR62, UR7, UR36 ;  /* 0x000000073e0472a4 */ /* 0x000fe4000f8e0224 */
[----:B------:R-:W-:Y:S03]  /*6fe0*/  @!UP0 UIMAD UR8, UR10, UR39, UR5 ;  /* 0x000000270a0882a4 */ /* 0x000fe6000f8e0205 */
[----:B------:R-:W-:Y:S02]  /*6ff0*/  @!UP0 UMOV UR5, UR9 ;  /* 0x0000000900058c82 */ /* 0x000fe40008000000 */
[----:B------:R-:W-:Y:S02]  /*7000*/  UIMAD UR37, UR5, UR45, UR6 ;  /* 0x0000002d052572a4 */ /* 0x000fe4000f8e0206 */
[----:B------:R-:W-:Y:S11]  /*7010*/  UIMAD UR36, UR8, UR62, UR4 ;  /* 0x0000003e082472a4 */ /* 0x000ff6000f8e0204 */
[----:B------:R-:W-:Y:S01]  /*7020*/  @!UPT UIADD3 URZ, UPT, UPT, URZ, URZ, URZ ;  /* 0x000000fffffff290 */ /* 0x000fe2000fffe0ff */
.L_x_103:
[----:B------:R-:W1:Y:S01]  /*7030*/  LDCU UR11, c[0x0][0x388] ;  /* 0x00007100ff0b77ac */ /* 0x000e620008000800 */
[----:B------:R-:W-:Y:S01]  /*7040*/  R2UR UR6, R0 ;  /* 0x00000000000672ca */ /* 0x000fe200000e0000 */
[----:B------:R-:W-:Y:S01]  /*7050*/  BSSY.RECONVERGENT B6, `(.L_x_104) ;  /* 0x0000076000067945 */ /* 0x000fe20003800200 */
[----:B------:R-:W-:Y:S01]  /*7060*/  IABS R3, R3 ;  /* 0x0000000300037213 */ /* 0x000fe20000000000 */
[----:B------:R-:W-:Y:S01]  /*7070*/  USHF.L.U32 UR42, UR24, 0x7, URZ ;  /* 0x00000007182a7899 */ /* 0x000fe200080006ff */
[----:B------:R-:W-:Y:S02]  /*7080*/  @P0 SHF.R.U32.HI R4, RZ, 0x10, R5 ;  /* 0x00000010ff040819 */ /* 0x000fe40000011605 */
[----:B------:R-:W-:Y:S01]  /*7090*/  R2UR UR16, R79 ;  /* 0x000000004f1072ca */ /* 0x000fe200000e0000 */
[----:B------:R-:W-:Y:S01]  /*70a0*/  IMAD.MOV R3, RZ, RZ, -R3 ;  /* 0x000000ffff037224 */ /* 0x000fe200078e0a03 */
[----:B------:R-:W-:Y:S02]  /*70b0*/  @P0 R2UR UR16, R4 ;  /* 0x00000000041002ca */ /* 0x000fe400000e0000 */
[----:B------:R-:W-:Y:S02]  /*70c0*/  LOP3.LUT P0, RZ, R62, 0x1b0, RZ, 0xc0, !PT ;  /* 0x000001b03eff7812 */ /* 0x000fe4000780c0ff */
[----:B------:R-:W-:Y:S01]  /*70d0*/  R2UR UR9, R3 ;  /* 0x00000000030972ca */ /* 0x000fe200000e0000 */
[----:B------:R-:W2:Y:S08]  /*70e0*/  I2F.RP R9, UR6 ;  /* 0x0000000600097d06 */ /* 0x000eb00008209400 */
[----:B------:R-:W-:Y:S02]  /*70f0*/  IMAD.U32 R79, RZ, RZ, UR16 ;  /* 0x00000010ff4f7e24 */ /* 0x000fe4000f8e00ff */
[----:B--2---:R-:W2:Y:S02]  /*7100*/  MUFU.RCP R0, R9 ;  /* 0x0000000900007308 */ /* 0x004ea40000001000 */
[----:B--2---:R-:W-:Y:S08]  /*7110*/  VIADD R8, R0, 0xffffffe ;  /* 0x0ffffffe00087836 */ /* 0x004ff00000000000 */
[----:B------:R-:W2:Y:S02]  /*7120*/  F2I.FTZ.U32.TRUNC.NTZ R0, R8 ;  /* 0x0000000800007305 */ /* 0x000ea4000021f000 */
[----:B--2---:R-:W-:Y:S01]  /*7130*/  R2UR UR5, R0 ;  /* 0x00000000000572ca */ /* 0x004fe200000e0000 */
[----:B------:R-:W-:Y:S05]  /*7140*/  IMAD.U32 R0, RZ, RZ, UR20 ;  /* 0x00000014ff007e24 */ /* 0x000fea000f8e00ff */
[----:B------:R-:W-:Y:S04]  /*7150*/  IABS R0, R0 ;  /* 0x0000000000007213 */ /* 0x000fe80000000000 */
[----:B------:R-:W-:Y:S01]  /*7160*/  R2UR UR8, R0 ;  /* 0x00000000000872ca */ /* 0x000fe200000e0000 */
[----:B-1----:R-:W-:Y:S02]  /*7170*/  IMAD.U32 R0, RZ, RZ, UR11 ;  /* 0x0000000bff007e24 */ /* 0x002fe4000f8e00ff */
[----:B------:R-:W-:Y:S03]  /*7180*/  UIADD3 UR4, UPT, UPT, URZ, -UR5, URZ ;  /* 0x80000005ff047290 */ /* 0x000fe6000fffe0ff */
[----:B------:R-:W-:Y:S01]  /*7190*/  IABS R9, R0 ;  /* 0x0000000000097213 */ /* 0x000fe20000000000 */
[----:B------:R-:W-:Y:S03]  /*71a0*/  UIMAD UR7, UR4, UR6, URZ ;  /* 0x00000006040772a4 */ /* 0x000fe6000f8e02ff */
[----:B------:R-:W-:Y:S01]  /*71b0*/  UMOV UR4, URZ ;  /* 0x000000ff00047c82 */ /* 0x000fe20008000000 */
[----:B------:R-:W1:Y:S01]  /*71c0*/  I2F.RP R0, R9 ;  /* 0x0000000900007306 */ /* 0x000e620000209400 */
[----:B------:R-:W-:Y:S07]  /*71d0*/  UIMAD.WIDE.U32 UR4, UR5, UR7, UR4 ;  /* 0x00000007050472a5 */ /* 0x000fee000f8e0004 */
[----:B------:R-:W-:Y:S02]  /*71e0*/  UMOV UR4, UR5 ;  /* 0x0000000500047c82 */ /* 0x000fe40008000000 */
[----:B------:R-:W-:Y:S01]  /*71f0*/  UIMAD.WIDE.U32 UR4, UR4, UR8, URZ ;  /* 0x00000008040472a5 */ /* 0x000fe2000f8e00ff */
[----:B-1----:R-:W1:Y:S06]  /*7200*/  MUFU.RCP R0, R0 ;  /* 0x0000000000007308 */ /* 0x002e6c0000001000 */
[----:B------:R-:W-:Y:S02]  /*7210*/  UMOV UR43, UR5 ;  /* 0x00000005002b7c82 */ /* 0x000fe40008000000 */
[----:B------:R-:W-:Y:S04]  /*7220*/  UIMAD UR4, UR43, UR9, UR8 ;  /* 0x000000092b0472a4 */ /* 0x000fe8000f8e0208 */
[----:B------:R-:W-:Y:S01]  /*7230*/  UISETP.GT.U32.AND UP0, UPT, UR6, UR4, UPT ;  /* 0x000000040600728c */ /* 0x000fe2000bf04070 */
[----:B-1----:R-:W-:Y:S10]  /*7240*/  VIADD R10, R0, 0xffffffe ;  /* 0x0ffffffe000a7836 */ /* 0x002ff40000000000 */
[----:B------:R-:W-:Y:S02]  /*7250*/  @!UP0 UIADD3 UR4, UPT, UPT, UR4, -UR6, URZ ;  /* 0x8000000604048290 */ /* 0x000fe4000fffe0ff */
[----:B------:R-:W-:Y:S01]  /*7260*/  @!UP0 UIADD3 UR43, UPT, UPT, UR43, 0x1, URZ ;  /* 0x000000012b2b8890 */ /* 0x000fe2000fffe0ff */
[----:B------:R-:W1:Y:S01]  /*7270*/  F2I.FTZ.U32.TRUNC.NTZ R11, R10 ;  /* 0x0000000a000b7305 */ /* 0x000e62000021f000 */
[----:B------:R-:W-:Y:S02]  /*7280*/  UISETP.GE.U32.AND UP2, UPT, UR4, UR6, UPT ;  /* 0x000000060400728c */ /* 0x000fe4000bf46070 */
[----:B------:R-:W-:Y:S02]  /*7290*/  ULOP3.LUT UR4, UR20, UR54, URZ, 0x3c, !UPT ;  /* 0x0000003614047292 */ /* 0x000fe4000f8e3cff */
[----:B------:R-:W-:Y:S02]  /*72a0*/  UISETP.NE.AND UP0, UPT, UR54, URZ, UPT ;  /* 0x000000ff3600728c */ /* 0x000fe4000bf05270 */
[----:B------:R-:W-:Y:S05]  /*72b0*/  UISETP.GE.AND UP1, UPT, UR4, URZ, UPT ;  /* 0x000000ff0400728c */ /* 0x000fea000bf26270 */
[----:B------:R-:W-:Y:S01]  /*72c0*/  @UP2 UIADD3 UR43, UPT, UPT, UR43, 0x1, URZ ;  /* 0x000000012b2b2890 */ /* 0x000fe2000fffe0ff */
[--C-:B-1----:R-:W-:Y:S02]  /*72d0*/  IMAD.MOV R8, RZ, RZ, -R11.reuse ;  /* 0x000000ffff087224 */ /* 0x102fe400078e0a0b */
[----:B------:R-:W-:Y:S03]  /*72e0*/  IMAD.MOV.U32 R10, RZ, RZ, RZ ;  /* 0x000000ffff0a7224 */ /* 0x000fe600078e00ff */
[----:B------:R-:W-:Y:S01]  /*72f0*/  @!UP1 UIADD3 UR43, UPT, UPT, -UR43, URZ, URZ ;  /* 0x000000ff2b2b9290 */ /* 0x000fe2000fffe1ff */
[----:B------:R-:W-:Y:S01]  /*7300*/  IMAD R3, R8, R9, RZ ;  /* 0x0000000908037224 */ /* 0x000fe200078e02ff */
[----:B------:R-:W-:Y:S02]  /*7310*/  UISETP.NE.AND UP1, UPT, UR38, 0x1, UPT ;  /* 0x000000012600788c */ /* 0x000fe4000bf25270 */
[----:B------:R-:W-:Y:S01]  /*7320*/  @!UP0 ULOP3.LUT UR43, URZ, UR54, URZ, 0x33, !UPT ;  /* 0x00000036ff2b8292 */ /* 0x000fe2000f8e33ff */
[----:B------:R-:W-:Y:S05]  /*7330*/  IMAD.HI.U32 R11, R11, R3, R10 ;  /* 0x000000030b0b7227 */ /* 0x000fea00078e000a */
[----:B------:R-:W-:Y:S03]  /*7340*/  MOV R0, UR43 ;  /* 0x0000002b00007c02 */ /* 0x000fe60008000f00 */
[----:B------:R-:W1:Y:S01]  /*7350*/  @!UP1 LDCU.128 UR12, c[0x0][0xb10] ;  /* 0x00016200ff0c97ac */ /* 0x000e620008000c00 */
[----:B------:R-:W-:Y:S05]  /*7360*/  IABS R0, R0 ;  /* 0x0000000000007213 */ /* 0x000fea0000000000 */
[----:B------:R-:W-:Y:S01]  /*7370*/  IMAD.HI.U32 R11, R11, R0, RZ ;  /* 0x000000000b0b7227 */ /* 0x000fe200078e00ff */
[----:B------:R-:W2:Y:S03]  /*7380*/  @!UP1 LDCU UR10, c[0x0][0xb20] ;  /* 0x00016400ff0a97ac */ /* 0x000ea60008000800 */
[----:B------:R-:W-:Y:S01]  /*7390*/  IMAD.MOV R3, RZ, RZ, -R11 ;  /* 0x000000ffff037224 */ /* 0x000fe200078e0a0b */
[----:B------:R-:W3:Y:S03]  /*73a0*/  @!UP1 LDCU UR5, c[0x0][0xb0c] ;  /* 0x00016180ff0597ac */ /* 0x000ee60008000800 */
[C---:B------:R-:W-:Y:S01]  /*73b0*/  IMAD R0, R9.reuse, R3, R0 ;  /* 0x0000000309007224 */ /* 0x040fe200078e0200 */
[----:B-1----:R-:W-:Y:S04]  /*73c0*/  UIMAD.WIDE.U32 UR6, UR36, UR15, URZ ;  /* 0x0000000f240672a5 */ /* 0x002fe8000f8e00ff */
[----:B------:R-:W-:Y:S01]  /*73d0*/  ISETP.GT.U32.AND P1, PT, R9, R0, PT ;  /* 0x000000000900720c */ /* 0x000fe20003f24070 */
[----:B------:R-:W-:Y:S02]  /*73e0*/  UIMAD.WIDE.U32 UR8, UR37, UR12, URZ ;  /* 0x0000000c250872a5 */ /* 0x000fe4000f8e00ff */
[----:B------:R-:W-:Y:S02]  /*73f0*/  @!UP1 UISETP.NE.AND UP0, UPT, UR14, 0x1, UPT ;  /* 0x000000010e00988c */ /* 0x000fe4000bf05270 */
[----:B------:R-:W-:Y:S01]  /*7400*/  ULOP3.LUT UR8, UR43, UR11, URZ, 0x3c, !UPT ;  /* 0x0000000b2b087292 */ /* 0x000fe2000f8e3cff */
[----:B------:R-:W-:Y:S02]  /*7410*/  @!UP1 UMOV UR6, UR7 ;  /* 0x0000000700069c82 */ /* 0x000fe40008000000 */
[----:B------:R-:W-:Y:S01]  /*7420*/  @!UP1 UMOV UR4, UR9 ;  /* 0x0000000900049c82 */ /* 0x000fe20008000000 */
[----:B--2---:R-:W-:Y:S02]  /*7430*/  @!UP1 USHF.R.U32.HI UR6, URZ, UR10, UR6 ;  /* 0x0000000aff069299 */ /* 0x004fe40008011606 */
[----:B---3--:R-:W-:Y:S02]  /*7440*/  @!UP1 UISETP.NE.AND UP2, UPT, UR5, 0x1, UPT ;  /* 0x000000010500988c */ /* 0x008fe4000bf45270 */
[----:B------:R-:W-:Y:S01]  /*7450*/  @!UP1 USHF.R.U32.HI UR4, URZ, UR13, UR4 ;  /* 0x0000000dff049299 */ /* 0x000fe20008011604 */
[----:B------:R-:W-:Y:S01]  /*7460*/  @!P1 IMAD.IADD R0, R0, 0x1, -R9 ;  /* 0x0000000100009824 */ /* 0x000fe200078e0a09 */
[----:B------:R-:W-:Y:S01]  /*7470*/  @!UP1 USEL UR6, UR36, UR6, !UP0 ;  /* 0x0000000624069287 */ /* 0x000fe2000c000000 */
[----:B------:R-:W-:Y:S01]  /*7480*/  @!P1 IADD3 R11, PT, PT, R11, 0x1, RZ ;  /* 0x000000010b0b9810 */ /* 0x000fe20007ffe0ff */
[----:B------:R-:W-:Y:S02]  /*7490*/  @!UP1 USEL UR7, UR37, UR4, !UP2 ;  /* 0x0000000425079287 */ /* 0x000fe4000d000000 */
[----:B------:R-:W-:Y:S01]  /*74a0*/  UISETP.GE.AND UP0, UPT, UR8, URZ, UPT ;  /* 0x000000ff0800728c */ /* 0x000fe2000bf06270 */
[----:B------:R-:W-:Y:S01]  /*74b0*/  ISETP.GE.U32.AND P2, PT, R0, R9, PT ;  /* 0x000000090000720c */ /* 0x000fe20003f46070 */
[----:B------:R-:W-:Y:S02]  /*74c0*/  UISETP.NE.AND UP2, UPT, UR11, URZ, UPT ;  /* 0x000000ff0b00728c */ /* 0x000fe4000bf45270 */
[----:B------:R-:W-:Y:S02]  /*74d0*/  @!UP1 UIADD3 UR4, UPT, UPT, -UR7, UR6, URZ ;  /* 0x0000000607049290 */ /* 0x000fe4000fffe1ff */
[----:B------:R-:W-:Y:S02]  /*74e0*/  @!UP1 UIADD3 UR6, UPT, UPT, UR7, -UR6, URZ ;  /* 0x8000000607069290 */ /* 0x000fe4000fffe0ff */
[----:B------:R-:W-:Y:S02]  /*74f0*/  @!UP1 UIMAD UR37, UR4, UR5, UR37 ;  /* 0x00000005042592a4 */ /* 0x000fe4000f8e0225 */
[----:B------:R-:W-:Y:S02]  /*7500*/  UIADD3 UR4, UPT, UPT, -UR43, URZ, URZ ;  /* 0x000000ff2b047290 */ /* 0x000fe4000fffe1ff */
[----:B------:R-:W-:Y:S02]  /*7510*/  @!UP1 UIMAD UR36, UR6, UR14, UR36 ;  /* 0x0000000e062492a4 */ /* 0x000fe4000f8e0224 */
[----:B------:R-:W-:Y:S01]  /*7520*/  UIMAD UR5, UR54, UR4, UR20 ;  /* 0x00000004360572a4 */ /* 0x000fe2000f8e0214 */
[----:B------:R-:W-:Y:S03]  /*7530*/  @P2 VIADD R11, R11, 0x1 ;  /* 0x000000010b0b2836 */ /* 0x000fe60000000000 */
[----:B------:R-:W-:Y:S02]  /*7540*/  USHF.L.U32 UR53, UR5, 0x7, URZ ;  /* 0x0000000705357899 */ /* 0x000fe400080006ff */
[----:B------:R-:W-:Y:S11]  /*7550*/  R2UR UR44, R11 ;  /* 0x000000000b2c72ca */ /* 0x000ff600000e0000 */
[----:B------:R-:W-:Y:S02]  /*7560*/  @!UPT UIADD3 URZ, UPT, UPT, URZ, URZ, URZ ;  /* 0x000000fffffff290 */ /* 0x000fe4000fffe0ff */
[----:B------:R-:W-:Y:S02]  /*7570*/  @!UP0 UIADD3 UR44, UPT, UPT, -UR44, URZ, URZ ;  /* 0x000000ff2c2c8290 */ /* 0x000fe4000fffe1ff */
[----:B------:R-:W-:Y:S04]  /*7580*/  @!UP2 ULOP3.LUT UR44, URZ, UR11, URZ, 0x33, !UPT ;  /* 0x0000000bff2ca292 */ /* 0x000fe8000f8e33ff */
[----:B------:R-:W-:Y:S04]  /*7590*/  UIADD3 UR4, UPT, UPT, -UR44, URZ, URZ ;  /* 0x000000ff2c047290 */ /* 0x000fe8000fffe1ff */
[----:B------:R-:W-:Y:S01]  /*75a0*/  UIMAD UR43, UR11, UR4, UR43 ;  /* 0x000000040b2b72a4 */ /* 0x000fe2000f8e022b */
[----:B------:R-:W-:Y:S11]  /*75b0*/  @!P0 BRA `(.L_x_105) ;  /* 0x00000000007c8947 */ /* 0x000ff60003800000 */
[----:B------:R-:W1:Y:S01]  /*75c0*/  LDCU.64 UR8, c[0x4][0x80] ;  /* 0x01001000ff0877ac */ /* 0x000e620008000a00 */
[----:B------:R-:W-:Y:S01]  /*75d0*/  MOV R16, 0x0 ;  /* 0x0000000000107802 */ /* 0x000fe20000000f00 */
[----:B------:R-:W-:Y:S02]  /*75e0*/  HFMA2 R12, -RZ, RZ, 0, 5.9604644775390625e-08 ;  /* 0x00000001ff0c7431 */ /* 0x000fe400000001ff */
[----:B------:R-:W-:Y:S01]  /*75f0*/  IMAD.MOV.U32 R8, RZ, RZ, 0x70 ;  /* 0x00000070ff087424 */ /* 0x000fe200078e00ff */
[----:B------:R2:W3:Y:S01]  /*7600*/  LDC.64 R14, c[0x4][R16] ;  /* 0x01000000100e7b82 */ /* 0x0004e20000000a00 */
[----:B------:R-:W4:Y:S01]  /*7610*/  LDCU.64 UR6, c[0x4][0x88] ;  /* 0x01001100ff0677ac */ /* 0x000f220008000a00 */
[----:B------:R-:W-:Y:S01]  /*7620*/  IMAD.MOV.U32 R13, RZ, RZ, RZ ;  /* 0x000000ffff0d7224 */ /* 0x000fe200078e00ff */
[----:B------:R-:W2:Y:S01]  /*7630*/  LDCU.64 UR4, c[0x4][0x8] ;  /* 0x01000100ff0477ac */ /* 0x000ea20008000a00 */
[----:B-1----:R-:W-:Y:S01]  /*7640*/  MOV R5, UR9 ;  /* 0x0000000900057c02 */ /* 0x002fe20008000f00 */
[----:B------:R-:W-:Y:S01]  /*7650*/  IMAD.U32 R4, RZ, RZ, UR8 ;  /* 0x00000008ff047e24 */ /* 0x000fe2000f8e00ff */
[----:B----4-:R-:W-:Y:S01]  /*7660*/  MOV R7, UR7 ;  /* 0x0000000700077c02 */ /* 0x010fe20008000f00 */
[----:B------:R-:W-:Y:S01]  /*7670*/  IMAD.U32 R6, RZ, RZ, UR6 ;  /* 0x00000006ff067e24 */ /* 0x000fe2000f8e00ff */
[----:B--2---:R-:W-:Y:S01]  /*7680*/  MOV R11, UR5 ;  /* 0x00000005000b7c02 */ /* 0x004fe20008000f00 */
[----:B------:R-:W-:Y:S02]  /*7690*/  IMAD.U32 R10, RZ, RZ, UR4 ;  /* 0x00000004ff0a7e24 */ /* 0x000fe4000f8e00ff */
[----:B------:R-:W-:Y:S07]  /*76a0*/  LEPC R20, `(.L_x_106) ;  /* 0x000000001014794e */ /* 0x000fee0000000000 */
[----:B---3-5:R-:W-:Y:S05]  /*76b0*/  CALL.ABS.NOINC R14 ;  /* 0x000000000e007343 */ /* 0x028fea0003c00000 */
.L_x_106:
[----:B------:R-:W1:Y:S01]  /*76c0*/  LDCU.64 UR8, c[0x4][0x80] ;  /* 0x01001000ff0877ac */ /* 0x000e620008000a00 */
[----:B------:R-:W2:Y:S01]  /*76d0*/  LDC.64 R16, c[0x4][R16] ;  /* 0x0100000010107b82 */ /* 0x000ea20000000a00 */
[----:B------:R-:W-:Y:S02]  /*76e0*/  HFMA2 R12, -RZ, RZ, 0, 5.9604644775390625e-08 ;  /* 0x00000001ff0c7431 */ /* 0x000fe400000001ff */
[----:B------:R-:W-:Y:S02]  /*76f0*/  IMAD.MOV.U32 R8, RZ, RZ, 0x70 ;  /* 0x00000070ff087424 */ /* 0x000fe400078e00ff */
[----:B------:R-:W-:Y:S01]  /*7700*/  IMAD.MOV.U32 R13, RZ, RZ, RZ ;  /* 0x000000ffff0d7224 */ /* 0x000fe200078e00ff */
[----:B------:R-:W3:Y:S01]  /*7710*/  LDCU.64 UR6, c[0x4][0x88] ;  /* 0x01001100ff0677ac */ /* 0x000ee20008000a00 */
[----:B------:R-:W4:Y:S01]  /*7720*/  LDCU.64 UR4, c[0x4][0x8] ;  /* 0x01000100ff0477ac */ /* 0x000f220008000a00 */
[----:B-1----:R-:W-:Y:S02]  /*7730*/  MOV R4, UR8 ;  /* 0x0000000800047c02 */ /* 0x002fe40008000f00 */
[----:B------:R-:W-:Y:S02]  /*7740*/  MOV R5, UR9 ;  /* 0x0000000900057c02 */ /* 0x000fe40008000f00 */
[----:B---3--:R-:W-:Y:S01]  /*7750*/  MOV R7, UR7 ;  /* 0x0000000700077c02 */ /* 0x008fe20008000f00 */
[----:B------:R-:W-:Y:S01]  /*7760*/  IMAD.U32 R6, RZ, RZ, UR6 ;  /* 0x00000006ff067e24 */ /* 0x000fe2000f8e00ff */
[----:B----4-:R-:W-:Y:S01]  /*7770*/  MOV R11, UR5 ;  /* 0x00000005000b7c02 */ /* 0x010fe20008000f00 */
[----:B------:R-:W-:Y:S02]  /*7780*/  IMAD.U32 R10, RZ, RZ, UR4 ;  /* 0x00000004ff0a7e24 */ /* 0x000fe4000f8e00ff */
[----:B------:R-:W-:Y:S07]  /*7790*/  LEPC R20, `(.L_x_105) ;  /* 0x000000001014794e */ /* 0x000fee0000000000 */
[----:B--2---:R-:W-:Y:S05]  /*77a0*/  CALL.ABS.NOINC R16 ;  /* 0x0000000010007343 */ /* 0x004fea0003c00000 */
.L_x_105:
[----:B------:R-:W-:Y:S05]  /*77b0*/  BSYNC.RECONVERGENT B6 ;  /* 0x0000000000067941 */ /* 0x000fea0003800200 */
.L_x_104:
[----:B------:R-:W-:Y:S02]  /*77c0*/  R2UR UR6, R76 ;  /* 0x000000004c0672ca */ /* 0x000fe400000e0000 */
[----:B------:R-:W-:Y:S02]  /*77d0*/  R2UR UR5, R71 ;  /* 0x00000000470572ca */ /* 0x000fe400000e0000 */
[----:B------:R-:W-:Y:S02]  /*77e0*/  R2UR UR4, R70 ;  /* 0x00000000460472ca */ /* 0x000fe400000e0000 */
[----:B------:R-:W-:Y:S02]  /*77f0*/  ISETP.NE.U32.AND P4, PT, R60, RZ, PT ;  /* 0x000000ff3c00720c */ /* 0x000fe40003f85070 */
[----:B------:R-:W-:Y:S02]  /*7800*/  ISETP.NE.U32.AND P2, PT, RZ, UR58, PT ;  /* 0x0000003aff007c0c */ /* 0x000fe4000bf45070 */
[----:B------:R-:W-:Y:S02]  /*7810*/  ISETP.NE.AND.EX P4, PT, R61, RZ, PT, P4 ;  /* 0x000000ff3d00720c */ /* 0x000fe40003f85340 */
[----:B------:R-:W-:Y:S01]  /*7820*/  ISETP.NE.AND.EX P2, PT, RZ, UR59, PT, P2 ;  /* 0x0000003bff007c0c */ /* 0x000fe2000bf45320 */
[----:B------:R-:W-:Y:S02]  /*7830*/  UISETP.NE.AND UP2, UPT, UR6, URZ, UPT ;  /* 0x000000ff0600728c */ /* 0x000fe4000bf45270 */
[----:B------:R-:W-:Y:S04]  /*7840*/  UISETP.NE.U32.AND UP0, UPT, UR5, URZ, UPT ;  /* 0x000000ff0500728c */ /* 0x000fe8000bf05070 */
[----:B------:R-:W-:Y:S01]  /*7850*/  UISETP.NE.AND.EX UP1, UPT, UR4, URZ, UPT, UP0 ;  /* 0x000000ff0400728c */ /* 0x000fe2000bf25300 */
[----:B------:R-:W-:Y:S01]  /*7860*/  PLOP3.LUT P1, PT, PT, PT, UP2, 0x80, 0x8 ;  /* 0x000000000008781c */ /* 0x000fe20003f2f028 */
[----:B------:R-:W-:Y:S03]  /*7870*/  UPLOP3.LUT UP0, UPT, UPT, UPT, UPT, 0x40, 0x4 ;  /* 0x000000000004789c */ /* 0x000fe60003f0e870 */
[----:B------:R-:W-:Y:S06]  /*7880*/  @UP2 UPLOP3.LUT UP0, UPT, UPT, UPT, UP1, 0x80, 0x8 ;  /* 0x000000000008289c */ /* 0x000fec0003f0f010 */
[----:B------:R-:W-:Y:S01]  /*7890*/  PLOP3.LUT P0, PT, PT, PT, UP0, 0x80, 0x8 ;  /* 0x000000000008781c */ /* 0x000fe20003f0f008 */
[----:B------:R-:W-:Y:S01]  /*78a0*/  @!UPT UIADD3 URZ, UPT, UPT, URZ, URZ, URZ ;  /* 0x000000fffffff290 */ /* 0x000fe2000fffe0ff */
[----:B------:R-:W-:Y:S11]  /*78b0*/  BRA.U !UP1, `(.L_x_107) ;  /* 0x0000000109407547 */ /* 0x000ff6000b800000 */
[----:B------:R-:W-:Y:S01]  /*78c0*/  UISETP.NE.U32.AND UP0, UPT, UR58, URZ, UPT ;  /* 0x000000ff3a00728c */ /* 0x000fe2000bf05070 */
[----:B------:R-:W-:Y:S01]  /*78d0*/  R2UR UR6, R71 ;  /* 0x00000000470672ca */ /* 0x000fe200000e0000 */
[----:B------:R-:W1:Y:S01]  /*78e0*/  LDCU.64 UR8, c[0x0][0x358] ;  /* 0x00006b00ff0877ac */ /* 0x000e620008000a00 */
[----:B------:R-:W-:Y:S02]  /*78f0*/  HFMA2 R68, -RZ, RZ, 0, 5.9604644775390625e-08 ;  /* 0x00000001ff447431 */ /* 0x000fe400000001ff */
[----:B------:R-:W-:Y:S01]  /*7900*/  IMAD.MOV.U32 R0, RZ, RZ, 0x1 ;  /* 0x00000001ff007424 */ /* 0x000fe200078e00ff */
[----:B------:R-:W-:Y:S06]  /*7910*/  UISETP.NE.AND.EX UP0, UPT, UR59, URZ, UPT, UP0 ;  /* 0x000000ff3b00728c */ /* 0x000fec000bf05300 */
[----:B------:R-:W-:Y:S05]  /*7920*/  PLOP3.LUT P3, PT, PT, PT, UP0, 0x80, 0x8 ;  /* 0x000000000008781c */ /* 0x000fea0003f6f008 */
[----:B------:R-:W2:Y:S01]  /*7930*/  @UP0 LDCU.64 UR4, c[0x0][0x888] ;  /* 0x00011100ff0407ac */ /* 0x000ea20008000a00 */
[----:B------:R-:W-:Y:S07]  /*7940*/  @UP0 UIMAD UR6, UR50, UR6, URZ ;  /* 0x00000006320602a4 */ /* 0x000fee000f8e02ff */
[----:B------:R-:W-:Y:S01]  /*7950*/  @!P3 PRMT R68, R0, 0x7610, R68 ;  /* 0x000076100044b816 */ /* 0x000fe20000000044 */
[----:B--2---:R-:W-:Y:S06]  /*7960*/  @UP0 UIMAD.WIDE UR4, UR6, 0x4, UR4 ;  /* 0x00000004060408a5 */ /* 0x004fec000f8e0204 */
[----:B------:R-:W-:Y:S02]  /*7970*/  IMAD.U32 R4, RZ, RZ, UR4 ;  /* 0x00000004ff047e24 */ /* 0x000fe4000f8e00ff */
[----:B------:R-:W-:Y:S03]  /*7980*/  IMAD.U32 R5, RZ, RZ, UR5 ;  /* 0x00000005ff057e24 */ /* 0x000fe6000f8e00ff */
[----:B------:R-:W2:Y:S02]  /*7990*/  @!UP0 LDCU UR4, c[0x0][0x880] ;  /* 0x00011000ff0487ac */ /* 0x000ea40008000800 */
[----:B-1---5:R1:W5:Y:S02]  /*79a0*/  @P3 LDG.E R27, desc[UR8][R4.64] ;  /* 0x00000008041b3981 */ /* 0x022364000c1e1900 */
[----:B-12---:R-:W-:Y:S02]  /*79b0*/  @!P3 MOV R27, UR4 ;  /* 0x00000004001bbc02 */ /* 0x006fe40008000f00 */
.L_x_107:
[----:B------:R-:W-:Y:S05]  /*79c0*/  @!P4 BRA `(.L_x_108) ;  /* 0x000000000024c947 */ /* 0x000fea0003800000 */
[----:B------:R-:W-:Y:S01]  /*79d0*/  ISETP.NE.U32.AND P3, PT, R42, RZ, PT ;  /* 0x000000ff2a00720c */ /* 0x000fe20003f65070 */
[----:B------:R-:W1:Y:S03]  /*79e0*/  LDCU.64 UR4, c[0x0][0x358] ;  /* 0x00006b00ff0477ac */ /* 0x000e660008000a00 */
[----:B------:R-:W-:Y:S11]  /*79f0*/  ISETP.NE.AND.EX P3, PT, R43, RZ, PT, P3 ;  /* 0x000000ff2b00720c */ /* 0x000ff60003f65330 */
[----:B------:R-:W-:Y:S02]  /*7a00*/  @!UPT UIADD3 URZ, UPT, UPT, URZ, URZ, URZ ;  /* 0x000000fffffff290 */ /* 0x000fe4000fffe0ff */
[----:B------:R-:W2:Y:S01]  /*7a10*/  @P3 LDC.64 R4, c[0x0][0x8a8] ;  /* 0x00022a00ff043b82 */ /* 0x000ea20000000a00 */
[----:B------:R-:W-:Y:S04]  /*7a20*/  @P3 IMAD R0, R60, UR50, RZ ;  /* 0x000000323c003c24 */ /* 0x000fe8000f8e02ff */
[----:B--2---:R-:W-:Y:S05]  /*7a30*/  @P3 IMAD.WIDE R4, R0, 0x4, R4 ;  /* 0x0000000400043825 */ /* 0x004fea00078e0204 */
[----:B-1---5:R1:W5:Y:S02]  /*7a40*/  @P3 LDG.E R24, desc[UR4][R4.64] ;  /* 0x0000000404183981 */ /* 0x022364000c1e1900 */
[----:B-1----:R-:W2:Y:S02]  /*7a50*/  @!P3 LDC R24, c[0x0][0x8a0] ;  /* 0x00022800ff18bb82 */ /* 0x002ea40000000800 */
.L_x_108:
[----:B-----5:R-:W-:Y:S01]  /*7a60*/  FSETP.NEU.AND P3, PT, R27, RZ, PT ;  /* 0x000000ff1b00720b */ /* 0x020fe20003f6d000 */
[----:B------:R-:W-:Y:S01]  /*7a70*/  BSSY B1, `(.L_x_109) ;  /* 0x0000038000017945 */ /* 0x000fe20003800000 */
[----:B------:R-:W-:Y:S01]  /*7a80*/  SEL R5, RZ, 0xffffffff, P2 ;  /* 0xffffffffff057807 */ /* 0x000fe20001000000 */
[----:B------:R-:W-:Y:S01]  /*7a90*/  IMAD.MOV.U32 R85, RZ, RZ, 0x1 ;  /* 0x00000001ff557424 */ /* 0x000fe200078e00ff */
[----:B------:R-:W-:Y:S01]  /*7aa0*/  @P1 LOP3.LUT P2, RZ, R68, 0xff, RZ, 0xc0, !PT ;  /* 0x000000ff44ff1812 */ /* 0x000fe2000784c0ff */
[----:B------:R-:W-:Y:S01]  /*7ab0*/  IMAD.IADD R25, R23, 0x1, R2 ;  /* 0x0000000117197824 */ /* 0x000fe200078e0202 */
[----:B------:R-:W-:Y:S01]  /*7ac0*/  @P1 SEL R0, RZ, 0xffffffff, P3 ;  /* 0xffffffffff001807 */ /* 0x000fe20001800000 */
[----:B------:R-:W-:Y:S01]  /*7ad0*/  IMAD R83, R66, -0x10, R78 ;  /* 0xfffffff042537824 */ /* 0x000fe200078e024e */
[----:B------:R-:W-:Y:S01]  /*7ae0*/  LEA R84, R22, UR49, 0x3 ;  /* 0x0000003116547c11 */ /* 0x000fe2000f8e18ff */
[----:B------:R-:W-:Y:S01]  /*7af0*/  IMAD.MOV.U32 R86, RZ, RZ, RZ ;  /* 0x000000ffff567224 */ /* 0x000fe200078e00ff */
[C---:B------:R-:W-:Y:S02]  /*7b00*/  @P0 SEL R0, R5.reuse, R0, !P2 ;  /* 0x0000000005000207 */ /* 0x040fe40005000000 */
[----:B------:R-:W-:Y:S02]  /*7b10*/  CS2R R46, SRZ ;  /* 0x00000000002e7805 */ /* 0x000fe4000001ff00 */
[----:B------:R-:W-:Y:S02]  /*7b20*/  SHF.L.U32 R3, R64, 0x1f, RZ ;  /* 0x0000001f40037819 */ /* 0x000fe400000006ff */
[----:B------:R-:W-:Y:S02]  /*7b30*/  CS2R R44, SRZ ;  /* 0x00000000002c7805 */ /* 0x000fe4000001ff00 */
[----:B------:R-:W-:Y:S02]  /*7b40*/  @P1 LOP3.LUT R0, R0, 0x1, RZ, 0xc0, !PT ;  /* 0x0000000100001812 */ /* 0x000fe400078ec0ff */
[----:B------:R-:W-:Y:S02]  /*7b50*/  CS2R R50, SRZ ;  /* 0x0000000000327805 */ /* 0x000fe4000001ff00 */
[----:B------:R-:W-:Y:S02]  /*7b60*/  PLOP3.LUT P2, PT, PT, PT, UP1, 0x80, 0x8 ;  /* 0x000000000008781c */ /* 0x000fe40003f4f018 */
[----:B------:R-:W-:Y:S02]  /*7b70*/  CS2R R48, SRZ ;  /* 0x0000000000307805 */ /* 0x000fe4000001ff00 */
[----:B------:R-:W-:Y:S02]  /*7b80*/  ISETP.NE.U32.OR P5, PT, R0, 0x1, !P1 ;  /* 0x000000010000780c */ /* 0x000fe40004fa5470 */
[----:B------:R-:W-:Y:S02]  /*7b90*/  CS2R R54, SRZ ;  /* 0x0000000000367805 */ /* 0x000fe4000001ff00 */
[----:B------:R-:W-:Y:S02]  /*7ba0*/  LOP3.LUT P4, R80, R68, 0xff, RZ, 0xc0, !PT ;  /* 0x000000ff44507812 */ /* 0x000fe4000788c0ff */
[----:B------:R-:W-:Y:S02]  /*7bb0*/  CS2R R52, SRZ ;  /* 0x0000000000347805 */ /* 0x000fe4000001ff00 */
[----:B------:R-:W-:Y:S02]  /*7bc0*/  SEL R0, RZ, 0xffffffff, P3 ;  /* 0xffffffffff007807 */ /* 0x000fe40001800000 */
[----:B------:R-:W-:Y:S02]  /*7bd0*/  CS2R R58, SRZ ;  /* 0x00000000003a7805 */ /* 0x000fe4000001ff00 */
[----:B------:R-:W-:Y:S02]  /*7be0*/  P2R R82, PR, RZ, 0x20 ;  /* 0x00000020ff527803 */ /* 0x000fe40000000000 */
[----:B------:R-:W-:Y:S02]  /*7bf0*/  CS2R R56, SRZ ;  /* 0x0000000000387805 */ /* 0x000fe4000001ff00 */
[----:B------:R-:W-:Y:S02]  /*7c00*/  @P2 SEL R0, R5, R0, !P4 ;  /* 0x0000000005002207 */ /* 0x000fe40006000000 */
[----:B------:R-:W-:Y:S02]  /*7c10*/  @P5 SHF.L.U32 R4, RZ, 0x1f, RZ ;  /* 0x0000001fff045819 */ /* 0x000fe400000006ff */
[----:B------:R-:W-:Y:S02]  /*7c20*/  LOP3.LUT R0, R0, 0x1, RZ, 0xc0, !PT ;  /* 0x0000000100007812 */ /* 0x000fe400078ec0ff */
[----:B------:R-:W1:Y:S02]  /*7c30*/  @P5 SYNCS.PHASECHK.TRANS64.TRYWAIT P1, [UR49+0x80], R4 ;  /* 0x00008004ff0055a7 */ /* 0x000e640008021131 */
[----:B------:R-:W-:Y:S04]  /*7c40*/  ISETP.NE.U32.AND P2, PT, R0, 0x1, PT ;  /* 0x000000010000780c */ /* 0x000fe80003f45070 */
[----:B------:R-:W-:Y:S01]  /*7c50*/  P2R R87, PR, RZ, 0x4 ;  /* 0x00000004ff577803 */ /* 0x000fe20000000000 */
[----:B------:R3:W4:Y:S01]  /*7c60*/  SYNCS.PHASECHK.TRANS64.TRYWAIT P0, [R84+URZ+0xe0], R3 ;  /* 0x0000e003540075a7 */ /* 0x00072200080011ff */
[----:B-1----:R-:W-:Y:S01]  /*7c70*/  @P5 SEL R85, RZ, 0x1, !P1 ;  /* 0x00000001ff555807 */ /* 0x002fe20004800000 */
[----:B---3--:R-:W-:Y:S06]  /*7c80*/  @!P5 BRA `(.L_x_110) ;  /* 0x000000000058d947 */ /* 0x008fec0003800000 */
[----:B------:R-:W-:Y:S01]  /*7c90*/  IMAD.MOV.U32 R47, RZ, RZ, RZ ;  /* 0x000000ffff2f7224 */ /* 0x000fe200078e00ff */
[----:B------:R-:W-:Y:S01]  /*7ca0*/  ISETP.NE.AND P1, PT, R85, RZ, PT ;  /* 0x000000ff5500720c */ /* 0x000fe20003f25270 */
[----:B------:R-:W-:Y:S01]  /*7cb0*/  BSSY B0, `(.L_x_111) ;  /* 0x000000c000007945 */ /* 0x000fe20003800000 */
[----:B------:R-:W-:Y:S02]  /*7cc0*/  CS2R R58, SRZ ;  /* 0x00000000003a7805 */ /* 0x000fe4000001ff00 */
[----:B------:R-:W-:Y:S02]  /*7cd0*/  CS2R R56, SRZ ;  /* 0x0000000000387805 */ /* 0x000fe4000001ff00 */
[----:B------:R-:W-:Y:S02]  /*7ce0*/  CS2R R54, SRZ ;  /* 0x0000000000367805 */ /* 0x000fe4000001ff00 */
[----:B------:R-:W-:Y:S02]  /*7cf0*/  CS2R R52, SRZ ;  /* 0x0000000000347805 */ /* 0x000fe4000001ff00 */
[----:B------:R-:W-:Y:S02]  /*7d00*/  CS2R R50, SRZ ;  /* 0x0000000000327805 */ /* 0x000fe4000001ff00 */
[----:B------:R-:W-:Y:S02]  /*7d10*/  CS2R R48, SRZ ;  /* 0x0000000000307805 */ /* 0x000fe4000001ff00 */
[----:B------:R-:W-:Y:S01]  /*7d20*/  CS2R R44, SRZ ;  /* 0x00000000002c7805 */ /* 0x000fe2000001ff00 */
[----:B------:R-:W-:Y:S06]  /*7d30*/  @P1 BRA `(.L_x_112) ;  /* 0x00000000000c1947 */ /* 0x000fec0003800000 */
[----:B------:R-:W-:Y:S04]  /*7d40*/  SHF.L.U32 R5, RZ, 0x1f, RZ ;  /* 0x0000001fff057819 */ /* 0x000fe800000006ff */
[----:B------:R-:W1:Y:S02]  /*7d50*/  SYNCS.PHASECHK.TRANS64.TRYWAIT P1, [UR49+0x80], R5 ;  /* 0x00008005ff0075a7 */ /* 0x000e640008021131 */
[----:B-1----:R-:W-:Y:S05]  /*7d60*/  @!P1 BRA `(.L_x_113) ;  /* 0x00000058007c9947 */ /* 0x002fea0003800000 */
.L_x_112:
[----:B------:R-:W-:Y:S05]  /*7d70*/  BSYNC B0 ;  /* 0x0000000000007941 */ /* 0x000fea0003800000 */
.L_x_111:
[----:B------:R-:W-:Y:S01]  /*7d80*/  ISETP.NE.AND P1, PT, R87, RZ, PT ;  /* 0x000000ff5700720c */ /* 0x000fe20003f25270 */
[----:B------:R-:W-:Y:S11]  /*7d90*/  HFMA2 R86, -RZ, RZ, 0, 5.9604644775390625e-08 ;  /* 0x00000001ff567431 */ /* 0x000ff600000001ff */
[----:B------:R-:W-:Y:S01]  /*7da0*/  @!UPT UIADD3 URZ, UPT, UPT, URZ, URZ, URZ ;  /* 0x000000fffffff290 */ /* 0x000fe2000fffe0ff */
[----:B------:R3:W1:Y:S04]  /*7db0*/  @P1 LDS.128 R56, [R65] ;  /* 0x0000000041381984 */ /* 0x0006680000000c00 */
[----:B------:R3:W1:Y:S04]  /*7dc0*/  @P1 LDS.128 R52, [R78+0x10] ;  /* 0x000010004e341984 */ /* 0x0006680000000c00 */
[----:B------:R3:W1:Y:S04]  /*7dd0*/  @P1 LDS.128 R48, [R77+0x20] ;  /* 0x000020004d301984 */ /* 0x0006680000000c00 */
[----:B------:R3:W1:Y:S02]  /*7de0*/  @P1 LDS.128 R44, [R83+0x30] ;  /* 0x00003000532c1984 */ /* 0x0006640000000c00 */
.L_x_110:
[----:B------:R-:W-:Y:S05]  /*7df0*/  BSYNC B1 ;  /* 0x0000000000017941 */ /* 0x000fea0003800000 */
.L_x_109:
[----:B-1----:R-:W-:Y:S04]  /*7e00*/  SHF.R.U32.HI R0, RZ, 0x15, R25 ;  /* 0x00000015ff007819 */ /* 0x002fe80000011619 */
[----:B------:R-:W-:Y:S01]  /*7e10*/  LOP3.LUT P1, RZ, R0, 0x3, R69, 0x48, !PT ;  /* 0x0000000300ff7812 */ /* 0x000fe20007824845 */
[----:B------:R-:W-:Y:S01]  /*7e20*/  @!UPT UIADD3 URZ, UPT, UPT, URZ, URZ, URZ ;  /* 0x000000fffffff290 */ /* 0x000fe2000fffe0ff */
[----:B----4-:R-:W-:Y:S11]  /*7e30*/  @P0 BRA `(.L_x_114) ;  /* 0x0000000000080947 */ /* 0x010ff60003800000 */
[----:B------:R-:W1:Y:S02]  /*7e40*/  SYNCS.PHASECHK.TRANS64.TRYWAIT P0, [R84+URZ+0xe0], R3 ;  /* 0x0000e003540075a7 */ /* 0x000e6400080011ff */
[----:B-1----:R-:W-:Y:S05]  /*7e50*/  @!P0 BRA `(.L_x_115) ;  /* 0x0000005800588947 */ /* 0x002fea0003800000 */
.L_x_114:
[----:B------:R-:W-:Y:S05]  /*7e60*/  @!P1 BRA `(.L_x_116) ;  /* 0x0000000000409947 */ /* 0x000fea0003800000 */
[----:B------:R-:W4:Y:S01]  /*7e70*/  LDCU.64 UR8, c[0x4][0x70] ;  /* 0x01000e00ff0877ac */ /* 0x000f220008000a00 */
[----:B-1----:R-:W-:Y:S01]  /*7e80*/  MOV R3, 0x0 ;  /* 0x0000000000037802 */ /* 0x002fe20000000f00 */
[----:B------:R-:W-:Y:S02]  /*7e90*/  HFMA2 R12, -RZ, RZ, 0, 5.9604644775390625e-08 ;  /* 0x00000001ff0c7431 */ /* 0x000fe400000001ff */
[----:B------:R-:W-:Y:S02]  /*7ea0*/  IMAD.MOV.U32 R8, RZ, RZ, 0x192 ;  /* 0x00000192ff087424 */ /* 0x000fe400078e00ff */
[----:B------:R-:W-:Y:S01]  /*7eb0*/  IMAD.MOV.U32 R13, RZ, RZ, RZ ;  /* 0x000000ffff0d7224 */ /* 0x000fe200078e00ff */
[----:B------:R-:W1:Y:S01]  /*7ec0*/  LDCU.64 UR6, c[0x4][0x78] ;  /* 0x01000f00ff0677ac */ /* 0x000e620008000a00 */
[----:B------:R-:W2:Y:S01]  /*7ed0*/  LDC.64 R2, c[0x4][R3] ;  /* 0x0100000003027b82 */ /* 0x000ea20000000a00 */
[----:B------:R-:W5:Y:S01]  /*7ee0*/  LDCU.64 UR4, c[0x4][0x10] ;  /* 0x01000200ff0477ac */ /* 0x000f620008000a00 */
[----:B----4-:R-:W-:Y:S01]  /*7ef0*/  MOV R5, UR9 ;  /* 0x0000000900057c02 */ /* 0x010fe20008000f00 */
[----:B------:R-:W-:Y:S01]  /*7f00*/  IMAD.U32 R4, RZ, RZ, UR8 ;  /* 0x00000008ff047e24 */ /* 0x000fe2000f8e00ff */
[----:B-1----:R-:W-:Y:S01]  /*7f10*/  MOV R7, UR7 ;  /* 0x0000000700077c02 */ /* 0x002fe20008000f00 */
[----:B------:R-:W-:Y:S01]  /*7f20*/  IMAD.U32 R6, RZ, RZ, UR6 ;  /* 0x00000006ff067e24 */ /* 0x000fe2000f8e00ff */
[----:B-----5:R-:W-:Y:S01]  /*7f30*/  MOV R11, UR5 ;  /* 0x00000005000b7c02 */ /* 0x020fe20008000f00 */
[----:B------:R-:W-:Y:S02]  /*7f40*/  IMAD.U32 R10, RZ, RZ, UR4 ;  /* 0x00000004ff0a7e24 */ /* 0x000fe4000f8e00ff */
[----:B------:R-:W-:Y:S07]  /*7f50*/  LEPC R20, `(.L_x_116) ;  /* 0x000000001014794e */ /* 0x000fee0000000000 */
[----:B--23--:R-:W-:Y:S05]  /*7f60*/  CALL.ABS.NOINC R2 ;  /* 0x0000000002007343 */ /* 0x00cfea0003c00000 */
.L_x_116:
[----:B------:R-:W-:Y:S01]  /*7f70*/  LOP3.LUT R20, R56, 0xffffe000, RZ, 0xc0, !PT ;  /* 0xffffe00038147812 */ /* 0x000fe200078ec0ff */
[----:B------:R-:W-:Y:S05]  /*7f80*/  WARPSYNC.ALL ;  /* 0x0000000000007948 */ /* 0x000fea0003800000 */
[----:B------:R-:W-:Y:S01]  /*7f90*/  R2UR UR4, R25 ;  /* 0x00000000190472ca */ /* 0x000fe200000e0000 */
[----:B------:R-:W-:Y:S01]  /*7fa0*/  BSSY.RECONVERGENT B0, `(.L_x_117) ;  /* 0x0000058000007945 */ /* 0x000fe20003800200 */
[----:B------:R-:W-:Y:S02]  /*7fb0*/  LOP3.LUT R21, R57, 0xffffe000, RZ, 0xc0, !PT ;  /* 0xffffe00039157812 */ /* 0x000fe400078ec0ff */
[----:B------:R-:W-:Y:S02]  /*7fc0*/  LOP3.LUT R26, R58, 0xffffe000, RZ, 0xc0, !PT ;  /* 0xffffe0003a1a7812 */ /* 0x000fe400078ec0ff */
[----:B------:R-:W-:Y:S02]  /*7fd0*/  LOP3.LUT R33, R52, 0xffffe000, RZ, 0xc0, !PT ;  /* 0xffffe00034217812 */ /* 0x000fe400078ec0ff */
[----:B------:R-:W-:Y:S05]  /*7fe0*/  ISETP.NE.AND P0, PT, R67, RZ, PT ;  /* 0x000000ff4300720c */ /* 0x000fea0003f05270 */
[----:B------:R-:W2:Y:S02]  /*7ff0*/  LDTM.x16 R4, tmem[UR4] ;  /* 0x00000004000479ee */ /* 0x000ea40008240000 */
[C---:B--2---:R-:W-:Y:S01]  /*8000*/  FMUL R0, R24.reuse, R4 ;  /* 0x0000000418007220 */ /* 0x044fe20000400000 */
[C---:B------:R-:W-:Y:S01]  /*8010*/  FMUL R2, R24.reuse, R5 ;  /* 0x0000000518027220 */ /* 0x040fe20000400000 */
[C---:B-1----:R-:W-:Y:S01]  /*8020*/  FMUL R3, R24.reuse, R6 ;  /* 0x0000000618037220 */ /* 0x042fe20000400000 */
[----:B------:R-:W-:Y:S01]  /*8030*/  FMUL R7, R24, R7 ;  /* 0x0000000718077220 */ /* 0x000fe20000400000 */
[----:B------:R-:W-:Y:S01]  /*8040*/  FFMA R28, R27, R20, R0 ;  /* 0x000000141b1c7223 */ /* 0x000fe20000000000 */
[----:B------:R-:W-:Y:S01]  /*8050*/  LOP3.LUT R20, R59, 0xffffe000, RZ, 0xc0, !PT ;  /* 0xffffe0003b147812 */ /* 0x000fe200078ec0ff */
[C---:B------:R-:W-:Y:S01]  /*8060*/  FFMA R29, R27.reuse, R21, R2 ;  /* 0x000000151b1d7223 */ /* 0x040fe20000000002 */
[----:B------:R-:W-:Y:S01]  /*8070*/  LOP3.LUT R21, R54, 0xffffe000, RZ, 0xc0, !PT ;  /* 0xffffe00036157812 */ /* 0x000fe200078ec0ff */
[----:B------:R-:W-:Y:S01]  /*8080*/  FFMA R30, R27, R26, R3 ;  /* 0x0000001a1b1e7223 */ /* 0x000fe20000000003 */
[----:B------:R-:W-:Y:S01]  /*8090*/  LOP3.LUT R26, R53, 0xffffe000, RZ, 0xc0, !PT ;  /* 0xffffe000351a7812 */ /* 0x000fe200078ec0ff */
[----:B------:R-:W-:Y:S01]  /*80a0*/  FFMA R31, R27, R20, R7 ;  /* 0x000000141b1f7223 */ /* 0x000fe20000000007 */
[----:B------:R-:W-:Y:S01]  /*80b0*/  LOP3.LUT R20, R55, 0xffffe000, RZ, 0xc0, !PT ;  /* 0xffffe00037147812 */ /* 0x000fe200078ec0ff */
[C---:B------:R-:W-:Y:S01]  /*80c0*/  FMUL R4, R24.reuse, R8 ;  /* 0x0000000818047220 */ /* 0x040fe20000400000 */
[----:B------:R-:W-:Y:S01]  /*80d0*/  F2FP.TF32.F32.PACK_B R28, R28 ;  /* 0x0000001cff1c723e */ /* 0x000fe200024050ff */
[C---:B------:R-:W-:Y:S01]  /*80e0*/  FMUL R5, R24.reuse, R9 ;  /* 0x0000000918057220 */ /* 0x040fe20000400000 */
[----:B------:R-:W-:Y:S01]  /*80f0*/  F2FP.TF32.F32.PACK_B R29, R29 ;  /* 0x0000001dff1d723e */ /* 0x000fe200024050ff */
[C---:B------:R-:W-:Y:S01]  /*8100*/  FMUL R6, R24.reuse, R10 ;  /* 0x0000000a18067220 */ /* 0x040fe20000400000 */
[----:B------:R-:W-:Y:S01]  /*8110*/  FMUL R11, R24, R11 ;  /* 0x0000000b180b7220 */ /* 0x000fe20000400000 */
[----:B------:R-:W-:Y:S01]  /*8120*/  F2FP.TF32.F32.PACK_B R30, R30 ;  /* 0x0000001eff1e723e */ /* 0x000fe200024050ff */
[C---:B------:R-:W-:Y:S01]  /*8130*/  FFMA R4, R27.reuse, R33, R4 ;  /* 0x000000211b047223 */ /* 0x040fe20000000004 */
[----:B------:R-:W-:Y:S01]  /*8140*/  F2FP.TF32.F32.PACK_B R31, R31 ;  /* 0x0000001fff1f723e */ /* 0x000fe200024050ff */
[C---:B------:R-:W-:Y:S01]  /*8150*/  FFMA R5, R27.reuse, R26, R5 ;  /* 0x0000001a1b057223 */ /* 0x040fe20000000005 */
[C---:B------:R-:W-:Y:S01]  /*8160*/  FFMA R6, R27.reuse, R21, R6 ;  /* 0x000000151b067223 */ /* 0x040fe20000000006 */
[----:B------:R-:W-:Y:S01]  /*8170*/  FFMA R7, R27, R20, R11 ;  /* 0x000000141b077223 */ /* 0x000fe2000000000b */
[----:B------:R-:W-:Y:S01]  /*8180*/  LOP3.LUT R33, R48, 0xffffe000, RZ, 0xc0, !PT ;  /* 0xffffe00030217812 */ /* 0x000fe200078ec0ff */
[----:B------:R1:W-:Y:S01]  /*8190*/  STS.128 [R65], R28 ;  /* 0x0000001c41007388 */ /* 0x0003e20000000c00 */
[----:B------:R-:W-:Y:S01]  /*81a0*/  LOP3.LUT R26, R49, 0xffffe000, RZ, 0xc0, !PT ;  /* 0xffffe000311a7812 */ /* 0x000fe200078ec0ff */
[C---:B------:R-:W-:Y:S01]  /*81b0*/  FMUL R8, R24.reuse, R12 ;  /* 0x0000000c18087220 */ /* 0x040fe20000400000 */
[----:B------:R-:W-:Y:S01]  /*81c0*/  FMUL R9, R24, R13 ;  /* 0x0000000d18097220 */ /* 0x000fe20000400000 */
[----:B------:R-:W-:Y:S01]  /*81d0*/  LOP3.LUT R21, R50, 0xffffe000, RZ, 0xc0, !PT ;  /* 0xffffe00032157812 */ /* 0x000fe200078ec0ff */
[C---:B------:R-:W-:Y:S01]  /*81e0*/  FMUL R10, R24.reuse, R14 ;  /* 0x0000000e180a7220 */ /* 0x040fe20000400000 */
[----:B------:R-:W-:Y:S01]  /*81f0*/  LOP3.LUT R20, R51, 0xffffe000, RZ, 0xc0, !PT ;  /* 0xffffe00033147812 */ /* 0x000fe200078ec0ff */
[----:B------:R-:W-:Y:S01]  /*8200*/  FMUL R15, R24, R15 ;  /* 0x0000000f180f7220 */ /* 0x000fe20000400000 */
[----:B------:R-:W-:Y:S01]  /*8210*/  F2FP.TF32.F32.PACK_B R4, R4 ;  /* 0x00000004ff04723e */ /* 0x000fe200024050ff */
[C---:B------:R-:W-:Y:S01]  /*8220*/  FFMA R8, R27.reuse, R33, R8 ;  /* 0x000000211b087223 */ /* 0x040fe20000000008 */
[----:B------:R-:W-:Y:S01]  /*8230*/  F2FP.TF32.F32.PACK_B R5, R5 ;  /* 0x00000005ff05723e */ /* 0x000fe200024050ff */
[C---:B------:R-:W-:Y:S01]  /*8240*/  FFMA R9, R27.reuse, R26, R9 ;  /* 0x0000001a1b097223 */ /* 0x040fe20000000009 */
[----:B------:R-:W-:Y:S01]  /*8250*/  F2FP.TF32.F32.PACK_B R6, R6 ;  /* 0x00000006ff06723e */ /* 0x000fe200024050ff */
[C---:B------:R-:W-:Y:S01]  /*8260*/  FFMA R10, R27.reuse, R21, R10 ;  /* 0x000000151b0a7223 */ /* 0x040fe2000000000a */
[----:B------:R-:W-:Y:S01]  /*8270*/  F2FP.TF32.F32.PACK_B R7, R7 ;  /* 0x00000007ff07723e */ /* 0x000fe200024050ff */
[----:B------:R-:W-:Y:S01]  /*8280*/  FFMA R11, R27, R20, R15 ;  /* 0x000000141b0b7223 */ /* 0x000fe2000000000f */
[----:B------:R-:W-:Y:S01]  /*8290*/  LOP3.LUT R33, R44, 0xffffe000, RZ, 0xc0, !PT ;  /* 0xffffe0002c217812 */ /* 0x000fe200078ec0ff */
[C---:B------:R-:W-:Y:S01]  /*82a0*/  FMUL R12, R24.reuse, R16 ;  /* 0x00000010180c7220 */ /* 0x040fe20000400000 */
[----:B------:R-:W-:Y:S01]  /*82b0*/  LOP3.LUT R26, R45, 0xffffe000, RZ, 0xc0, !PT ;  /* 0xffffe0002d1a7812 */ /* 0x000fe200078ec0ff */
[----:B------:R1:W-:Y:S01]  /*82c0*/  STS.128 [R78+0x10], R4 ;  /* 0x000010044e007388 */ /* 0x0003e20000000c00 */
        /* <DEDUP_REMOVED lines=13> */
[----:B------:R-:W-:Y:S02]  /*83a0*/  F2FP.TF32.F32.PACK_B R12, R12 ;  /* 0x0000000cff0c723e */ /* 0x000fe400024050ff */
[----:B------:R-:W-:Y:S01]  /*83b0*/  F2FP.TF32.F32.PACK_B R13, R13 ;  /* 0x0000000dff0d723e */ /* 0x000fe200024050ff */
[----:B------:R1:W-:Y:S01]  /*83c0*/  STS.128 [R77+0x20], R8 ;  /* 0x000020084d007388 */ /* 0x0003e20000000c00 */
[----:B------:R-:W-:Y:S02]  /*83d0*/  F2FP.TF32.F32.PACK_B R14, R14 ;  /* 0x0000000eff0e723e */ /* 0x000fe400024050ff */
[----:B------:R-:W-:Y:S05]  /*83e0*/  F2FP.TF32.F32.PACK_B R15, R15 ;  /* 0x0000000fff0f723e */ /* 0x000fea00024050ff */
[----:B------:R1:W-:Y:S01]  /*83f0*/  STS.128 [R83+0x30], R12 ;  /* 0x0000300c53007388 */ /* 0x0003e20000000c00 */
[----:B------:R-:W-:Y:S01]  /*8400*/  @!PT LDS RZ, [RZ] ;  /* 0x00000000fffff984 */ /* 0x000fe20000000800 */
[----:B------:R-:W-:Y:S01]  /*8410*/  @!PT LDS RZ, [RZ] ;  /* 0x00000000fffff984 */ /* 0x000fe20000000800 */
[----:B------:R-:W-:Y:S01]  /*8420*/  @!PT LDS RZ, [RZ] ;  /* 0x00000000fffff984 */ /* 0x000fe20000000800 */
[----:B------:R-:W-:Y:S01]  /*8430*/  @!PT LDS RZ, [RZ] ;  /* 0x00000000fffff984 */ /* 0x000fe20000000800 */
[----:B------:R2:W-:Y:S07]  /*8440*/  MEMBAR.ALL.CTA ;  /* 0x0000000000007992 */ /* 0x0005ee0000008000 */
[----:B--2---:R-:W2:Y:S02]  /*8450*/  FENCE.VIEW.ASYNC.S ;  /* 0x00000000000073c6 */ /* 0x004ea40000000000 */
[----:B--2---:R-:W-:Y:S06]  /*8460*/  BAR.SYNC.DEFER_BLOCKING 0x1, 0x80 ;  /* 0x0042000000007b1d */ /* 0x004fec0000010000 */
[----:B------:R-:W-:Y:S05]  /*8470*/  @P0 BRA `(.L_x_118) ;  /* 0x0000000000280947 */ /* 0x000fea0003800000 */
[----:B------:R-:W-:Y:S01]  /*8480*/  UIADD3 UR4, UPT, UPT, UR49, 0x200, URZ ;  /* 0x0000020031047890 */ /* 0x000fe2000fffe0ff */
[----:B------:R-:W-:Y:S05]  /*8490*/  UMOV UR41, UR53 ;  /* 0x0000003500297c82 */ /* 0x000fea0008000000 */
[----:B------:R-:W-:Y:S01]  /*84a0*/  MOV R62, UR4 ;  /* 0x00000004003e7c02 */ /* 0x000fe20008000f00 */
[----:B------:R-:W-:Y:S03]  /*84b0*/  UIADD3 UR4, UP0, UPT, UR56, 0x680, URZ ;  /* 0x0000068038047890 */ /* 0x000fe6000ff1e0ff */
[----:B------:R-:W-:Y:S01]  /*84c0*/  R2UR UR40, R62 ;  /* 0x000000003e2872ca */ /* 0x000fe200000e0000 */
[----:B------:R-:W-:Y:S11]  /*84d0*/  UIADD3.X UR5, UPT, UPT, URZ, UR57, URZ, UP0, !UPT ;  /* 0x00000039ff057290 */ /* 0x000ff600087fe4ff */
[----:B------:R-:W-:Y:S01]  /*84e0*/  @!UPT UIADD3 URZ, UPT, UPT, URZ, URZ, URZ ;  /* 0x000000fffffff290 */ /* 0x000fe2000fffe0ff */
[----:B------:R2:W-:Y:S01]  /*84f0*/  UTMASTG.4D [UR40], [UR4] ;  /* 0x00000028040073b5 */ /* 0x0005e20008018000 */
[----:B------:R0:W-:Y:S01]  /*8500*/  UTMACMDFLUSH ;  /* 0x00000000000079b7 */ /* 0x0001e20000000000 */
[----:B--2---:R-:W-:Y:S04]  /*8510*/  DEPBAR.LE SB0, 0x1 ;  /* 0x000080400000791a */ /* 0x004fe80000000000 */
.L_x_118:
[----:B------:R-:W-:Y:S05]  /*8520*/  BSYNC.RECONVERGENT B0 ;  /* 0x0000000000007941 */ /* 0x000fea0003800200 */
.L_x_117:
[----:B------:R-:W-:Y:S01]  /*8530*/  BAR.SYNC.DEFER_BLOCKING 0x1, 0x80 ;  /* 0x0042000000007b1d */ /* 0x000fe20000010000 */
[----:B------:R-:W-:Y:S01]  /*8540*/  ISETP.NE.AND P1, PT, R82, RZ, PT ;  /* 0x000000ff5200720c */ /* 0x000fe20003f25270 */
[----:B------:R-:W-:Y:S01]  /*8550*/  UISETP.NE.AND UP0, UPT, UR55, URZ, UPT ;  /* 0x000000ff3700728c */ /* 0x000fe2000bf05270 */
[----:B------:R-:W-:Y:S11]  /*8560*/  LEA R3, R86, UR49, 0x3 ;  /* 0x0000003156037c11 */ /* 0x000ff6000f8e18ff */
[----:B-1----:R-:W-:Y:S01]  /*8570*/  @P1 SHF.L.U32 R4, RZ, 0x1f, RZ ;  /* 0x0000001fff041819 */ /* 0x002fe200000006ff */
[----:B------:R-:W-:Y:S06]  /*8580*/  BRA.U !UP0, `(.L_x_119) ;  /* 0x0000000108247547 */ /* 0x000fec000b800000 */
[----:B------:R-:W1:Y:S01]  /*8590*/  S2R R0, SR_CgaCtaId ;  /* 0x0000000000007919 */ /* 0x000e620000008800 */
[----:B------:R-:W-:Y:S01]  /*85a0*/  IMAD.U32 R2, RZ, RZ, UR52 ;  /* 0x00000034ff027e24 */ /* 0x000fe2000f8e00ff */
[----:B------:R-:W-:Y:S04]  /*85b0*/  UIADD3 UR4, UPT, UPT, UR52, 0x1, URZ ;  /* 0x0000000134047890 */ /* 0x000fe8000fffe0ff */
[----:B------:R-:W-:Y:S01]  /*85c0*/  @P1 LEA R2, R2, UR49, 0x3 ;  /* 0x0000003102021c11 */ /* 0x000fe2000f8e18ff */
[----:B------:R-:W-:Y:S04]  /*85d0*/  UISETP.NE.AND UP0, UPT, UR4, 0x4, UPT ;  /* 0x000000040400788c */ /* 0x000fe8000bf05270 */
[----:B------:R-:W-:Y:S01]  /*85e0*/  @P1 VIADD R5, R2, 0xa0 ;  /* 0x000000a002051836 */ /* 0x000fe20000000000 */
[----:B------:R-:W-:Y:S04]  /*85f0*/  USEL UR52, UR4, URZ, UP0 ;  /* 0x000000ff04347287 */ /* 0x000fe80008000000 */
[----:B-1----:R-:W-:Y:S04]  /*8600*/  @P1 PRMT R0, R0, 0x654, R5 ;  /* 0x0000065400001816 */ /* 0x002fe80000000005 */
[----:B------:R1:W-:Y:S04]  /*8610*/  @P1 SYNCS.ARRIVE.TRANS64.RED.A1T0 RZ, [R0+URZ], RZ ;  /* 0x000000ff00ff19a7 */ /* 0x0003e800081004ff */
.L_x_119:
[----:B------:R-:W2:Y:S01]  /*8620*/  @P1 SYNCS.PHASECHK.TRANS64.TRYWAIT P0, [R3+URZ+0x80], R4 ;  /* 0x00008004030015a7 */ /* 0x000ea200080011ff */
[----:B------:R-:W-:Y:S01]  /*8630*/  BSSY B1, `(.L_x_120) ;  /* 0x0000016000017945 */ /* 0x000fe20003800000 */
[----:B--2---:R-:W-:Y:S03]  /*8640*/  @P1 SEL R85, RZ, 0x1, !P0 ;  /* 0x00000001ff551807 */ /* 0x004fe60004000000 */
[----:B------:R-:W-:Y:S05]  /*8650*/  @!P1 BRA `(.L_x_121) ;  /* 0x00000000004c9947 */ /* 0x000fea0003800000 */
[----:B------:R-:W-:Y:S01]  /*8660*/  ISETP.NE.AND P0, PT, R85, RZ, PT ;  /* 0x000000ff5500720c */ /* 0x000fe20003f05270 */
[----:B------:R-:W-:Y:S01]  /*8670*/  BSSY B0, `(.L_x_122) ;  /* 0x000000b000007945 */ /* 0x000fe20003800000 */
[----:B------:R-:W-:Y:S11]  /*8680*/  ISETP.NE.AND P1, PT, R87, RZ, PT ;  /* 0x000000ff5700720c */ /* 0x000ff60003f25270 */
[----:B------:R-:W-:Y:S02]  /*8690*/  @!UPT UIADD3 URZ, UPT, UPT, URZ, URZ, URZ ;  /* 0x000000fffffff290 */ /* 0x000fe4000fffe0ff */
[C---:B------:R-:W-:Y:S01]  /*86a0*/  @P1 IMAD R6, R86.reuse, 0x2000, R65 ;  /* 0x0000200056061824 */ /* 0x040fe200078e0241 */
[C---:B------:R-:W-:Y:S01]  /*86b0*/  @P1 LEA R4, R86.reuse, R77, 0xd ;  /* 0x0000004d56041211 */ /* 0x040fe200078e68ff */
[C---:B------:R-:W-:Y:S02]  /*86c0*/  @P1 IMAD R5, R86.reuse, 0x2000, R78 ;  /* 0x0000200056051824 */ /* 0x040fe400078e024e */
[----:B------:R-:W-:Y:S01]  /*86d0*/  @P1 IMAD R2, R86, 0x2000, R83 ;  /* 0x0000200056021824 */ /* 0x000fe200078e0253 */
[----:B------:R-:W-:Y:S06]  /*86e0*/  @P0 BRA `(.L_x_123) ;  /* 0x00000000000c0947 */ /* 0x000fec0003800000 */
[----:B-1----:R-:W-:Y:S04]  /*86f0*/  SHF.L.U32 R0, RZ, 0x1f, RZ ;  /* 0x0000001fff007819 */ /* 0x002fe800000006ff */
[----:B------:R-:W1:Y:S02]  /*8700*/  SYNCS.PHASECHK.TRANS64.TRYWAIT P0, [R3+URZ+0x80], R0 ;  /* 0x00008000030075a7 */ /* 0x000e6400080011ff */
[----:B-1----:R-:W-:Y:S05]  /*8710*/  @!P0 BRA `(.L_x_124) ;  /* 0x00000050003c8947 */ /* 0x002fea0003800000 */
.L_x_123:
[----:B------:R-:W-:Y:S05]  /*8720*/  BSYNC B0 ;  /* 0x0000000000007941 */ /* 0x000fea0003800000 */
.L_x_122:
[----:B------:R-:W-:Y:S02]  /*8730*/  ISETP.NE.AND P0, PT, R87, RZ, PT ;  /* 0x000000ff5700720c */ /* 0x000fe40003f05270 */
[----:B------:R-:W-:Y:S11]  /*8740*/  IADD3 R86, PT, PT, R86, 0x1, RZ ;  /* 0x0000000156567810 */ /* 0x000ff60007ffe0ff */
[----:B------:R2:W4:Y:S04]  /*8750*/  @P0 LDS.128 R56, [R6] ;  /* 0x0000000006380984 */ /* 0x0005280000000c00 */
[----:B------:R2:W1:Y:S04]  /*8760*/  @P0 LDS.128 R52, [R5+0x10] ;  /* 0x0000100005340984 */ /* 0x0004680000000c00 */
[----:B------:R2:W1:Y:S04]  /*8770*/  @P0 LDS.128 R48, [R4+0x20] ;  /* 0x0000200004300984 */ /* 0x0004680000000c00 */
[----:B------:R2:W1:Y:S02]  /*8780*/  @P0 LDS.128 R44, [R2+0x30] ;  /* 0x00003000022c0984 */ /* 0x0004640000000c00 */
.L_x_121:
[----:B------:R-:W-:Y:S05]  /*8790*/  BSYNC B1 ;  /* 0x0000000000017941 */ /* 0x000fea0003800000 */
.L_x_120:
[----:B-1----:R-:W-:Y:S05]  /*87a0*/  VIADD R0, R25, 0x10 ;  /* 0x0000001019007836 */ /* 0x002fea0000000000 */
[----:B------:R-:W-:Y:S04]  /*87b0*/  SHF.R.U32.HI R0, RZ, 0x15, R0 ;  /* 0x00000015ff007819 */ /* 0x000fe80000011600 */
[----:B------:R-:W-:Y:S11]  /*87c0*/  LOP3.LUT P0, RZ, R0, 0x3, R69, 0x48, !PT ;  /* 0x0000000300ff7812 */ /* 0x000ff60007804845 */
[----:B------:R-:W-:Y:S02]  /*87d0*/  @!UPT UIADD3 URZ, UPT, UPT, URZ, URZ, URZ ;  /* 0x000000fffffff290 */ /* 0x000fe4000fffe0ff */
[----:B------:R-:W-:Y:S05]  /*87e0*/  @!P0 BRA `(.L_x_125) ;  /* 0x0000000000408947 */ /* 0x000fea0003800000 */
[----:B------:R-:W1:Y:S01]  /*87f0*/  LDCU.64 UR8, c[0x4][0x70] ;  /* 0x01000e00ff0877ac */ /* 0x000e620008000a00 */
[----:B------:R-:W-:Y:S01]  /*8800*/  MOV R3, 0x0 ;  /* 0x0000000000037802 */ /* 0x000fe20000000f00 */
[----:B------:R-:W-:Y:S02]  /*8810*/  HFMA2 R12, -RZ, RZ, 0, 5.9604644775390625e-08 ;  /* 0x00000001ff0c7431 */ /* 0x000fe400000001ff */
[----:B------:R-:W-:Y:S02]  /*8820*/  IMAD.MOV.U32 R8, RZ, RZ, 0x192 ;  /* 0x00000192ff087424 */ /* 0x000fe400078e00ff */
[----:B------:R-:W-:Y:S01]  /*8830*/  IMAD.MOV.U32 R13, RZ, RZ, RZ ;  /* 0x000000ffff0d7224 */ /* 0x000fe200078e00ff */
[----:B------:R-:W5:Y:S01]  /*8840*/  LDCU.64 UR6, c[0x4][0x78] ;  /* 0x01000f00ff0677ac */ /* 0x000f620008000a00 */
[----:B--2---:R-:W2:Y:S01]  /*8850*/  LDC.64 R2, c[0x4][R3] ;  /* 0x0100000003027b82 */ /* 0x004ea20000000a00 */
[----:B------:R-:W3:Y:S01]  /*8860*/  LDCU.64 UR4, c[0x4][0x10] ;  /* 0x01000200ff0477ac */ /* 0x000ee20008000a00 */
[----:B-1----:R-:W-:Y:S01]  /*8870*/  MOV R5, UR9 ;  /* 0x0000000900057c02 */ /* 0x002fe20008000f00 */
[----:B------:R-:W-:Y:S01]  /*8880*/  IMAD.U32 R4, RZ, RZ, UR8 ;  /* 0x00000008ff047e24 */ /* 0x000fe2000f8e00ff */
[----:B-----5:R-:W-:Y:S01]  /*8890*/  MOV R7, UR7 ;  /* 0x0000000700077c02 */ /* 0x020fe20008000f00 */
[----:B------:R-:W-:Y:S01]  /*88a0*/  IMAD.U32 R6, RZ, RZ, UR6 ;  /* 0x00000006ff067e24 */ /* 0x000fe2000f8e00ff */
[----:B---3--:R-:W-:Y:S01]  /*88b0*/  MOV R11, UR5 ;  /* 0x00000005000b7c02 */ /* 0x008fe20008000f00 */
[----:B------:R-:W-:Y:S02]  /*88c0*/  IMAD.U32 R10, RZ, RZ, UR4 ;  /* 0x00000004ff0a7e24 */ /* 0x000fe4000f8e00ff */
[----:B------:R-:W-:Y:S07]  /*88d0*/  LEPC R20, `(.L_x_125) ;  /* 0x000000001014794e */ /* 0x000fee0000000000 */
[----:B--2-4-:R-:W-:Y:S05]  /*88e0*/  CALL.ABS.NOINC R2 ;  /* 0x0000000002007343 */ /* 0x014fea0003c00000 */
.L_x_125:
[----:B----4-:R-:W-:Y:S01]  /*88f0*/  LOP3.LUT R20, R56, 0xffffe000, RZ, 0xc0, !PT ;  /* 0xffffe00038147812 */ /* 0x010fe200078ec0ff */
[----:B------:R-:W-:Y:S05]  /*8900*/  WARPSYNC.ALL ;  /* 0x0000000000007948 */ /* 0x000fea0003800000 */
[----:B------:R-:W-:Y:S01]  /*8910*/  R2UR UR4, R25 ;  /* 0x00000000190472ca */ /* 0x000fe200000e0000 */
[----:B------:R-:W1:Y:S01]  /*8920*/  S2R R88, SR_CgaCtaId ;  /* 0x0000000000587919 */ /* 0x000e620000008800 */
[----:B------:R-:W-:Y:S01]  /*8930*/  LOP3.LUT R21, R57, 0xffffe000, RZ, 0xc0, !PT ;  /* 0xffffe00039157812 */ /* 0x000fe200078ec0ff */
[----:B------:R-:W-:Y:S01]  /*8940*/  IMAD.U32 R40, RZ, RZ, UR52 ;  /* 0x00000034ff287e24 */ /* 0x000fe2000f8e00ff */
[----:B------:R-:W-:Y:S01]  /*8950*/  LOP3.LUT R41, R58, 0xffffe000, RZ, 0xc0, !PT ;  /* 0xffffe0003a297812 */ /* 0x000fe200078ec0ff */
[----:B------:R-:W-:Y:S01]  /*8960*/  BSSY.RECONVERGENT B0, `(.L_x_126) ;  /* 0x0000059000007945 */ /* 0x000fe20003800200 */
[----:B------:R-:W-:Y:S02]  /*8970*/  LOP3.LUT R26, R48, 0xffffe000, RZ, 0xc0, !PT ;  /* 0xffffe000301a7812 */ /* 0x000fe400078ec0ff */
[----:B------:R-:W-:Y:S02]  /*8980*/  ISETP.NE.AND P6, PT, R82, RZ, PT ;  /* 0x000000ff5200720c */ /* 0x000fe40003fc5270 */
[----:B------:R-:W-:Y:S03]  /*8990*/  ISETP.NE.AND P0, PT, R67, RZ, PT ;  /* 0x000000ff4300720c */ /* 0x000fe60003f05270 */
[----:B--2---:R-:W2:Y:S08]  /*89a0*/  LDTM.x16 R4, tmem[UR4+0x10] ;  /* 0x00001004000479ee */ /* 0x004eb00008240000 */
[----:B------:R-:W-:Y:S02]  /*89b0*/  @P6 LEA R40, R40, UR49, 0x3 ;  /* 0x0000003128286c11 */ /* 0x000fe4000f8e18ff */
[----:B------:R-:W-:Y:S03]  /*89c0*/  @P6 SHF.L.U32 R91, RZ, 0x1f, RZ ;  /* 0x0000001fff5b6819 */ /* 0x000fe600000006ff */
[----:B------:R-:W-:Y:S01]  /*89d0*/  @P6 VIADD R89, R40, 0xa0 ;  /* 0x000000a028596836 */ /* 0x000fe20000000000 */
[----:B------:R-:W-:Y:S04]  /*89e0*/  LEA R40, R86, UR49, 0x3 ;  /* 0x0000003156287c11 */ /* 0x000fe8000f8e18ff */
[----:B-1----:R-:W-:Y:S01]  /*89f0*/  @P6 PRMT R89, R88, 0x654, R89 ;  /* 0x0000065458596816 */ /* 0x002fe20000000059 */
[C---:B--2---:R-:W-:Y:S01]  /*8a00*/  FMUL R0, R24.reuse, R4 ;  /* 0x0000000418007220 */ /* 0x044fe20000400000 */
[C---:B------:R-:W-:Y:S01]  /*8a10*/  FMUL R2, R24.reuse, R5 ;  /* 0x0000000518027220 */ /* 0x040fe20000400000 */
[C---:B------:R-:W-:Y:S01]  /*8a20*/  FMUL R3, R24.reuse, R10 ;  /* 0x0000000a18037220 */ /* 0x040fe20000400000 */
[----:B------:R-:W-:Y:S01]  /*8a30*/  FMUL R4, R24, R11 ;  /* 0x0000000b18047220 */ /* 0x000fe20000400000 */
[C---:B------:R-:W-:Y:S01]  /*8a40*/  FFMA R28, R27.reuse, R20, R0 ;  /* 0x000000141b1c7223 */ /* 0x040fe20000000000 */
[----:B------:R-:W-:Y:S01]  /*8a50*/  LOP3.LUT R20, R52, 0xffffe000, RZ, 0xc0, !PT ;  /* 0xffffe00034147812 */ /* 0x000fe200078ec0ff */
[----:B------:R-:W-:Y:S01]  /*8a60*/  FFMA R29, R27, R21, R2 ;  /* 0x000000151b1d7223 */ /* 0x000fe20000000002 */
[----:B------:R-:W-:Y:S01]  /*8a70*/  LOP3.LUT R21, R59, 0xffffe000, RZ, 0xc0, !PT ;  /* 0xffffe0003b157812 */ /* 0x000fe200078ec0ff */
[C---:B------:R-:W-:Y:S01]  /*8a80*/  FMUL R0, R24.reuse, R6 ;  /* 0x0000000618007220 */ /* 0x040fe20000400000 */
[----:B------:R-:W-:Y:S01]  /*8a90*/  F2FP.TF32.F32.PACK_B R28, R28 ;  /* 0x0000001cff1c723e */ /* 0x000fe200024050ff */
[C---:B------:R-:W-:Y:S01]  /*8aa0*/  FMUL R2, R24.reuse, R7 ;  /* 0x0000000718027220 */ /* 0x040fe20000400000 */
[----:B------:R-:W-:Y:S01]  /*8ab0*/  F2FP.TF32.F32.PACK_B R29, R29 ;  /* 0x0000001dff1d723e */ /* 0x000fe200024050ff */
[----:B------:R-:W-:Y:S01]  /*8ac0*/  FFMA R30, R27, R41, R0 ;  /* 0x000000291b1e7223 */ /* 0x000fe20000000000 */
[----:B------:R-:W-:Y:S01]  /*8ad0*/  LOP3.LUT R41, R55, 0xffffe000, RZ, 0xc0, !PT ;  /* 0xffffe00037297812 */ /* 0x000fe200078ec0ff */
[----:B------:R-:W-:Y:S01]  /*8ae0*/  FFMA R31, R27, R21, R2 ;  /* 0x000000151b1f7223 */ /* 0x000fe20000000002 */
[----:B------:R-:W-:Y:S01]  /*8af0*/  LOP3.LUT R21, R53, 0xffffe000, RZ, 0xc0, !PT ;  /* 0xffffe00035157812 */ /* 0x000fe200078ec0ff */
[C---:B------:R-:W-:Y:S01]  /*8b00*/  FMUL R0, R24.reuse, R8 ;  /* 0x0000000818007220 */ /* 0x040fe20000400000 */
[----:B------:R-:W-:Y:S01]  /*8b10*/  F2FP.TF32.F32.PACK_B R30, R30 ;  /* 0x0000001eff1e723e */ /* 0x000fe200024050ff */
[----:B------:R-:W-:Y:S01]  /*8b20*/  FMUL R2, R24, R9 ;  /* 0x0000000918027220 */ /* 0x000fe20000400000 */
[----:B------:R-:W-:Y:S01]  /*8b30*/  F2FP.TF32.F32.PACK_B R31, R31 ;  /* 0x0000001fff1f723e */ /* 0x000fe200024050ff */
[C---:B------:R-:W-:Y:S01]  /*8b40*/  FFMA R32, R27.reuse, R20, R0 ;  /* 0x000000141b207223 */ /* 0x040fe20000000000 */
[----:B------:R-:W-:Y:S01]  /*8b50*/  LOP3.LUT R20, R54, 0xffffe000, RZ, 0xc0, !PT ;  /* 0xffffe00036147812 */ /* 0x000fe200078ec0ff */
[----:B------:R-:W-:Y:S01]  /*8b60*/  FFMA R33, R27, R21, R2 ;  /* 0x000000151b217223 */ /* 0x000fe20000000002 */
[C---:B------:R-:W-:Y:S01]  /*8b70*/  FMUL R5, R24.reuse, R12 ;  /* 0x0000000c18057220 */ /* 0x040fe20000400000 */
[----:B------:R1:W-:Y:S01]  /*8b80*/  STS.128 [R65+0x2000], R28 ;  /* 0x0020001c41007388 */ /* 0x0003e20000000c00 */
[----:B------:R-:W-:Y:S01]  /*8b90*/  LOP3.LUT R21, R49, 0xffffe000, RZ, 0xc0, !PT ;  /* 0xffffe00031157812 */ /* 0x000fe200078ec0ff */
[C---:B------:R-:W-:Y:S01]  /*8ba0*/  FFMA R34, R27.reuse, R20, R3 ;  /* 0x000000141b227223 */ /* 0x040fe20000000003 */
[----:B------:R-:W-:Y:S01]  /*8bb0*/  FFMA R35, R27, R41, R4 ;  /* 0x000000291b237223 */ /* 0x000fe20000000004 */
        /* <DEDUP_REMOVED lines=22> */
[----:B------:R-:W-:Y:S02]  /*8d20*/  F2FP.TF32.F32.PACK_B R36, R36 ;  /* 0x00000024ff24723e */ /* 0x000fe400024050ff */
[----:B------:R-:W-:Y:S02]  /*8d30*/  F2FP.TF32.F32.PACK_B R37, R37 ;  /* 0x00000025ff25723e */ /* 0x000fe400024050ff */
[----:B------:R-:W-:Y:S01]  /*8d40*/  F2FP.TF32.F32.PACK_B R38, R38 ;  /* 0x00000026ff26723e */ /* 0x000fe200024050ff */
[C---:B-1----:R-:W-:Y:S01]  /*8d50*/  FFMA R28, R27.reuse, R20, R9 ;  /* 0x000000141b1c7223 */ /* 0x042fe20000000009 */
[----:B------:R-:W-:Y:S01]  /*8d60*/  F2FP.TF32.F32.PACK_B R39, R39 ;  /* 0x00000027ff27723e */ /* 0x000fe200024050ff */
[C---:B------:R-:W-:Y:S01]  /*8d70*/  FFMA R29, R27.reuse, R21, R10 ;  /* 0x000000151b1d7223 */ /* 0x040fe2000000000a */
[C---:B------:R-:W-:Y:S01]  /*8d80*/  FFMA R30, R27.reuse, R26, R11 ;  /* 0x0000001a1b1e7223 */ /* 0x040fe2000000000b */
[----:B------:R-:W-:Y:S01]  /*8d90*/  FFMA R31, R27, R41, R12 ;  /* 0x000000291b1f7223 */ /* 0x000fe2000000000c */
[----:B------:R-:W-:Y:S01]  /*8da0*/  F2FP.TF32.F32.PACK_B R28, R28 ;  /* 0x0000001cff1c723e */ /* 0x000fe200024050ff */
[----:B------:R2:W-:Y:S01]  /*8db0*/  STS.128 [R77+0x2020], R36 ;  /* 0x002020244d007388 */ /* 0x0005e20000000c00 */
[----:B------:R-:W-:Y:S02]  /*8dc0*/  F2FP.TF32.F32.PACK_B R29, R29 ;  /* 0x0000001dff1d723e */ /* 0x000fe400024050ff */
        /* <DEDUP_REMOVED lines=8> */
[----:B-1----:R-:W1:Y:S02]  /*8e50*/  FENCE.VIEW.ASYNC.S ;  /* 0x00000000000073c6 */ /* 0x002e640000000000 */
[----:B-1----:R-:W-:Y:S06]  /*8e60*/  BAR.SYNC.DEFER_BLOCKING 0x1, 0x80 ;  /* 0x0042000000007b1d */ /* 0x002fec0000010000 */
[----:B------:R-:W-:Y:S05]  /*8e70*/  @P0 BRA `(.L_x_127) ;  /* 0x00000000001c0947 */ /* 0x000fea0003800000 */
[----:B------:R-:W-:Y:S02]  /*8e80*/  UIADD3 UR4, UP0, UPT, UR56, 0x680, URZ ;  /* 0x0000068038047890 */ /* 0x000fe4000ff1e0ff */
[----:B------:R-:W-:Y:S02]  /*8e90*/  UIADD3 UR40, UPT, UPT, UR49, 0x2200, URZ ;  /* 0x0000220031287890 */ /* 0x000fe4000fffe0ff */
[----:B------:R-:W-:Y:S02]  /*8ea0*/  UIADD3 UR41, UPT, UPT, UR53, 0x10, URZ ;  /* 0x0000001035297890 */ /* 0x000fe4000fffe0ff */
[----:B------:R-:W-:Y:S09]  /*8eb0*/  UIADD3.X UR5, UPT, UPT, URZ, UR57, URZ, UP0, !UPT ;  /* 0x00000039ff057290 */ /* 0x000ff200087fe4ff */
[----:B------:R1:W-:Y:S01]  /*8ec0*/  UTMASTG.4D [UR40], [UR4] ;  /* 0x00000028040073b5 */ /* 0x0003e20008018000 */
[----:B------:R0:W-:Y:S01]  /*8ed0*/  UTMACMDFLUSH ;  /* 0x00000000000079b7 */ /* 0x0001e20000000000 */
[----:B-1----:R-:W-:Y:S04]  /*8ee0*/  DEPBAR.LE SB0, 0x1 ;  /* 0x000080400000791a */ /* 0x002fe80000000000 */
.L_x_127:
[----:B------:R-:W-:Y:S05]  /*8ef0*/  BSYNC.RECONVERGENT B0 ;  /* 0x0000000000007941 */ /* 0x000fea0003800200 */
.L_x_126:
[----:B------:R-:W-:Y:S01]  /*8f00*/  BAR.SYNC.DEFER_BLOCKING 0x1, 0x80 ;  /* 0x0042000000007b1d */ /* 0x000fe20000010000 */
[----:B------:R-:W-:Y:S04]  /*8f10*/  UIADD3 UR4, UPT, UPT, UR52, 0x1, URZ ;  /* 0x0000000134047890 */ /* 0x000fe8000fffe0ff */
[----:B------:R-:W-:Y:S04]  /*8f20*/  UISETP.NE.AND UP0, UPT, UR4, 0x4, UPT ;  /* 0x000000040400788c */ /* 0x000fe8000bf05270 */
[----:B------:R-:W-:Y:S01]  /*8f30*/  USEL UR51, UR4, URZ, UP0 ;  /* 0x000000ff04337287 */ /* 0x000fe20008000000 */
[----:B------:R1:W-:Y:S01]  /*8f40*/  @P6 SYNCS.ARRIVE.TRANS64.RED.A1T0 RZ, [R89+URZ], RZ ;  /* 0x000000ff59ff69a7 */ /* 0x0003e200081004ff */
[----:B------:R-:W-:Y:S01]  /*8f50*/  BSSY B1, `(.L_x_128) ;  /* 0x0000017000017945 */ /* 0x000fe20003800000 */
[----:B------:R-:W4:Y:S02]  /*8f60*/  @P6 SYNCS.PHASECHK.TRANS64.TRYWAIT P0, [R40+URZ+0x80], R91 ;  /* 0x0000805b280065a7 */ /* 0x000f2400080011ff */
[----:B----4-:R-:W-:Y:S01]  /*8f70*/  @P6 SEL R85, RZ, 0x1, !P0 ;  /* 0x00000001ff556807 */ /* 0x010fe20004000000 */
[----:B-1----:R-:W-:Y:S06]  /*8f80*/  @!P6 BRA `(.L_x_129) ;  /* 0x00000000004ce947 */ /* 0x002fec0003800000 */
        /* <DEDUP_REMOVED lines=9> */
[----:B------:R-:W-:Y:S04]  /*9020*/  SHF.L.U32 R5, RZ, 0x1f, RZ ;  /* 0x0000001fff057819 */ /* 0x000fe800000006ff */
[----:B------:R-:W1:Y:S02]  /*9030*/  SYNCS.PHASECHK.TRANS64.TRYWAIT P0, [R40+URZ+0x80], R5 ;  /* 0x00008005280075a7 */ /* 0x000e6400080011ff */
[----:B-1----:R-:W-:Y:S05]  /*9040*/  @!P0 BRA `(.L_x_132) ;  /* 0x0000004800048947 */ /* 0x002fea0003800000 */
.L_x_131:
[----:B------:R-:W-:Y:S05]  /*9050*/  BSYNC B0 ;  /* 0x0000000000007941 */ /* 0x000fea0003800000 */
.L_x_130:
[----:B------:R-:W-:Y:S02]  /*9060*/  ISETP.NE.AND P0, PT, R87, RZ, PT ;  /* 0x000000ff5700720c */ /* 0x000fe40003f05270 */
[----:B------:R-:W-:Y:S11]  /*9070*/  IADD3 R86, PT, PT, R86, 0x1, RZ ;  /* 0x0000000156567810 */ /* 0x000ff60007ffe0ff */
[----:B------:R4:W1:Y:S04]  /*9080*/  @P0 LDS.128 R56, [R4] ;  /* 0x0000000004380984 */ /* 0x0008680000000c00 */
[----:B------:R4:W1:Y:S04]  /*9090*/  @P0 LDS.128 R52, [R3+0x10] ;  /* 0x0000100003340984 */ /* 0x0008680000000c00 */
[----:B------:R4:W1:Y:S04]  /*90a0*/  @P0 LDS.128 R48, [R2+0x20] ;  /* 0x0000200002300984 */ /* 0x0008680000000c00 */
[----:B------:R4:W1:Y:S02]  /*90b0*/  @P0 LDS.128 R44, [R0+0x30] ;  /* 0x00003000002c0984 */ /* 0x0008640000000c00 */
.L_x_129:
[----:B------:R-:W-:Y:S05]  /*90c0*/  BSYNC B1 ;  /* 0x0000000000017941 */ /* 0x000fea0003800000 */
.L_x_128:
[----:B----4-:R-:W-:Y:S05]  /*90d0*/  VIADD R0, R25, 0x20 ;  /* 0x0000002019007836 */ /* 0x010fea0000000000 */
        /* <DEDUP_REMOVED lines=9> */
[----:B------:R-:W4:Y:S01]  /*9170*/  LDCU.64 UR6, c[0x4][0x78] ;  /* 0x01000f00ff0677ac */ /* 0x000f220008000a00 */
[----:B------:R-:W2:Y:S01]  /*9180*/  LDC.64 R2, c[0x4][R3] ;  /* 0x0100000003027b82 */ /* 0x000ea20000000a00 */
[----:B------:R-:W5:Y:S01]  /*9190*/  LDCU.64 UR4, c[0x4][0x10] ;  /* 0x01000200ff0477ac */ /* 0x000f620008000a00 */
[----:B-1----:R-:W-:Y:S01]  /*91a0*/  MOV R5, UR9 ;  /* 0x0000000900057c02 */ /* 0x002fe20008000f00 */
[----:B------:R-:W-:Y:S01]  /*91b0*/  IMAD.U32 R4, RZ, RZ, UR8 ;  /* 0x00000008ff047e24 */ /* 0x000fe2000f8e00ff */
[----:B----4-:R-:W-:Y:S01]  /*91c0*/  MOV R7, UR7 ;  /* 0x0000000700077c02 */ /* 0x010fe20008000f00 */
[----:B------:R-:W-:Y:S01]  /*91d0*/  IMAD.U32 R6, RZ, RZ, UR6 ;  /* 0x00000006ff067e24 */ /* 0x000fe2000f8e00ff */
[----:B-----5:R-:W-:Y:S01]  /*91e0*/  MOV R11, UR5 ;  /* 0x00000005000b7c02 */ /* 0x020fe20008000f00 */
[----:B------:R-:W-:Y:S02]  /*91f0*/  IMAD.U32 R10, RZ, RZ, UR4 ;  /* 0x00000004ff0a7e24 */ /* 0x000fe4000f8e00ff */
[----:B------:R-:W-:Y:S07]  /*9200*/  LEPC R20, `(.L_x_133) ;  /* 0x000000001014794e */ /* 0x000fee0000000000 */
[----:B--23--:R-:W-:Y:S05]  /*9210*/  CALL.ABS.NOINC R2 ;  /* 0x0000000002007343 */ /* 0x00cfea0003c00000 */
.L_x_133:
[----:B-1----:R-:W-:Y:S01]  /*9220*/  LOP3.LUT R20, R56, 0xffffe000, RZ, 0xc0, !PT ;  /* 0xffffe00038147812 */ /* 0x002fe200078ec0ff */
[----:B------:R-:W-:Y:S05]  /*9230*/  WARPSYNC.ALL ;  /* 0x0000000000007948 */ /* 0x000fea0003800000 */
[----:B------:R-:W-:Y:S01]  /*9240*/  R2UR UR4, R25 ;  /* 0x00000000190472ca */ /* 0x000fe200000e0000 */
[----:B------:R-:W-:Y:S01]  /*9250*/  IMAD.U32 R89, RZ, RZ, UR51 ;  /* 0x00000033ff597e24 */ /* 0x000fe2000f8e00ff */
[----:B------:R-:W-:Y:S01]  /*9260*/  LOP3.LUT R21, R57, 0xffffe000, RZ, 0xc0, !PT ;  /* 0xffffe00039157812 */ /* 0x000fe200078ec0ff */
[----:B------:R-:W-:Y:S01]  /*9270*/  BSSY.RECONVERGENT B0, `(.L_x_134) ;  /* 0x000005a000007945 */ /* 0x000fe20003800200 */
[----:B------:R-:W-:Y:S02]  /*9280*/  LOP3.LUT R41, R58, 0xffffe000, RZ, 0xc0, !PT ;  /* 0xffffe0003a297812 */ /* 0x000fe400078ec0ff */
[----:B------:R-:W-:Y:S02]  /*9290*/  LOP3.LUT R26, R54, 0xffffe000, RZ, 0xc0, !PT ;  /* 0xffffe000361a7812 */ /* 0x000fe400078ec0ff */
[----:B------:R-:W-:Y:S02]  /*92a0*/  LOP3.LUT R40, R50, 0xffffe000, RZ, 0xc0, !PT ;  /* 0xffffe00032287812 */ /* 0x000fe400078ec0ff */
[----:B------:R-:W-:Y:S02]  /*92b0*/  ISETP.NE.AND P6, PT, R82, RZ, PT ;  /* 0x000000ff5200720c */ /* 0x000fe40003fc5270 */
[----:B------:R-:W-:Y:S01]  /*92c0*/  ISETP.NE.AND P0, PT, R67, RZ, PT ;  /* 0x000000ff4300720c */ /* 0x000fe20003f05270 */
[----:B------:R-:W1:Y:S01]  /*92d0*/  LDTM.x16 R4, tmem[UR4+0x20] ;  /* 0x00002004000479ee */ /* 0x000e620008240000 */
[----:B------:R-:W-:Y:S09]  /*92e0*/  LEA R90, R86, UR49, 0x3 ;  /* 0x00000031565a7c11 */ /* 0x000ff2000f8e18ff */
[----:B------:R-:W-:Y:S02]  /*92f0*/  @P6 LEA R89, R89, UR49, 0x3 ;  /* 0x0000003159596c11 */ /* 0x000fe4000f8e18ff */
[----:B------:R-:W-:Y:S03]  /*9300*/  @P6 SHF.L.U32 R91, RZ, 0x1f, RZ ;  /* 0x0000001fff5b6819 */ /* 0x000fe600000006ff */
[----:B------:R-:W-:Y:S05]  /*9310*/  @P6 VIADD R89, R89, 0xa0 ;  /* 0x000000a059596836 */ /* 0x000fea0000000000 */
[----:B------:R-:W-:Y:S01]  /*9320*/  @P6 PRMT R89, R88, 0x654, R89 ;  /* 0x0000065458596816 */ /* 0x000fe20000000059 */
[C---:B-1----:R-:W-:Y:S01]  /*9330*/  FMUL R0, R24.reuse, R4 ;  /* 0x0000000418007220 */ /* 0x042fe20000400000 */
[C---:B------:R-:W-:Y:S01]  /*9340*/  FMUL R2, R24.reuse, R5 ;  /* 0x0000000518027220 */ /* 0x040fe20000400000 */
[C---:B------:R-:W-:Y:S01]  /*9350*/  FMUL R3, R24.reuse, R10 ;  /* 0x0000000a18037220 */ /* 0x040fe20000400000 */
[----:B------:R-:W-:Y:S01]  /*9360*/  FMUL R4, R24, R11 ;  /* 0x0000000b18047220 */ /* 0x000fe20000400000 */
[C---:B--2---:R-:W-:Y:S01]  /*9370*/  FFMA R28, R27.reuse, R20, R0 ;  /* 0x000000141b1c7223 */ /* 0x044fe20000000000 */
        /* <DEDUP_REMOVED lines=9> */
[C---:B------:R-:W-:Y:S01]  /*9410*/  FFMA R31, R27.reuse, R21, R2 ;  /* 0x000000151b1f7223 */ /* 0x040fe20000000002 */
[C---:B------:R-:W-:Y:S01]  /*9420*/  FMUL R0, R24.reuse, R8 ;  /* 0x0000000818007220 */ /* 0x040fe20000400000 */
[C---:B------:R-:W-:Y:S01]  /*9430*/  FMUL R2, R24.reuse, R9 ;  /* 0x0000000918027220 */ /* 0x040fe20000400000 */
[----:B------:R-:W-:Y:S01]  /*9440*/  F2FP.TF32.F32.PACK_B R30, R30 ;  /* 0x0000001eff1e723e */ /* 0x000fe200024050ff */
[----:B------:R-:W-:Y:S01]  /*9450*/  FMUL R5, R24, R12 ;  /* 0x0000000c18057220 */ /* 0x000fe20000400000 */
[----:B------:R-:W-:Y:S01]  /*9460*/  F2FP.TF32.F32.PACK_B R31, R31 ;  /* 0x0000001fff1f723e */ /* 0x000fe200024050ff */
[C---:B------:R-:W-:Y:S01]  /*9470*/  FFMA R32, R27.reuse, R20, R0 ;  /* 0x000000141b207223 */ /* 0x040fe20000000000 */
[C---:B------:R-:W-:Y:S01]  /*9480*/  FFMA R33, R27.reuse, R41, R2 ;  /* 0x000000291b217223 */ /* 0x040fe20000000002 */
[----:B------:R-:W-:Y:S01]  /*9490*/  FFMA R34, R27, R26, R3 ;  /* 0x0000001a1b227223 */ /* 0x000fe20000000003 */
[----:B------:R-:W-:Y:S01]  /*94a0*/  LOP3.LUT R20, R55, 0xffffe000, RZ, 0xc0, !PT ;  /* 0xffffe00037147812 */ /* 0x000fe200078ec0ff */
[----:B------:R1:W-:Y:S01]  /*94b0*/  STS.128 [R65+0x4000], R28 ;  /* 0x0040001c41007388 */ /* 0x0003e20000000c00 */
[----:B------:R-:W-:Y:S01]  /*94c0*/  LOP3.LUT R26, R48, 0xffffe000, RZ, 0xc0, !PT ;  /* 0xffffe000301a7812 */ /* 0x000fe200078ec0ff */
[C---:B------:R-:W-:Y:S01]  /*94d0*/  FMUL R6, R24.reuse, R13 ;  /* 0x0000000d18067220 */ /* 0x040fe20000400000 */
[----:B------:R-:W-:Y:S01]  /*94e0*/  LOP3.LUT R21, R49, 0xffffe000, RZ, 0xc0, !PT ;  /* 0xffffe00031157812 */ /* 0x000fe200078ec0ff */
[----:B------:R-:W-:Y:S01]  /*94f0*/  FFMA R35, R27, R20, R4 ;  /* 0x000000141b237223 */ /* 0x000fe20000000004 */
        /* <DEDUP_REMOVED lines=22> */
[----:B------:R-:W-:Y:S02]  /*9660*/  F2FP.TF32.F32.PACK_B R38, R38 ;  /* 0x00000026ff26723e */ /* 0x000fe400024050ff */
[----:B------:R-:W-:Y:S01]  /*9670*/  F2FP.TF32.F32.PACK_B R39, R39 ;  /* 0x00000027ff27723e */ /* 0x000fe200024050ff */
[C---:B-1----:R-:W-:Y:S01]  /*9680*/  FFMA R28, R27.reuse, R20, R9 ;  /* 0x000000141b1c7223 */ /* 0x042fe20000000009 */
[C---:B------:R-:W-:Y:S01]  /*9690*/  FFMA R29, R27.reuse, R21, R10 ;  /* 0x000000151b1d7223 */ /* 0x040fe2000000000a */
[C---:B------:R-:W-:Y:S01]  /*96a0*/  FFMA R30, R27.reuse, R26, R11 ;  /* 0x0000001a1b1e7223 */ /* 0x040fe2000000000b */
[----:B------:R-:W-:Y:S01]  /*96b0*/  FFMA R31, R27, R41, R12 ;  /* 0x000000291b1f7223 */ /* 0x000fe2000000000c */
[----:B------:R2:W-:Y:S01]  /*96c0*/  STS.128 [R77+0x4020], R36 ;  /* 0x004020244d007388 */ /* 0x0005e20000000c00 */
[----:B------:R-:W-:Y:S02]  /*96d0*/  F2FP.TF32.F32.PACK_B R28, R28 ;  /* 0x0000001cff1c723e */ /* 0x000fe400024050ff */
        /* <DEDUP_REMOVED lines=19> */
.L_x_135:
[----:B------:R-:W-:Y:S05]  /*9810*/  BSYNC.RECONVERGENT B0 ;  /* 0x0000000000007941 */ /* 0x000fea0003800200 */
.L_x_134:
[----:B------:R-:W-:Y:S01]  /*9820*/  BAR.SYNC.DEFER_BLOCKING 0x1, 0x80 ;  /* 0x0042000000007b1d */ /* 0x000fe20000010000 */
[----:B------:R-:W-:Y:S04]  /*9830*/  UIADD3 UR4, UPT, UPT, UR51, 0x1, URZ ;  /* 0x0000000133047890 */ /* 0x000fe8000fffe0ff */
[----:B------:R-:W-:Y:S04]  /*9840*/  UISETP.NE.AND UP0, UPT, UR4, 0x4, UPT ;  /* 0x000000040400788c */ /* 0x000fe8000bf05270 */
[----:B------:R-:W-:Y:S01]  /*9850*/  USEL UR50, UR4, URZ, UP0 ;  /* 0x000000ff04327287 */ /* 0x000fe20008000000 */
[----:B------:R1:W-:Y:S01]  /*9860*/  @P6 SYNCS.ARRIVE.TRANS64.RED.A1T0 RZ, [R89+URZ], RZ ;  /* 0x000000ff59ff69a7 */ /* 0x0003e200081004ff */
[----:B------:R-:W-:Y:S01]  /*9870*/  BSSY B1, `(.L_x_136) ;  /* 0x000001c000017945 */ /* 0x000fe20003800000 */
[----:B------:R-:W4:Y:S01]  /*9880*/  @P6 SYNCS.PHASECHK.TRANS64.TRYWAIT P0, [R90+URZ+0x80], R91 ;  /* 0x0000805b5a0065a7 */ /* 0x000f2200080011ff */
[----:B-1----:R-:W-:Y:S02]  /*9890*/  MOV R89, RZ ;  /* 0x000000ff00597202 */ /* 0x002fe40000000f00 */
[----:B----4-:R-:W-:Y:S01]  /*98a0*/  @P6 SEL R85, RZ, 0x1, !P0 ;  /* 0x00000001ff556807 */ /* 0x010fe20004000000 */
[----:B------:R-:W-:Y:S06]  /*98b0*/  @!P6 BRA `(.L_x_137) ;  /* 0x00000000005ce947 */ /* 0x000fec0003800000 */
        /* <DEDUP_REMOVED lines=12> */
.L_x_139:
[----:B------:R-:W-:Y:S05]  /*9980*/  BSYNC B0 ;  /* 0x0000000000007941 */ /* 0x000fea0003800000 */
.L_x_138:
[----:B------:R-:W-:Y:S01]  /*9990*/  ISETP.NE.AND P0, PT, R87, RZ, PT ;  /* 0x000000ff5700720c */ /* 0x000fe20003f05270 */
[----:B------:R-:W-:Y:S11]  /*99a0*/  VIADD R86, R86, 0x1 ;  /* 0x0000000156567836 */ /* 0x000ff60000000000 */
[----:B------:R-:W-:Y:S01]  /*99b0*/  @!UPT UIADD3 URZ, UPT, UPT, URZ, URZ, URZ ;  /* 0x000000fffffff290 */ /* 0x000fe2000fffe0ff */
[----:B------:R4:W1:Y:S04]  /*99c0*/  @P0 LDS.128 R56, [R4] ;  /* 0x0000000004380984 */ /* 0x0008680000000c00 */
[----:B------:R4:W1:Y:S04]  /*99d0*/  @P0 LDS.128 R52, [R3+0x10] ;  /* 0x0000100003340984 */ /* 0x0008680000000c00 */
[----:B------:R4:W1:Y:S04]  /*99e0*/  @P0 LDS.128 R48, [R2+0x20] ;  /* 0x0000200002300984 */ /* 0x0008680000000c00 */
[----:B------:R4:W1:Y:S01]  /*99f0*/  @P0 LDS.128 R44, [R0+0x30] ;  /* 0x00003000002c0984 */ /* 0x0008620000000c00 */
[C---:B------:R-:W-:Y:S04]  /*9a00*/  ISETP.NE.AND P0, PT, R86.reuse, 0x4, PT ;  /* 0x000000045600780c */ /* 0x040fe80003f05270 */
[----:B------:R-:W-:Y:S02]  /*9a10*/  SEL R86, R86, RZ, P0 ;  /* 0x000000ff56567207 */ /* 0x000fe40000000000 */
[----:B------:R-:W-:Y:S02]  /*9a20*/  SEL R89, RZ, 0x1, P0 ;  /* 0x00000001ff597807 */ /* 0x000fe40000000000 */
.L_x_137:
[----:B------:R-:W-:Y:S05]  /*9a30*/  BSYNC B1 ;  /* 0x0000000000017941 */ /* 0x000fea0003800000 */
.L_x_136:
        /* <DEDUP_REMOVED lines=21> */
.L_x_141:
        /* <DEDUP_REMOVED lines=11> */
[----:B------:R-:W1:Y:S10]  /*9c40*/  LDTM.x16 R4, tmem[UR4+0x30] ;  /* 0x00003004000479ee */ /* 0x000e740008240000 */
[----:B------:R-:W-:Y:S02]  /*9c50*/  @P6 LEA R90, R90, UR49, 0x3 ;  /* 0x000000315a5a6c11 */ /* 0x000fe4000f8e18ff */
[----:B------:R-:W-:Y:S03]  /*9c60*/  @P6 SHF.L.U32 R93, R89, 0x1f, RZ ;  /* 0x0000001f595d6819 */ /* 0x000fe600000006ff */
[----:B------:R-:W-:Y:S01]  /*9c70*/  @P6 VIADD R91, R90, 0xa0 ;  /* 0x000000a05a5b6836 */ /* 0x000fe20000000000 */
[----:B------:R-:W-:Y:S04]  /*9c80*/  LEA R90, R86, UR49, 0x3 ;  /* 0x00000031565a7c11 */ /* 0x000fe8000f8e18ff */
        /* <DEDUP_REMOVED lines=79> */
.L_x_143:
[----:B------:R-:W-:Y:S05]  /*a180*/  BSYNC.RECONVERGENT B0 ;  /* 0x0000000000007941 */ /* 0x000fea0003800200 */
.L_x_142:
        /* <DEDUP_REMOVED lines=18> */
[----:B------:R-:W-:Y:S04]  /*a2b0*/  SHF.L.U32 R5, R89, 0x1f, RZ ;  /* 0x0000001f59057819 */ /* 0x000fe800000006ff */
[----:B------:R-:W1:Y:S02]  /*a2c0*/  SYNCS.PHASECHK.TRANS64.TRYWAIT P0, [R90+URZ+0x80], R5 ;  /* 0x000080055a0075a7 */ /* 0x000e6400080011ff */
[----:B-1----:R-:W-:Y:S05]  /*a2d0*/  @!P0 BRA `(.L_x_148) ;  /* 0x0000003400888947 */ /* 0x002fea0003800000 */
.L_x_147:
[----:B------:R-:W-:Y:S05]  /*a2e0*/  BSYNC B0 ;  /* 0x0000000000007941 */ /* 0x000fea0003800000 */
.L_x_146:
        /* <DEDUP_REMOVED lines=8> */
[----:B------:R-:W-:Y:S02]  /*a370*/  SEL R6, RZ, 0x1, P0 ;  /* 0x00000001ff067807 */ /* 0x000fe40000000000 */
[----:B------:R-:W-:Y:S02]  /*a380*/  SEL R86, R86, RZ, P0 ;  /* 0x000000ff56567207 */ /* 0x000fe40000000000 */
[----:B------:R-:W-:Y:S02]  /*a390*/  LOP3.LUT R89, R89, R6, RZ, 0x3c, !PT ;  /* 0x0000000659597212 */ /* 0x000fe400078e3cff */
.L_x_145:
[----:B------:R-:W-:Y:S05]  /*a3a0*/  BSYNC B1 ;  /* 0x0000000000017941 */ /* 0x000fea0003800000 */
.L_x_144:
        /* <DEDUP_REMOVED lines=21> */
.L_x_149:
        /* <DEDUP_REMOVED lines=88> */
[----:B------:R-:W-:Y:S02]  /*aa80*/  UIADD3 UR4, UPT, UPT, UR49, 0x200, URZ ;  /* 0x0000020031047890 */ /* 0x000fe4000fffe0ff */
[----:B------:R-:W-:Y:S04]  /*aa90*/  UIADD3 UR41, UPT, UPT, UR53, 0x40, URZ ;  /* 0x0000004035297890 */ /* 0x000fe8000fffe0ff */
[----:B------:R-:W-:Y:S01]  /*aaa0*/  MOV R62, UR4 ;  /* 0x00000004003e7c02 */ /* 0x000fe20008000f00 */
[----:B------:R-:W-:Y:S03]  /*aab0*/  UIADD3 UR4, UP0, UPT, UR56, 0x680, URZ ;  /* 0x0000068038047890 */ /* 0x000fe6000ff1e0ff */
[----:B------:R-:W-:Y:S01]  /*aac0*/  R2UR UR40, R62 ;  /* 0x000000003e2872ca */ /* 0x000fe200000e0000 */
[----:B------:R-:W-:Y:S11]  /*aad0*/  UIADD3.X UR5, UPT, UPT, URZ, UR57, URZ, UP0, !UPT ;  /* 0x00000039ff057290 */ /* 0x000ff600087fe4ff */
[----:B------:R-:W-:Y:S01]  /*aae0*/  @!UPT UIADD3 URZ, UPT, UPT, URZ, URZ, URZ ;  /* 0x000000fffffff290 */ /* 0x000fe2000fffe0ff */
[----:B------:R1:W-:Y:S01]  /*aaf0*/  UTMASTG.4D [UR40], [UR4] ;  /* 0x00000028040073b5 */ /* 0x0003e20008018000 */
[----:B------:R0:W-:Y:S01]  /*ab00*/  UTMACMDFLUSH ;  /* 0x00000000000079b7 */ /* 0x0001e20000000000 */
[----:B-1----:R-:W-:Y:S04]  /*ab10*/  DEPBAR.LE SB0, 0x1 ;  /* 0x000080400000791a */ /* 0x002fe80000000000 */
.L_x_151:
[----:B------:R-:W-:Y:S05]  /*ab20*/  BSYNC.RECONVERGENT B0 ;  /* 0x0000000000007941 */ /* 0x000fea0003800200 */
.L_x_150:
        /* <DEDUP_REMOVED lines=21> */
.L_x_155:
[----:B------:R-:W-:Y:S05]  /*ac80*/  BSYNC B0 ;  /* 0x0000000000007941 */ /* 0x000fea0003800000 */
.L_x_154:
        /* <DEDUP_REMOVED lines=11> */
.L_x_153:
[----:B------:R-:W-:Y:S05]  /*ad40*/  BSYNC B1 ;  /* 0x0000000000017941 */ /* 0x000fea0003800000 */
.L_x_152:
        /* <DEDUP_REMOVED lines=21> */
.L_x_157:
        /* <DEDUP_REMOVED lines=95> */
.L_x_159:
[----:B------:R-:W-:Y:S05]  /*b490*/  BSYNC.RECONVERGENT B0 ;  /* 0x0000000000007941 */ /* 0x000fea0003800200 */
.L_x_158:
        /* <DEDUP_REMOVED lines=21> */
.L_x_163:
[----:B------:R-:W-:Y:S05]  /*b5f0*/  BSYNC B0 ;  /* 0x0000000000007941 */ /* 0x000fea0003800000 */
.L_x_162:
        /* <DEDUP_REMOVED lines=11> */
.L_x_161:
[----:B------:R-:W-:Y:S05]  /*b6b0*/  BSYNC B1 ;  /* 0x0000000000017941 */ /* 0x000fea0003800000 */
.L_x_160:
        /* <DEDUP_REMOVED lines=21> */
.L_x_165:
        /* <DEDUP_REMOVED lines=95> */
.L_x_167:
[----:B------:R-:W-:Y:S05]  /*be00*/  BSYNC.RECONVERGENT B0 ;  /* 0x0000000000007941 */ /* 0x000fea0003800200 */
.L_x_166:
        /* <DEDUP_REMOVED lines=21> */
.L_x_171:
[----:B------:R-:W-:Y:S05]  /*bf60*/  BSYNC B0 ;  /* 0x0000000000007941 */ /* 0x000fea0003800000 */
.L_x_170:
[----:B------:R-:W-:Y:S11]  /*bf70*/  ISETP.NE.AND P0, PT, R87, RZ, PT ;  /* 0x000000ff5700720c */ /* 0x000ff60003f05270 */
[----:B------:R-:W-:Y:S02]  /*bf80*/  @!UPT UIADD3 URZ, UPT, UPT, URZ, URZ, URZ ;  /* 0x000000fffffff290 */ /* 0x000fe4000fffe0ff */
[----:B------:R4:W1:Y:S04]  /*bf90*/  @P0 LDS.128 R56, [R3] ;  /* 0x0000000003380984 */ /* 0x0008680000000c00 */
[----:B------:R4:W1:Y:S04]  /*bfa0*/  @P0 LDS.128 R52, [R2+0x10] ;  /* 0x0000100002340984 */ /* 0x0008680000000c00 */
[----:B------:R4:W1:Y:S04]  /*bfb0*/  @P0 LDS.128 R48, [R0+0x20] ;  /* 0x0000200000300984 */ /* 0x0008680000000c00 */
[----:B------:R4:W1:Y:S02]  /*bfc0*/  @P0 LDS.128 R44, [R86+0x30] ;  /* 0x00003000562c0984 */ /* 0x0008640000000c00 */
.L_x_169:
[----:B------:R-:W-:Y:S05]  /*bfd0*/  BSYNC B1 ;  /* 0x0000000000017941 */ /* 0x000fea0003800000 */
.L_x_168:
[----:B----4-:R-:W-:Y:S05]  /*bfe0*/  VIADD R0, R25, 0x70 ;  /* 0x0000007019007836 */ /* 0x010fea0000000000 */
[----:B------:R-:W-:Y:S04]  /*bff0*/  SHF.R.U32.HI R0, RZ, 0x15, R0 ;  /* 0x00000015ff007819 */ /* 0x000fe80000011600 */
[----:B------:R-:W-:Y:S11]  /*c000*/  LOP3.LUT P0, RZ, R0, 0x3, R69, 0x48, !PT ;  /* 0x0000000300ff7812 */ /* 0x000ff60007804845 */
[----:B------:R-:W-:Y:S02]  /*c010*/  @!UPT UIADD3 URZ, UPT, UPT, URZ, URZ, URZ ;  /* 0x000000fffffff290 */ /* 0x000fe4000fffe0ff */
[----:B------:R-:W-:Y:S05]  /*c020*/  @!P0 BRA `(.L_x_173) ;  /* 0x0000000000408947 */ /* 0x000fea0003800000 */
[----:B------:R-:W4:Y:S01]  /*c030*/  LDCU.64 UR8, c[0x4][0x70] ;  /* 0x01000e00ff0877ac */ /* 0x000f220008000a00 */
[----:B------:R-:W-:Y:S01]  /*c040*/  MOV R3, 0x0 ;  /* 0x0000000000037802 */ /* 0x000fe20000000f00 */
[----:B------:R-:W-:Y:S02]  /*c050*/  HFMA2 R12, -RZ, RZ, 0, 5.9604644775390625e-08 ;  /* 0x00000001ff0c7431 */ /* 0x000fe400000001ff */
[----:B------:R-:W-:Y:S02]  /*c060*/  IMAD.MOV.U32 R8, RZ, RZ, 0x192 ;  /* 0x00000192ff087424 */ /* 0x000fe400078e00ff */
[----:B------:R-:W-:Y:S01]  /*c070*/  IMAD.MOV.U32 R13, RZ, RZ, RZ ;  /* 0x000000ffff0d7224 */ /* 0x000fe200078e00ff */
[----:B------:R-:W5:Y:S01]  /*c080*/  LDCU.64 UR6, c[0x4][0x78] ;  /* 0x01000f00ff0677ac */ /* 0x000f620008000a00 */
[----:B------:R-:W1:Y:S01]  /*c090*/  LDC.64 R2, c[0x4][R3] ;  /* 0x0100000003027b82 */ /* 0x000e620000000a00 */
[----:B------:R-:W2:Y:S01]  /*c0a0*/  LDCU.64 UR4, c[0x4][0x10] ;  /* 0x01000200ff0477ac */ /* 0x000ea20008000a00 */
[----:B----4-:R-:W-:Y:S01]  /*c0b0*/  MOV R5, UR9 ;  /* 0x0000000900057c02 */ /* 0x010fe20008000f00 */
[----:B------:R-:W-:Y:S01]  /*c0c0*/  IMAD.U32 R4, RZ, RZ, UR8 ;  /* 0x00000008ff047e24 */ /* 0x000fe2000f8e00ff */
[----:B-----5:R-:W-:Y:S01]  /*c0d0*/  MOV R7, UR7 ;  /* 0x0000000700077c02 */ /* 0x020fe20008000f00 */
[----:B------:R-:W-:Y:S01]  /*c0e0*/  IMAD.U32 R6, RZ, RZ, UR6 ;  /* 0x00000006ff067e24 */ /* 0x000fe2000f8e00ff */
[----:B--2---:R-:W-:Y:S01]  /*c0f0*/  MOV R11, UR5 ;  /* 0x00000005000b7c02 */ /* 0x004fe20008000f00 */
[----:B------:R-:W-:Y:S02]  /*c100*/  IMAD.U32 R10, RZ, RZ, UR4 ;  /* 0x00000004ff0a7e24 */ /* 0x000fe4000f8e00ff */
[----:B------:R-:W-:Y:S07]  /*c110*/  LEPC R20, `(.L_x_173) ;  /* 0x000000001014794e */ /* 0x000fee0000000000 */
[----:B-1-3--:R-:W-:Y:S05]  /*c120*/  CALL.ABS.NOINC R2 ;  /* 0x0000000002007343 */ /* 0x00afea0003c00000 */
.L_x_173:
[----:B------:R-:W-:Y:S01]  /*c130*/  ISETP.NE.AND P0, PT, R67, RZ, PT ;  /* 0x000000ff4300720c */ /* 0x000fe20003f05270 */
[----:B------:R-:W-:Y:S05]  /*c140*/  WARPSYNC.ALL ;  /* 0x0000000000007948 */ /* 0x000fea0003800000 */
[----:B------:R-:W-:Y:S01]  /*c150*/  R2UR UR4, R25 ;  /* 0x00000000190472ca */ /* 0x000fe200000e0000 */
[----:B------:R-:W-:Y:S01]  /*c160*/  VIADD R84, R84, 0xf0 ;  /* 0x000000f054547836 */ /* 0x000fe20000000000 */
[----:B-1----:R-:W-:Y:S01]  /*c170*/  LOP3.LUT R0, R56, 0xffffe000, RZ, 0xc0, !PT ;  /* 0xffffe00038007812 */ /* 0x002fe200078ec0ff */
[----:B------:R-:W-:Y:S01]  /*c180*/  BSSY.RECONVERGENT B0, `(.L_x_174) ;  /* 0x0000057000007945 */ /* 0x000fe20003800200 */
[----:B------:R-:W-:Y:S02]  /*c190*/  LOP3.LUT R2, R57, 0xffffe000, RZ, 0xc0, !PT ;  /* 0xffffe00039027812 */ /* 0x000fe400078ec0ff */
[----:B------:R-:W-:Y:S02]  /*c1a0*/  LOP3.LUT R3, R58, 0xffffe000, RZ, 0xc0, !PT ;  /* 0xffffe0003a037812 */ /* 0x000fe400078ec0ff */
[----:B------:R-:W-:Y:S02]  /*c1b0*/  LOP3.LUT R20, R59, 0xffffe000, RZ, 0xc0, !PT ;  /* 0xffffe0003b147812 */ /* 0x000fe400078ec0ff */
[----:B------:R-:W-:Y:S02]  /*c1c0*/  LOP3.LUT R21, R52, 0xffffe000, RZ, 0xc0, !PT ;  /* 0xffffe00034157812 */ /* 0x000fe400078ec0ff */
[----:B------:R-:W-:Y:S01]  /*c1d0*/  LOP3.LUT R26, R53, 0xffffe000, RZ, 0xc0, !PT ;  /* 0xffffe000351a7812 */ /* 0x000fe200078ec0ff */
[----:B------:R-:W1:Y:S01]  /*c1e0*/  LDTM.x16 R4, tmem[UR4+0x70] ;  /* 0x00007004000479ee */ /* 0x000e620008240000 */
[----:B--2---:R-:W-:Y:S01]  /*c1f0*/  LOP3.LUT R29, R54, 0xffffe000, RZ, 0xc0, !PT ;  /* 0xffffe000361d7812 */ /* 0x004fe200078ec0ff */
[----:B------:R-:W-:Y:S01]  /*c200*/  NOP ;  /* 0x0000000000007918 */ /* 0x000fe20000000000 */
[----:B------:R-:W-:Y:S02]  /*c210*/  LOP3.LUT R28, R55, 0xffffe000, RZ, 0xc0, !PT ;  /* 0xffffe000371c7812 */ /* 0x000fe400078ec0ff */
[----:B------:R-:W-:Y:S02]  /*c220*/  LOP3.LUT R84, R84, 0xfefffff8, RZ, 0xc0, !PT ;  /* 0xfefffff854547812 */ /* 0x000fe400078ec0ff */
[----:B------:R-:W-:Y:S02]  /*c230*/  LOP3.LUT R31, R48, 0xffffe000, RZ, 0xc0, !PT ;  /* 0xffffe000301f7812 */ /* 0x000fe400078ec0ff */
[----:B------:R-:W-:Y:S01]  /*c240*/  LOP3.LUT R30, R49, 0xffffe000, RZ, 0xc0, !PT ;  /* 0xffffe000311e7812 */ /* 0x000fe200078ec0ff */
[----:B-1----:R1:W-:Y:S01]  /*c250*/  SYNCS.ARRIVE.TRANS64.RED.A1T0 RZ, [R84+URZ], RZ ;  /* 0x000000ff54ff79a7 */ /* 0x0023e200081004ff */
[----:B------:R-:W-:Y:S02]  /*c260*/  LOP3.LUT R33, R50, 0xffffe000, RZ, 0xc0, !PT ;  /* 0xffffe00032217812 */ /* 0x000fe400078ec0ff */
[----:B------:R-:W-:Y:S02]  /*c270*/  LOP3.LUT R32, R51, 0xffffe000, RZ, 0xc0, !PT ;  /* 0xffffe00033207812 */ /* 0x000fe400078ec0ff */
[----:B------:R-:W-:Y:S02]  /*c280*/  LOP3.LUT R35, R44, 0xffffe000, RZ, 0xc0, !PT ;  /* 0xffffe0002c237812 */ /* 0x000fe400078ec0ff */
[----:B------:R-:W-:Y:S02]  /*c290*/  LOP3.LUT R34, R45, 0xffffe000, RZ, 0xc0, !PT ;  /* 0xffffe0002d227812 */ /* 0x000fe400078ec0ff */
[----:B------:R-:W-:Y:S02]  /*c2a0*/  LOP3.LUT R37, R46, 0xffffe000, RZ, 0xc0, !PT ;  /* 0xffffe0002e257812 */ /* 0x000fe400078ec0ff */
[----:B------:R-:W-:Y:S01]  /*c2b0*/  LOP3.LUT R36, R47, 0xffffe000, RZ, 0xc0, !PT ;  /* 0xffffe0002f247812 */ /* 0x000fe200078ec0ff */
[C---:B------:R-:W-:Y:S01]  /*c2c0*/  FMUL R4, R24.reuse, R4 ;  /* 0x0000000418047220 */ /* 0x040fe20000400000 */
[C---:B------:R-:W-:Y:S01]  /*c2d0*/  FMUL R5, R24.reuse, R5 ;  /* 0x0000000518057220 */ /* 0x040fe20000400000 */
[C---:B------:R-:W-:Y:S01]  /*c2e0*/  FMUL R6, R24.reuse, R6 ;  /* 0x0000000618067220 */ /* 0x040fe20000400000 */
[C---:B------:R-:W-:Y:S01]  /*c2f0*/  FMUL R7, R24.reuse, R7 ;  /* 0x0000000718077220 */ /* 0x040fe20000400000 */
[C---:B------:R-:W-:Y:S01]  /*c300*/  FFMA R4, R27.reuse, R0, R4 ;  /* 0x000000001b047223 */ /* 0x040fe20000000004 */
[C---:B------:R-:W-:Y:S01]  /*c310*/  FFMA R5, R27.reuse, R2, R5 ;  /* 0x000000021b057223 */ /* 0x040fe20000000005 */
[C---:B------:R-:W-:Y:S01]  /*c320*/  FFMA R6, R27.reuse, R3, R6 ;  /* 0x000000031b067223 */ /* 0x040fe20000000006 */
[C---:B------:R-:W-:Y:S01]  /*c330*/  FFMA R7, R27.reuse, R20, R7 ;  /* 0x000000141b077223 */ /* 0x040fe20000000007 */
[C---:B------:R-:W-:Y:S01]  /*c340*/  FMUL R8, R24.reuse, R8 ;  /* 0x0000000818087220 */ /* 0x040fe20000400000 */
[C---:B------:R-:W-:Y:S01]  /*c350*/  FMUL R9, R24.reuse, R9 ;  /* 0x0000000918097220 */ /* 0x040fe20000400000 */
[C---:B------:R-:W-:Y:S01]  /*c360*/  FMUL R10, R24.reuse, R10 ;  /* 0x0000000a180a7220 */ /* 0x040fe20000400000 */
[C---:B------:R-:W-:Y:S01]  /*c370*/  FMUL R11, R24.reuse, R11 ;  /* 0x0000000b180b7220 */ /* 0x040fe20000400000 */
[----:B------:R-:W-:Y:S01]  /*c380*/  F2FP.TF32.F32.PACK_B R4, R4 ;  /* 0x00000004ff04723e */ /* 0x000fe200024050ff */
[C---:B------:R-:W-:Y:S01]  /*c390*/  FFMA R8, R27.reuse, R21, R8 ;  /* 0x000000151b087223 */ /* 0x040fe20000000008 */
[----:B------:R-:W-:Y:S01]  /*c3a0*/  F2FP.TF32.F32.PACK_B R5, R5 ;  /* 0x00000005ff05723e */ /* 0x000fe200024050ff */
[C---:B------:R-:W-:Y:S01]  /*c3b0*/  FFMA R9, R27.reuse, R26, R9 ;  /* 0x0000001a1b097223 */ /* 0x040fe20000000009 */
[----:B------:R-:W-:Y:S01]  /*c3c0*/  F2FP.TF32.F32.PACK_B R6, R6 ;  /* 0x00000006ff06723e */ /* 0x000fe200024050ff */
[C---:B------:R-:W-:Y:S01]  /*c3d0*/  FFMA R10, R27.reuse, R29, R10 ;  /* 0x0000001d1b0a7223 */ /* 0x040fe2000000000a */
[----:B------:R-:W-:Y:S01]  /*c3e0*/  F2FP.TF32.F32.PACK_B R7, R7 ;  /* 0x00000007ff07723e */ /* 0x000fe200024050ff */
[C---:B------:R-:W-:Y:S01]  /*c3f0*/  FFMA R11, R27.reuse, R28, R11 ;  /* 0x0000001c1b0b7223 */ /* 0x040fe2000000000b */
[C---:B------:R-:W-:Y:S01]  /*c400*/  FMUL R12, R24.reuse, R12 ;  /* 0x0000000c180c7220 */ /* 0x040fe20000400000 */
[----:B------:R-:W-:Y:S01]  /*c410*/  F2FP.TF32.F32.PACK_B R8, R8 ;  /* 0x00000008ff08723e */ /* 0x000fe200024050ff */
[C---:B------:R-:W-:Y:S01]  /*c420*/  FMUL R13, R24.reuse, R13 ;  /* 0x0000000d180d7220 */ /* 0x040fe20000400000 */
[----:B------:R1:W-:Y:S01]  /*c430*/  STS.128 [R65+0x6000], R4 ;  /* 0x0060000441007388 */ /* 0x0003e20000000c00 */
        /* <DEDUP_REMOVED lines=8> */
[C---:B------:R-:W-:Y:S01]  /*c4c0*/  FFMA R15, R27.reuse, R32, R15 ;  /* 0x000000201b0f7223 */ /* 0x040fe2000000000f */
[C---:B------:R-:W-:Y:S01]  /*c4d0*/  FMUL R16, R24.reuse, R16 ;  /* 0x0000001018107220 */ /* 0x040fe20000400000 */
[----:B------:R-:W-:Y:S01]  /*c4e0*/  F2FP.TF32.F32.PACK_B R12, R12 ;  /* 0x0000000cff0c723e */ /* 0x000fe200024050ff */
[----:B------:R1:W-:Y:S01]  /*c4f0*/  STS.128 [R78+0x6010], R8 ;  /* 0x006010084e007388 */ /* 0x0003e20000000c00 */
[C---:B------:R-:W-:Y:S01]  /*c500*/  FMUL R17, R24.reuse, R17 ;  /* 0x0000001118117220 */ /* 0x040fe20000400000 */
[C---:B------:R-:W-:Y:S01]  /*c510*/  FMUL R18, R24.reuse, R18 ;  /* 0x0000001218127220 */ /* 0x040fe20000400000 */
[----:B------:R-:W-:Y:S01]  /*c520*/  FMUL R19, R24, R19 ;  /* 0x0000001318137220 */ /* 0x000fe20000400000 */
[----:B------:R-:W-:Y:S01]  /*c530*/  F2FP.TF32.F32.PACK_B R13, R13 ;  /* 0x0000000dff0d723e */ /* 0x000fe200024050ff */
[C---:B------:R-:W-:Y:S01]  /*c540*/  FFMA R16, R27.reuse, R35, R16 ;  /* 0x000000231b107223 */ /* 0x040fe20000000010 */
[----:B------:R-:W-:Y:S01]  /*c550*/  F2FP.TF32.F32.PACK_B R14, R14 ;  /* 0x0000000eff0e723e */ /* 0x000fe200024050ff */
[C---:B------:R-:W-:Y:S01]  /*c560*/  FFMA R17, R27.reuse, R34, R17 ;  /* 0x000000221b117223 */ /* 0x040fe20000000011 */
[----:B------:R-:W-:Y:S01]  /*c570*/  F2FP.TF32.F32.PACK_B R15, R15 ;  /* 0x0000000fff0f723e */ /* 0x000fe200024050ff */
[C---:B------:R-:W-:Y:S01]  /*c580*/  FFMA R18, R27.reuse, R37, R18 ;  /* 0x000000251b127223 */ /* 0x040fe20000000012 */
[----:B------:R-:W-:Y:S01]  /*c590*/  FFMA R19, R27, R36, R19 ;  /* 0x000000241b137223 */ /* 0x000fe20000000013 */
[----:B------:R-:W-:Y:S02]  /*c5a0*/  F2FP.TF32.F32.PACK_B R16, R16 ;  /* 0x00000010ff10723e */ /* 0x000fe400024050ff */
        /* <DEDUP_REMOVED lines=13> */
[----:B------:R-:W-:Y:S02]  /*c680*/  UIADD3 UR4, UP0, UPT, UR56, 0x680, URZ ;  /* 0x0000068038047890 */ /* 0x000fe4000ff1e0ff */
[----:B------:R-:W-:Y:S02]  /*c690*/  UIADD3 UR40, UPT, UPT, UR49, 0x6200, URZ ;  /* 0x0000620031287890 */ /* 0x000fe4000fffe0ff */
[----:B------:R-:W-:Y:S02]  /*c6a0*/  UIADD3 UR41, UPT, UPT, UR53, 0x70, URZ ;  /* 0x0000007035297890 */ /* 0x000fe4000fffe0ff */
[----:B------:R-:W-:Y:S09]  /*c6b0*/  UIADD3.X UR5, UPT, UPT, URZ, UR57, URZ, UP0, !UPT ;  /* 0x00000039ff057290 */ /* 0x000ff200087fe4ff */
[----:B------:R2:W-:Y:S01]  /*c6c0*/  UTMASTG.4D [UR40], [UR4] ;  /* 0x00000028040073b5 */ /* 0x0005e20008018000 */
[----:B------:R0:W-:Y:S01]  /*c6d0*/  UTMACMDFLUSH ;  /* 0x00000000000079b7 */ /* 0x0001e20000000000 */
[----:B--2---:R-:W-:Y:S04]  /*c6e0*/  DEPBAR.LE SB0, 0x1 ;  /* 0x000080400000791a */ /* 0x004fe80000000000 */
.L_x_175:
[----:B------:R-:W-:Y:S05]  /*c6f0*/  BSYNC.RECONVERGENT B0 ;  /* 0x0000000000007941 */ /* 0x000fea0003800200 */
.L_x_174:
[----:B------:R-:W-:Y:S01]  /*c700*/  BAR.SYNC.DEFER_BLOCKING 0x1, 0x80 ;  /* 0x0042000000007b1d */ /* 0x000fe20000010000 */
[----:B------:R-:W-:Y:S01]  /*c710*/  UISETP.NE.AND UP0, UPT, UR55, -0x8, UPT ;  /* 0xfffffff83700788c */ /* 0x000fe2000bf05270 */
[----:B------:R-:W-:Y:S08]  /*c720*/  IADD3 R0, PT, PT, R22, 0x1, RZ ;  /* 0x0000000116007810 */ /* 0x000ff00007ffe0ff */
[----:B------:R-:W-:Y:S05]  /*c730*/  BRA.U !UP0, `(.L_x_176) ;  /* 0x0000000108247547 */ /* 0x000fea000b800000 */
[----:B------:R-:W-:Y:S01]  /*c740*/  ISETP.NE.AND P0, PT, R82, RZ, PT ;  /* 0x000000ff5200720c */ /* 0x000fe20003f05270 */
[----:B------:R-:W-:Y:S01]  /*c750*/  IMAD.U32 R2, RZ, RZ, UR52 ;  /* 0x00000034ff027e24 */ /* 0x000fe2000f8e00ff */
[----:B------:R-:W-:Y:S04]  /*c760*/  UIADD3 UR4, UPT, UPT, UR52, 0x1, URZ ;  /* 0x0000000134047890 */ /* 0x000fe8000fffe0ff */
[----:B------:R-:W-:Y:S04]  /*c770*/  UISETP.NE.AND UP0, UPT, UR4, 0x4, UPT ;  /* 0x000000040400788c */ /* 0x000fe8000bf05270 */
[----:B------:R-:W-:Y:S03]  /*c780*/  USEL UR52, UR4, URZ, UP0 ;  /* 0x000000ff04347287 */ /* 0x000fe60008000000 */
[----:B------:R-:W-:Y:S05]  /*c790*/  @P0 LEA R2, R2, UR49, 0x3 ;  /* 0x0000003102020c11 */ /* 0x000fea000f8e18ff */
[----:B------:R-:W-:Y:S05]  /*c7a0*/  @P0 VIADD R3, R2, 0xa0 ;  /* 0x000000a002030836 */ /* 0x000fea0000000000 */
[----:B------:R-:W-:Y:S04]  /*c7b0*/  @P0 PRMT R3, R88, 0x654, R3 ;  /* 0x0000065458030816 */ /* 0x000fe80000000003 */
[----:B------:R2:W-:Y:S03]  /*c7c0*/  @P0 SYNCS.ARRIVE.TRANS64.RED.A1T0 RZ, [R3+URZ], RZ ;  /* 0x000000ff03ff09a7 */ /* 0x0005e600081004ff */
.L_x_176:
[----:B------:R-:W-:Y:S01]  /*c7d0*/  R2UR UR6, R81 ;  /* 0x00000000510672ca */ /* 0x000fe200000e0000 */
[----:B------:R-:W-:Y:S01]  /*c7e0*/  UIADD3 UR55, UPT, UPT, UR55, 0x8, URZ ;  /* 0x0000000837377890 */ /* 0x000fe2000fffe0ff */
[----:B------:R-:W-:Y:S02]  /*c7f0*/  R2UR UR5, R74 ;  /* 0x000000004a0572ca */ /* 0x000fe400000e0000 */
[----:B------:R-:W-:Y:S02]  /*c800*/  R2UR UR4, R75 ;  /* 0x000000004b0472ca */ /* 0x000fe400000e0000 */
[----:B------:R-:W-:Y:S02]  /*c810*/  R2UR UR50, R79 ;  /* 0x000000004f3272ca */ /* 0x000fe400000e0000 */
[C---:B------:R-:W-:Y:S02]  /*c820*/  ISETP.NE.AND P0, PT, R0.reuse, 0x2, PT ;  /* 0x000000020000780c */ /* 0x040fe40003f05270 */
[----:B------:R-:W-:Y:S02]  /*c830*/  LOP3.LUT R63, R63, 0x1, RZ, 0x3c, !PT ;  /* 0x000000013f3f7812 */ /* 0x000fe400078e3cff */
[----:B--2---:R-:W-:Y:S01]  /*c840*/  SEL R3, RZ, 0x1, P0 ;  /* 0x00000001ff037807 */ /* 0x004fe20000000000 */
[----:B------:R-:W-:Y:S01]  /*c850*/  UISETP.NE.AND UP0, UPT, UR6, URZ, UPT ;  /* 0x000000ff0600728c */ /* 0x000fe2000bf05270 */
[----:B------:R-:W-:Y:S01]  /*c860*/  SEL R22, R0, RZ, P0 ;  /* 0x000000ff00167207 */ /* 0x000fe20000000000 */
[----:B------:R-:W-:Y:S01]  /*c870*/  UIADD3 UR20, UPT, UPT, UR36, UR5, URZ ;  /* 0x0000000524147290 */ /* 0x000fe2000fffe0ff */
[----:B------:R-:W-:Y:S01]  /*c880*/  LOP3.LUT R64, R64, R3, RZ, 0x3c, !PT ;  /* 0x0000000340407212 */ /* 0x000fe200078e3cff */
[----:B------:R-:W-:Y:S05]  /*c890*/  UIADD3 UR24, UPT, UPT, UR37, UR4, URZ ;  /* 0x0000000425187290 */ /* 0x000fea000fffe0ff */
[----:B------:R-:W-:Y:S07]  /*c8a0*/  BRA.U UP0, `(.L_x_177) ;  /* 0xffffffa100907547 */ /* 0x000fee000b83ffff */
[----:B------:R-:W-:-:S13]  /*c8b0*/  R2UR UR4, R76 ;  /* 0x000000004c0472ca */ /* 0x000fda00000e0000 */
[----:B------:R-:W-:-:S09]  /*c8c0*/  UISETP.NE.AND UP0, UPT, UR4, URZ, UPT ;  /* 0x000000ff0400728c */ /* 0x000fd2000bf05270 */
[----:B------:R-:W-:Y:S05]  /*c8d0*/  BRA.U !UP0, `(.L_x_178) ;  /* 0x0000000108487547 */ /* 0x000fea000b800000 */
[----:B------:R-:W2:Y:S02]  /*c8e0*/  LDCU.64 UR4, c[0x0][0x890] ;  /* 0x00011200ff0477ac */ /* 0x000ea40008000a00 */
[----:B--2---:R-:W-:-:S04]  /*c8f0*/  UISETP.NE.U32.AND UP0, UPT, UR4, URZ, UPT ;  /* 0x000000ff0400728c */ /* 0x004fc8000bf05070 */
[----:B------:R-:W-:-:S09]  /*c900*/  UISETP.NE.AND.EX UP0, UPT, UR5, URZ, UPT, UP0 ;  /* 0x000000ff0500728c */ /* 0x000fd2000bf05300 */
[----:B------:R-:W-:Y:S05]  /*c910*/  BRA.U UP0, `(.L_x_179) ;  /* 0x00000001000c7547 */ /* 0x000fea000b800000 */
[----:B------:R-:W-:-:S13]  /*c920*/  FSETP.NEU.AND P0, PT, R27, RZ, PT ;  /* 0x000000ff1b00720b */ /* 0x000fda0003f0d000 */
[----:B------:R-:W-:Y:S05]  /*c930*/  @!P0 EXIT ;  /* 0x000000000000894d */ /* 0x000fea0003800000 */
[----:B------:R-:W-:Y:S05]  /*c940*/  BRA `(.L_x_178) ;  /* 0x00000000002c7947 */ /* 0x000fea0003800000 */
.L_x_179:
[----:B------:R-:W-:Y:S01]  /*c950*/  ISETP.NE.AND P0, PT, R80, RZ, PT ;  /* 0x000000ff5000720c */ /* 0x000fe20003f05270 */
[----:B------:R-:W-:-:S12]  /*c960*/  BSSY.RECONVERGENT B0, `(.L_x_178) ;  /* 0x0000009000007945 */ /* 0x000fd80003800200 */
[----:B------:R-:W-:Y:S05]  /*c970*/  @P0 BRA `(.L_x_180) ;  /* 0x0000000000140947 */ /* 0x000fea0003800000 */
[----:B------:R-:W2:Y:S02]  /*c980*/  LDCU.64 UR4, c[0x0][0x888] ;  /* 0x00011100ff0477ac */ /* 0x000ea40008000a00 */
[----:B--2---:R-:W-:-:S04]  /*c990*/  ISETP.NE.U32.AND P0, PT, RZ, UR4, PT ;  /* 0x00000004ff007c0c */ /* 0x004fc8000bf05070 */
[----:B------:R-:W-:-:S13]  /*c9a0*/  ISETP.NE.AND.EX P0, PT, RZ, UR5, PT, P0 ;  /* 0x00000005ff007c0c */ /* 0x000fda000bf05300 */
[----:B------:R-:W-:Y:S05]  /*c9b0*/  @!P0 EXIT ;  /* 0x000000000000894d */ /* 0x000fea0003800000 */
[----:B------:R-:W-:Y:S05]  /*c9c0*/  BRA `(.L_x_181) ;  /* 0x0000000000087947 */ /* 0x000fea0003800000 */
.L_x_180:
[----:B------:R-:W-:-:S13]  /*c9d0*/  FSETP.NEU.AND P0, PT, R27, RZ, PT ;  /* 0x000000ff1b00720b */ /* 0x000fda0003f0d000 */
[----:B------:R-:W-:Y:S05]  /*c9e0*/  @!P0 EXIT ;  /* 0x000000000000894d */ /* 0x000fea0003800000 */
.L_x_181:
[----:B------:R-:W-:Y:S05]  /*c9f0*/  BSYNC.RECONVERGENT B0 ;  /* 0x0000000000007941 */ /* 0x000fea0003800200 */
.L_x_178:
[----:B------:R-:W2:Y:S01]  /*ca00*/  S2UR UR5, SR_CgaCtaId ;  /* 0x00000000000579c3 */ /* 0x000ea20000008800 */
[----:B------:R-:W-:Y:S01]  /*ca10*/  ULEA UR4, UR52, UR49, 0x3 ;  /* 0x0000003134047291 */ /* 0x000fe2000f8e18ff */
[----:B------:R-:W-:-:S04]  /*ca20*/  DEPBAR.LE SB0, 0x0 ;  /* 0x000080000000791a */ /* 0x000fc80000000000 */
[----:B------:R-:W-:-:S04]  /*ca30*/  UIADD3 UR4, UPT, UPT, UR4, 0xa0, URZ ;  /* 0x000000a004047890 */ /* 0x000fc8000fffe0ff */
[----:B--2---:R-:W-:-:S09]  /*ca40*/  UPRMT UR4, UR5, 0x654, UR4 ;  /* 0x0000065405047896 */ /* 0x004fd20008000004 */
[----:B------:R-:W-:Y:S01]  /*ca50*/  SYNCS.ARRIVE.TRANS64.RED.A1T0 RZ, [UR4], RZ ;  /* 0x000000ffffff79a7 */ /* 0x000fe20008100404 */
[----:B------:R-:W-:Y:S05]  /*ca60*/  EXIT ;  /* 0x000000000000794d */ /* 0x000fea0003800000 */
.L_x_24:
[----:B------:R-:W-:Y:S07]  /*ca70*/  MOV R0, UR8 ;  /* 0x0000000800007c02 */ /* 0x000fee0008000f00 */
.L_x_182:
[----:B-1----:R1:W4:Y:S02]  /*ca80*/  SYNCS.PHASECHK.TRANS64.TRYWAIT P0, [R0+URZ+0x40], R5 ;  /* 0x00004005000075a7 */ /* 0x00232400080011ff */
[----:B----4-:R-:W-:Y:S05]  /*ca90*/  @!P0 NANOSLEEP.SYNCS 0x989680 ;  /* 0x009896800000895d */ /* 0x010fea0003900000 */
[----:B------:R-:W4:Y:S02]  /*caa0*/  @!P0 SYNCS.PHASECHK.TRANS64 P0, [R0+URZ+0x40], R5 ;  /* 0x00004005000085a7 */ /* 0x000f2400080010ff */
[----:B----4-:R-:W-:Y:S05]  /*cab0*/  @!P0 BRA `(.L_x_182) ;  /* 0xfffffffc00f08947 */ /* 0x010fea000383ffff */
[----:B------:R-:W-:Y:S05]  /*cac0*/  BRA `(.L_x_23) ;  /* 0xffffff54000c7947 */ /* 0x000fea000383ffff */
.L_x_31:
[----:B------:R-:W-:Y:S07]  /*cad0*/  MOV R0, UR8 ;  /* 0x0000000800007c02 */ /* 0x000fee0008000f00 */
.L_x_183:
[----:B--2---:R2:W4:Y:S02]  /*cae0*/  SYNCS.PHASECHK.TRANS64.TRYWAIT P0, [R0+URZ+0x40], R5 ;  /* 0x00004005000075a7 */ /* 0x00452400080011ff */
[----:B----4-:R-:W-:Y:S05]  /*caf0*/  @!P0 NANOSLEEP.SYNCS 0x989680 ;  /* 0x009896800000895d */ /* 0x010fea0003900000 */
[----:B------:R-:W4:Y:S02]  /*cb00*/  @!P0 SYNCS.PHASECHK.TRANS64 P0, [R0+URZ+0x40], R5 ;  /* 0x00004005000085a7 */ /* 0x000f2400080010ff */
[----:B----4-:R-:W-:Y:S05]  /*cb10*/  @!P0 BRA `(.L_x_183) ;  /* 0xfffffffc00f08947 */ /* 0x010fea000383ffff */
[----:B------:R-:W-:Y:S05]  /*cb20*/  BRA `(.L_x_30) ;  /* 0xffffff5800987947 */ /* 0x000fea000383ffff */
.L_x_36:
[----:B------:R-:W-:-:S07]  /*cb30*/  MOV R0, UR33 ;  /* 0x0000002100007c02 */ /* 0x000fce0008000f00 */
.L_x_184:
[----:B--2---:R2:W4:Y:S02]  /*cb40*/  SYNCS.PHASECHK.TRANS64.TRYWAIT P0, [R0+URZ+0xd0], R3 ;  /* 0x0000d003000075a7 */ /* 0x00452400080011ff */
[----:B----4-:R-:W-:Y:S05]  /*cb50*/  @!P0 NANOSLEEP.SYNCS 0x989680 ;  /* 0x009896800000895d */ /* 0x010fea0003900000 */
[----:B------:R-:W4:Y:S02]  /*cb60*/  @!P0 SYNCS.PHASECHK.TRANS64 P0, [R0+URZ+0xd0], R3 ;  /* 0x0000d003000085a7 */ /* 0x000f2400080010ff */
[----:B----4-:R-:W-:Y:S05]  /*cb70*/  @!P0 BRA `(.L_x_184) ;  /* 0xfffffffc00f08947 */ /* 0x010fea000383ffff */
[----:B------:R-:W-:Y:S05]  /*cb80*/  BRA `(.L_x_185) ;  /* 0xffffff5c00b47947 */ /* 0x000fea000383ffff */
.L_x_40:
[----:B------:R-:W-:-:S07]  /*cb90*/  MOV R0, UR4 ;  /* 0x0000000400007c02 */ /* 0x000fce0008000f00 */
.L_x_186:
[----:B-1----:R1:W2:Y:S02]  /*cba0*/  SYNCS.PHASECHK.TRANS64.TRYWAIT P0, [R0+URZ], R3 ;  /* 0x00000003000075a7 */ /* 0x0022a400080011ff */
[----:B--2---:R-:W-:Y:S05]  /*cbb0*/  @!P0 NANOSLEEP.SYNCS 0x989680 ;  /* 0x009896800000895d */ /* 0x004fea0003900000 */
[----:B------:R-:W2:Y:S02]  /*cbc0*/  @!P0 SYNCS.PHASECHK.TRANS64 P0, [R0+URZ], R3 ;  /* 0x00000003000085a7 */ /* 0x000ea400080010ff */
[----:B--2---:R-:W-:Y:S05]  /*cbd0*/  @!P0 BRA `(.L_x_186) ;  /* 0xfffffffc00f08947 */ /* 0x004fea000383ffff */
[----:B------:R-:W-:Y:S05]  /*cbe0*/  BRA `(.L_x_187) ;  /* 0xffffff6400487947 */ /* 0x000fea000383ffff */
.L_x_41:
[----:B------:R-:W-:-:S07]  /*cbf0*/  MOV R0, UR5 ;  /* 0x0000000500007c02 */ /* 0x000fce0008000f00 */
.L_x_188:
[----:B-1----:R1:W2:Y:S02]  /*cc00*/  SYNCS.PHASECHK.TRANS64.TRYWAIT P0, [R0+URZ], R3 ;  /* 0x00000003000075a7 */ /* 0x0022a400080011ff */
[----:B--2---:R-:W-:Y:S05]  /*cc10*/  @!P0 NANOSLEEP.SYNCS 0x989680 ;  /* 0x009896800000895d */ /* 0x004fea0003900000 */
[----:B------:R-:W2:Y:S02]  /*cc20*/  @!P0 SYNCS.PHASECHK.TRANS64 P0, [R0+URZ], R3 ;  /* 0x00000003000085a7 */ /* 0x000ea400080010ff */
[----:B--2---:R-:W-:Y:S05]  /*cc30*/  @!P0 BRA `(.L_x_188) ;  /* 0xfffffffc00f08947 */ /* 0x004fea000383ffff */
[----:B------:R-:W-:Y:S05]  /*cc40*/  BRA `(.L_x_189) ;  /* 0xffffff6400587947 */ /* 0x000fea000383ffff */
.L_x_42:
[----:B------:R-:W-:-:S07]  /*cc50*/  MOV R0, UR5 ;  /* 0x0000000500007c02 */ /* 0x000fce0008000f00 */
.L_x_190:
[----:B-1----:R1:W2:Y:S02]  /*cc60*/  SYNCS.PHASECHK.TRANS64.TRYWAIT P0, [R0+URZ], R3 ;  /* 0x00000003000075a7 */ /* 0x0022a400080011ff */
[----:B--2---:R-:W-:Y:S05]  /*cc70*/  @!P0 NANOSLEEP.SYNCS 0x989680 ;  /* 0x009896800000895d */ /* 0x004fea0003900000 */
[----:B------:R-:W2:Y:S02]  /*cc80*/  @!P0 SYNCS.PHASECHK.TRANS64 P0, [R0+URZ], R3 ;  /* 0x00000003000085a7 */ /* 0x000ea400080010ff */
[----:B--2---:R-:W-:Y:S05]  /*cc90*/  @!P0 BRA `(.L_x_190) ;  /* 0xfffffffc00f08947 */ /* 0x004fea000383ffff */
[----:B------:R-:W-:Y:S05]  /*cca0*/  BRA `(.L_x_191) ;  /* 0xffffff6400687947 */ /* 0x000fea000383ffff */
.L_x_43:
[----:B------:R-:W-:-:S07]  /*ccb0*/  MOV R0, UR5 ;  /* 0x0000000500007c02 */ /* 0x000fce0008000f00 */
.L_x_192:
[----:B-1----:R1:W2:Y:S02]  /*ccc0*/  SYNCS.PHASECHK.TRANS64.TRYWAIT P0, [R0+URZ], R3 ;  /* 0x00000003000075a7 */ /* 0x0022a400080011ff */
[----:B--2---:R-:W-:Y:S05]  /*ccd0*/  @!P0 NANOSLEEP.SYNCS 0x989680 ;  /* 0x009896800000895d */ /* 0x004fea0003900000 */
[----:B------:R-:W2:Y:S02]  /*cce0*/  @!P0 SYNCS.PHASECHK.TRANS64 P0, [R0+URZ], R3 ;  /* 0x00000003000085a7 */ /* 0x000ea400080010ff */
[----:B--2---:R-:W-:Y:S05]  /*ccf0*/  @!P0 BRA `(.L_x_192) ;  /* 0xfffffffc00f08947 */ /* 0x004fea000383ffff */
[----:B------:R-:W-:Y:S05]  /*cd00*/  BRA `(.L_x_193) ;  /* 0xffffff6400787947 */ /* 0x000fea000383ffff */
.L_x_44:
[----:B------:R-:W-:-:S07]  /*cd10*/  MOV R0, UR5 ;  /* 0x0000000500007c02 */ /* 0x000fce0008000f00 */
.L_x_194:
[----:B-1----:R1:W2:Y:S02]  /*cd20*/  SYNCS.PHASECHK.TRANS64.TRYWAIT P0, [R0+URZ], R3 ;  /* 0x00000003000075a7 */ /* 0x0022a400080011ff */
[----:B--2---:R-:W-:Y:S05]  /*cd30*/  @!P0 NANOSLEEP.SYNCS 0x989680 ;  /* 0x009896800000895d */ /* 0x004fea0003900000 */
[----:B------:R-:W2:Y:S02]  /*cd40*/  @!P0 SYNCS.PHASECHK.TRANS64 P0, [R0+URZ], R3 ;  /* 0x00000003000085a7 */ /* 0x000ea400080010ff */
[----:B--2---:R-:W-:Y:S05]  /*cd50*/  @!P0 BRA `(.L_x_194) ;  /* 0xfffffffc00f08947 */ /* 0x004fea000383ffff */
[----:B------:R-:W-:Y:S05]  /*cd60*/  BRA `(.L_x_195) ;  /* 0xffffff6400887947 */ /* 0x000fea000383ffff */
.L_x_45:
[----:B------:R-:W-:-:S07]  /*cd70*/  MOV R0, UR5 ;  /* 0x0000000500007c02 */ /* 0x000fce0008000f00 */
.L_x_196:
[----:B-1----:R1:W2:Y:S02]  /*cd80*/  SYNCS.PHASECHK.TRANS64.TRYWAIT P0, [R0+URZ], R3 ;  /* 0x00000003000075a7 */ /* 0x0022a400080011ff */
[----:B--2---:R-:W-:Y:S05]  /*cd90*/  @!P0 NANOSLEEP.SYNCS 0x989680 ;  /* 0x009896800000895d */ /* 0x004fea0003900000 */
[----:B------:R-:W2:Y:S02]  /*cda0*/  @!P0 SYNCS.PHASECHK.TRANS64 P0, [R0+URZ], R3 ;  /* 0x00000003000085a7 */ /* 0x000ea400080010ff */
[----:B--2---:R-:W-:Y:S05]  /*cdb0*/  @!P0 BRA `(.L_x_196) ;  /* 0xfffffffc00f08947 */ /* 0x004fea000383ffff */
[----:B------:R-:W-:Y:S05]  /*cdc0*/  BRA `(.L_x_197) ;  /* 0xffffff6400987947 */ /* 0x000fea000383ffff */
.L_x_46:
[----:B------:R-:W-:-:S07]  /*cdd0*/  MOV R0, UR5 ;  /* 0x0000000500007c02 */ /* 0x000fce0008000f00 */
.L_x_198:
[----:B-1----:R1:W2:Y:S02]  /*cde0*/  SYNCS.PHASECHK.TRANS64.TRYWAIT P0, [R0+URZ], R3 ;  /* 0x00000003000075a7 */ /* 0x0022a400080011ff */
[----:B--2---:R-:W-:Y:S05]  /*cdf0*/  @!P0 NANOSLEEP.SYNCS 0x989680 ;  /* 0x009896800000895d */ /* 0x004fea0003900000 */
[----:B------:R-:W2:Y:S02]  /*ce00*/  @!P0 SYNCS.PHASECHK.TRANS64 P0, [R0+URZ], R3 ;  /* 0x00000003000085a7 */ /* 0x000ea400080010ff */
[----:B--2---:R-:W-:Y:S05]  /*ce10*/  @!P0 BRA `(.L_x_198) ;  /* 0xfffffffc00f08947 */ /* 0x004fea000383ffff */
[----:B------:R-:W-:Y:S05]  /*ce20*/  BRA `(.L_x_199) ;  /* 0xffffff6400a87947 */ /* 0x000fea000383ffff */
.L_x_49:
[----:B------:R-:W-:-:S07]  /*ce30*/  MOV R4, UR4 ;  /* 0x0000000400047c02 */ /* 0x000fce0008000f00 */
.L_x_200:
[----:B--2---:R2:W3:Y:S02]  /*ce40*/  SYNCS.PHASECHK.TRANS64.TRYWAIT P1, [R4+URZ+0xd8], R7 ;  /* 0x0000d807040075a7 */ /* 0x0044e400080211ff */
[----:B---3--:R-:W-:Y:S05]  /*ce50*/  @!P1 NANOSLEEP.SYNCS 0x989680 ;  /* 0x009896800000995d */ /* 0x008fea0003900000 */
[----:B------:R-:W3:Y:S02]  /*ce60*/  @!P1 SYNCS.PHASECHK.TRANS64 P1, [R4+URZ+0xd8], R7 ;  /* 0x0000d807040095a7 */ /* 0x000ee400080210ff */
[----:B---3--:R-:W-:Y:S05]  /*ce70*/  @!P1 BRA `(.L_x_200) ;  /* 0xfffffffc00f09947 */ /* 0x008fea000383ffff */
[----:B------:R-:W-:Y:S05]  /*ce80*/  BRA `(.L_x_201) ;  /* 0xffffff6800187947 */ /* 0x000fea000383ffff */
.L_x_50:
[----:B--2---:R-:W-:-:S07]  /*ce90*/  MOV R4, UR4 ;  /* 0x0000000400047c02 */ /* 0x004fce0008000f00 */
.L_x_202:
[----:B--2---:R2:W3:Y:S02]  /*cea0*/  SYNCS.PHASECHK.TRANS64.TRYWAIT P1, [R4+URZ+0xd0], R5 ;  /* 0x0000d005040075a7 */ /* 0x0044e400080211ff */
[----:B---3--:R-:W-:Y:S05]  /*ceb0*/  @!P1 NANOSLEEP.SYNCS 0x989680 ;  /* 0x009896800000995d */ /* 0x008fea0003900000 */
[----:B------:R-:W3:Y:S02]  /*cec0*/  @!P1 SYNCS.PHASECHK.TRANS64 P1, [R4+URZ+0xd0], R5 ;  /* 0x0000d005040095a7 */ /* 0x000ee400080210ff */
[----:B---3--:R-:W-:Y:S05]  /*ced0*/  @!P1 BRA `(.L_x_202) ;  /* 0xfffffffc00f09947 */ /* 0x008fea000383ffff */
[----:B------:R-:W-:Y:S05]  /*cee0*/  BRA `(.L_x_203) ;  /* 0xffffff6800207947 */ /* 0x000fea000383ffff */
.L_x_60:
[----:B--2---:R-:W-:-:S04]  /*cef0*/  MOV R5, UR5 ;  /* 0x0000000500057c02 */ /* 0x004fc80008000f00 */
[----:B------:R2:W3:Y:S03]  /*cf00*/  SYNCS.PHASECHK.TRANS64.TRYWAIT P0, [R5+URZ+0x8], R6 ;  /* 0x00000806050075a7 */ /* 0x0004e600080011ff */
[----:B---3--:R-:W-:Y:S05]  /*cf10*/  @!P0 NANOSLEEP.SYNCS 0x989680 ;  /* 0x009896800000895d */ /* 0x008fea0003900000 */
[----:B------:R-:W3:Y:S02]  /*cf20*/  @!P0 SYNCS.PHASECHK.TRANS64 P0, [R5+URZ+0x8], R6 ;  /* 0x00000806050085a7 */ /* 0x000ee400080010ff */
[----:B---3--:R-:W-:Y:S05]  /*cf30*/  @!P0 BRA `(.L_x_60) ;  /* 0xfffffffc00ec8947 */ /* 0x008fea000383ffff */
[----:B------:R-:W-:Y:S05]  /*cf40*/  BRA `(.L_x_59) ;  /* 0xffffff6800ec7947 */ /* 0x000fea000383ffff */
.L_x_62:
[----:B------:R-:W-:Y:S01]  /*cf50*/  BSSY B0, `(.L_x_204) ;  /* 0x0000006000007945 */ /* 0x000fe20003800000 */
[----:B------:R-:W-:-:S07]  /*cf60*/  MOV R15, 0xffffffff ;  /* 0xffffffff000f7802 */ /* 0x000fce0000000f00 */
[----:B-12--5:R-:W-:Y:S05]  /*cf70*/  WARPSYNC.COLLECTIVE R15, `(.L_x_205) ;  /* 0x000000000f0c7348 */ /* 0x026fea0003c00000 */
[----:B------:R-:W-:Y:S02]  /*cf80*/  ELECT P6, UR79, PT ;  /* 0x00000000004f782f */ /* 0x000fe400038c0000 */
[----:B------:R-:W-:Y:S01]  /*cf90*/  MOV R14, UR79 ;  /* 0x0000004f000e7c02 */ /* 0x000fe20008000f00 */
[----:B-12--5:R-:W-:Y:S10]  /*cfa0*/  ENDCOLLECTIVE ;  /* 0x000000000000791b */ /* 0x026ff40003800000 */
.L_x_205:
[----:B------:R-:W-:Y:S05]  /*cfb0*/  BSYNC B0 ;  /* 0x0000000000007941 */ /* 0x000fea0003800000 */
.L_x_204:
[----:B------:R-:W-:Y:S01]  /*cfc0*/  PLOP3.LUT P0, PT, P6, PT, PT, 0x80, 0x8 ;  /* 0x000000000008781c */ /* 0x000fe2000370f070 */
[----:B------:R-:W-:-:S12]  /*cfd0*/  BRA `(.L_x_206) ;  /* 0xffffff6c00187947 */ /* 0x000fd8000383ffff */
.L_x_64:
[----:B--2---:R-:W-:-:S04]  /*cfe0*/  MOV R3, UR5 ;  /* 0x0000000500037c02 */ /* 0x004fc80008000f00 */
[----:B------:R2:W3:Y:S03]  /*cff0*/  SYNCS.PHASECHK.TRANS64.TRYWAIT P0, [R3+URZ+0x8], R4 ;  /* 0x00000804030075a7 */ /* 0x0004e600080011ff */
[----:B---3--:R-:W-:Y:S05]  /*d000*/  @!P0 NANOSLEEP.SYNCS 0x989680 ;  /* 0x009896800000895d */ /* 0x008fea0003900000 */
[----:B------:R-:W3:Y:S02]  /*d010*/  @!P0 SYNCS.PHASECHK.TRANS64 P0, [R3+URZ+0x8], R4 ;  /* 0x00000804030085a7 */ /* 0x000ee400080010ff */
[----:B---3--:R-:W-:Y:S05]  /*d020*/  @!P0 BRA `(.L_x_64) ;  /* 0xfffffffc00ec8947 */ /* 0x008fea000383ffff */
[----:B------:R-:W-:Y:S05]  /*d030*/  BRA `(.L_x_63) ;  /* 0xffffff6c001c7947 */ /* 0x000fea000383ffff */
.L_x_65:
[----:B------:R-:W-:-:S07]  /*d040*/  MOV R4, UR21 ;  /* 0x0000001500047c02 */ /* 0x000fce0008000f00 */
.L_x_207:
[----:B-1----:R1:W2:Y:S02]  /*d050*/  SYNCS.PHASECHK.TRANS64.TRYWAIT P0, [R4+URZ+0xd0], R5 ;  /* 0x0000d005040075a7 */ /* 0x0022a400080011ff */
[----:B--2---:R-:W-:Y:S05]  /*d060*/  @!P0 NANOSLEEP.SYNCS 0x989680 ;  /* 0x009896800000895d */ /* 0x004fea0003900000 */
[----:B------:R-:W2:Y:S02]  /*d070*/  @!P0 SYNCS.PHASECHK.TRANS64 P0, [R4+URZ+0xd0], R5 ;  /* 0x0000d005040085a7 */ /* 0x000ea400080010ff */
[----:B--2---:R-:W-:Y:S05]  /*d080*/  @!P0 BRA `(.L_x_207) ;  /* 0xfffffffc00f08947 */ /* 0x004fea000383ffff */
[----:B------:R-:W-:Y:S05]  /*d090*/  BRA `(.L_x_208) ;  /* 0xffffff7000107947 */ /* 0x000fea000383ffff */
.L_x_67:
[----:B------:R-:W-:-:S07]  /*d0a0*/  MOV R4, UR26 ;  /* 0x0000001a00047c02 */ /* 0x000fce0008000f00 */
.L_x_209:
[----:B-1----:R1:W2:Y:S02]  /*d0b0*/  SYNCS.PHASECHK.TRANS64.TRYWAIT P0, [R4+URZ+0xf0], R5 ;  /* 0x0000f005040075a7 */ /* 0x0022a400080011ff */
[----:B--2---:R-:W-:Y:S05]  /*d0c0*/  @!P0 NANOSLEEP.SYNCS 0x989680 ;  /* 0x009896800000895d */ /* 0x004fea0003900000 */
[----:B------:R-:W2:Y:S02]  /*d0d0*/  @!P0 SYNCS.PHASECHK.TRANS64 P0, [R4+URZ+0xf0], R5 ;  /* 0x0000f005040085a7 */ /* 0x000ea400080010ff */
[----:B--2---:R-:W-:Y:S05]  /*d0e0*/  @!P0 BRA `(.L_x_209) ;  /* 0xfffffffc00f08947 */ /* 0x004fea000383ffff */
[----:B------:R-:W-:Y:S05]  /*d0f0*/  BRA `(.L_x_66) ;  /* 0xffffff7000307947 */ /* 0x000fea000383ffff */
.L_x_71:
[----:B-1----:R-:W-:Y:S07]  /*d100*/  MOV R4, UR17 ;  /* 0x0000001100047c02 */ /* 0x002fee0008000f00 */
.L_x_210:
[----:B-1----:R1:W2:Y:S02]  /*d110*/  SYNCS.PHASECHK.TRANS64.TRYWAIT P0, [R4+URZ], R7 ;  /* 0x00000007040075a7 */ /* 0x0022a400080011ff */
[----:B--2---:R-:W-:Y:S05]  /*d120*/  @!P0 NANOSLEEP.SYNCS 0x989680 ;  /* 0x009896800000895d */ /* 0x004fea0003900000 */
[----:B------:R-:W2:Y:S02]  /*d130*/  @!P0 SYNCS.PHASECHK.TRANS64 P0, [R4+URZ], R7 ;  /* 0x00000007040085a7 */ /* 0x000ea400080010ff */
[----:B--2---:R-:W-:Y:S05]  /*d140*/  @!P0 BRA `(.L_x_210) ;  /* 0xfffffffc00f08947 */ /* 0x004fea000383ffff */
[----:B------:R-:W-:Y:S05]  /*d150*/  BRA `(.L_x_70) ;  /* 0xffffff7000687947 */ /* 0x000fea000383ffff */
.L_x_75:
[----:B--2---:R-:W-:-:S07]  /*d160*/  MOV R0, UR4 ;  /* 0x0000000400007c02 */ /* 0x004fce0008000f00 */
.L_x_211:
[----:B-1----:R1:W2:Y:S02]  /*d170*/  SYNCS.PHASECHK.TRANS64.TRYWAIT P0, [R0+URZ], R5 ;  /* 0x00000005000075a7 */ /* 0x0022a400080011ff */
[----:B--2---:R-:W-:Y:S05]  /*d180*/  @!P0 NANOSLEEP.SYNCS 0x989680 ;  /* 0x009896800000895d */ /* 0x004fea0003900000 */
[----:B------:R-:W2:Y:S02]  /*d190*/  @!P0 SYNCS.PHASECHK.TRANS64 P0, [R0+URZ], R5 ;  /* 0x00000005000085a7 */ /* 0x000ea400080010ff */
[----:B--2---:R-:W-:Y:S05]  /*d1a0*/  @!P0 BRA `(.L_x_211) ;  /* 0xfffffffc00f08947 */ /* 0x004fea000383ffff */
[----:B------:R-:W-:Y:S05]  /*d1b0*/  BRA `(.L_x_212) ;  /* 0xffffff7400647947 */ /* 0x000fea000383ffff */
.L_x_78:
[----:B------:R-:W-:-:S07]  /*d1c0*/  MOV R0, UR21 ;  /* 0x0000001500007c02 */ /* 0x000fce0008000f00 */
.L_x_213:
[----:B-1----:R1:W2:Y:S02]  /*d1d0*/  SYNCS.PHASECHK.TRANS64.TRYWAIT P1, [R0+URZ+0x100], R5 ;  /* 0x00010005000075a7 */ /* 0x0022a400080211ff */
[----:B--2---:R-:W-:Y:S05]  /*d1e0*/  @!P1 NANOSLEEP.SYNCS 0x989680 ;  /* 0x009896800000995d */ /* 0x004fea0003900000 */
[----:B------:R-:W2:Y:S02]  /*d1f0*/  @!P1 SYNCS.PHASECHK.TRANS64 P1, [R0+URZ+0x100], R5 ;  /* 0x00010005000095a7 */ /* 0x000ea400080210ff */
[----:B--2---:R-:W-:Y:S05]  /*d200*/  @!P1 BRA `(.L_x_213) ;  /* 0xfffffffc00f09947 */ /* 0x004fea000383ffff */
[----:B------:R-:W-:Y:S05]  /*d210*/  BRA `(.L_x_214) ;  /* 0xffffff7400b07947 */ /* 0x000fea000383ffff */
.L_x_83:
[----:B------:R-:W-:Y:S07]  /*d220*/  MOV R0, UR31 ;  /* 0x0000001f00007c02 */ /* 0x000fee0008000f00 */
.L_x_215:
[----:B-1----:R1:W2:Y:S02]  /*d230*/  SYNCS.PHASECHK.TRANS64.TRYWAIT P0, [R0+URZ+0xd0], R3 ;  /* 0x0000d003000075a7 */ /* 0x0022a400080011ff */
[----:B--2---:R-:W-:Y:S05]  /*d240*/  @!P0 NANOSLEEP.SYNCS 0x989680 ;  /* 0x009896800000895d */ /* 0x004fea0003900000 */
[----:B------:R-:W2:Y:S02]  /*d250*/  @!P0 SYNCS.PHASECHK.TRANS64 P0, [R0+URZ+0xd0], R3 ;  /* 0x0000d003000085a7 */ /* 0x000ea400080010ff */
[----:B--2---:R-:W-:Y:S05]  /*d260*/  @!P0 BRA `(.L_x_215) ;  /* 0xfffffffc00f08947 */ /* 0x004fea000383ffff */
[----:B------:R-:W-:Y:S05]  /*d270*/  BRA `(.L_x_216) ;  /* 0xffffff7c00547947 */ /* 0x000fea000383ffff */
.L_x_86:
[----:B------:R-:W-:Y:S07]  /*d280*/  MOV R3, UR31 ;  /* 0x0000001f00037c02 */ /* 0x000fee0008000f00 */
.L_x_217:
[----:B-1----:R1:W2:Y:S02]  /*d290*/  SYNCS.PHASECHK.TRANS64.TRYWAIT P1, [R3+URZ+0xc8], R10 ;  /* 0x0000c80a030075a7 */ /* 0x0022a400080211ff */
[----:B--2---:R-:W-:Y:S05]  /*d2a0*/  @!P1 NANOSLEEP.SYNCS 0x989680 ;  /* 0x009896800000995d */ /* 0x004fea0003900000 */
[----:B------:R-:W2:Y:S02]  /*d2b0*/  @!P1 SYNCS.PHASECHK.TRANS64 P1, [R3+URZ+0xc8], R10 ;  /* 0x0000c80a030095a7 */ /* 0x000ea400080210ff */
[----:B--2---:R-:W-:Y:S05]  /*d2c0*/  @!P1 BRA `(.L_x_217) ;  /* 0xfffffffc00f09947 */ /* 0x004fea000383ffff */
[----:B------:R-:W-:Y:S05]  /*d2d0*/  BRA `(.L_x_85) ;  /* 0xffffff8000ac7947 */ /* 0x000fea000383ffff */
.L_x_89:
[----:B------:R-:W-:Y:S07]  /*d2e0*/  MOV R3, UR31 ;  /* 0x0000001f00037c02 */ /* 0x000fee0008000f00 */
.L_x_218:
[----:B-1----:R1:W2:Y:S02]  /*d2f0*/  SYNCS.PHASECHK.TRANS64.TRYWAIT P1, [R3+URZ+0xa0], R10 ;  /* 0x0000a00a030075a7 */ /* 0x0022a400080211ff */
[----:B--2---:R-:W-:Y:S05]  /*d300*/  @!P1 NANOSLEEP.SYNCS 0x989680 ;  /* 0x009896800000995d */ /* 0x004fea0003900000 */
[----:B------:R-:W2:Y:S02]  /*d310*/  @!P1 SYNCS.PHASECHK.TRANS64 P1, [R3+URZ+0xa0], R10 ;  /* 0x0000a00a030095a7 */ /* 0x000ea400080210ff */
[----:B--2---:R-:W-:Y:S05]  /*d320*/  @!P1 BRA `(.L_x_218) ;  /* 0xfffffffc00f09947 */ /* 0x004fea000383ffff */
[----:B------:R-:W-:Y:S05]  /*d330*/  BRA `(.L_x_219) ;  /* 0xffffff8400d07947 */ /* 0x000fea000383ffff */
.L_x_90:
[----:B------:R-:W-:Y:S07]  /*d340*/  MOV R3, UR31 ;  /* 0x0000001f00037c02 */ /* 0x000fee0008000f00 */
.L_x_220:
[----:B-1----:R1:W2:Y:S02]  /*d350*/  SYNCS.PHASECHK.TRANS64.TRYWAIT P1, [R3+URZ+0xa8], R10 ;  /* 0x0000a80a030075a7 */ /* 0x0022a400080211ff */
[----:B--2---:R-:W-:Y:S05]  /*d360*/  @!P1 NANOSLEEP.SYNCS 0x989680 ;  /* 0x009896800000995d */ /* 0x004fea0003900000 */
[----:B------:R-:W2:Y:S02]  /*d370*/  @!P1 SYNCS.PHASECHK.TRANS64 P1, [R3+URZ+0xa8], R10 ;  /* 0x0000a80a030095a7 */ /* 0x000ea400080210ff */
[----:B--2---:R-:W-:Y:S05]  /*d380*/  @!P1 BRA `(.L_x_220) ;  /* 0xfffffffc00f09947 */ /* 0x004fea000383ffff */
[----:B------:R-:W-:Y:S05]  /*d390*/  BRA `(.L_x_221) ;  /* 0xffffff8800087947 */ /* 0x000fea000383ffff */
.L_x_91:
[----:B------:R-:W-:Y:S07]  /*d3a0*/  MOV R3, UR31 ;  /* 0x0000001f00037c02 */ /* 0x000fee0008000f00 */
.L_x_222:
[----:B-1----:R1:W2:Y:S02]  /*d3b0*/  SYNCS.PHASECHK.TRANS64.TRYWAIT P1, [R3+URZ+0xb0], R10 ;  /* 0x0000b00a030075a7 */ /* 0x0022a400080211ff */
[----:B--2---:R-:W-:Y:S05]  /*d3c0*/  @!P1 NANOSLEEP.SYNCS 0x989680 ;  /* 0x009896800000995d */ /* 0x004fea0003900000 */
[----:B------:R-:W2:Y:S02]  /*d3d0*/  @!P1 SYNCS.PHASECHK.TRANS64 P1, [R3+URZ+0xb0], R10 ;  /* 0x0000b00a030095a7 */ /* 0x000ea400080210ff */
[----:B--2---:R-:W-:Y:S05]  /*d3e0*/  @!P1 BRA `(.L_x_222) ;  /* 0xfffffffc00f09947 */ /* 0x004fea000383ffff */
[----:B------:R-:W-:Y:S05]  /*d3f0*/  BRA `(.L_x_223) ;  /* 0xffffff8800507947 */ /* 0x000fea000383ffff */
.L_x_92:
[----:B------:R-:W-:Y:S07]  /*d400*/  MOV R3, UR31 ;  /* 0x0000001f00037c02 */ /* 0x000fee0008000f00 */
.L_x_224:
[----:B-1----:R1:W2:Y:S02]  /*d410*/  SYNCS.PHASECHK.TRANS64.TRYWAIT P1, [R3+URZ+0xb8], R10 ;  /* 0x0000b80a030075a7 */ /* 0x0022a400080211ff */
[----:B--2---:R-:W-:Y:S05]  /*d420*/  @!P1 NANOSLEEP.SYNCS 0x989680 ;  /* 0x009896800000995d */ /* 0x004fea0003900000 */
[----:B------:R-:W2:Y:S02]  /*d430*/  @!P1 SYNCS.PHASECHK.TRANS64 P1, [R3+URZ+0xb8], R10 ;  /* 0x0000b80a030095a7 */ /* 0x000ea400080210ff */
[----:B--2---:R-:W-:Y:S05]  /*d440*/  @!P1 BRA `(.L_x_224) ;  /* 0xfffffffc00f09947 */ /* 0x004fea000383ffff */
[----:B------:R-:W-:Y:S05]  /*d450*/  BRA `(.L_x_225) ;  /* 0xffffff8800987947 */ /* 0x000fea000383ffff */
.L_x_93:
[----:B------:R-:W-:Y:S07]  /*d460*/  MOV R0, UR31 ;  /* 0x0000001f00007c02 */ /* 0x000fee0008000f00 */
.L_x_226:
[----:B-1----:R1:W2:Y:S02]  /*d470*/  SYNCS.PHASECHK.TRANS64.TRYWAIT P1, [R0+URZ+0xa0], R9 ;  /* 0x0000a009000075a7 */ /* 0x0022a400080211ff */
[----:B--2---:R-:W-:Y:S05]  /*d480*/  @!P1 NANOSLEEP.SYNCS 0x989680 ;  /* 0x009896800000995d */ /* 0x004fea0003900000 */
[----:B------:R-:W2:Y:S02]  /*d490*/  @!P1 SYNCS.PHASECHK.TRANS64 P1, [R0+URZ+0xa0], R9 ;  /* 0x0000a009000095a7 */ /* 0x000ea400080210ff */
[----:B--2---:R-:W-:Y:S05]  /*d4a0*/  @!P1 BRA `(.L_x_226) ;  /* 0xfffffffc00f09947 */ /* 0x004fea000383ffff */
[----:B------:R-:W-:Y:S05]  /*d4b0*/  BRA `(.L_x_227) ;  /* 0xffffff8800e47947 */ /* 0x000fea000383ffff */
.L_x_94:
[----:B------:R-:W-:Y:S07]  /*d4c0*/  MOV R0, UR31 ;  /* 0x0000001f00007c02 */ /* 0x000fee0008000f00 */
.L_x_228:
[----:B-1----:R1:W2:Y:S02]  /*d4d0*/  SYNCS.PHASECHK.TRANS64.TRYWAIT P1, [R0+URZ+0xa8], R9 ;  /* 0x0000a809000075a7 */ /* 0x0022a400080211ff */
[----:B--2---:R-:W-:Y:S05]  /*d4e0*/  @!P1 NANOSLEEP.SYNCS 0x989680 ;  /* 0x009896800000995d */ /* 0x004fea0003900000 */
[----:B------:R-:W2:Y:S02]  /*d4f0*/  @!P1 SYNCS.PHASECHK.TRANS64 P1, [R0+URZ+0xa8], R9 ;  /* 0x0000a809000095a7 */ /* 0x000ea400080210ff */
[----:B--2---:R-:W-:Y:S05]  /*d500*/  @!P1 BRA `(.L_x_228) ;  /* 0xfffffffc00f09947 */ /* 0x004fea000383ffff */
[----:B------:R-:W-:Y:S05]  /*d510*/  BRA `(.L_x_229) ;  /* 0xffffff8c00307947 */ /* 0x000fea000383ffff */
.L_x_95:
[----:B------:R-:W-:Y:S07]  /*d520*/  MOV R0, UR31 ;  /* 0x0000001f00007c02 */ /* 0x000fee0008000f00 */
.L_x_230:
[----:B-1----:R1:W2:Y:S02]  /*d530*/  SYNCS.PHASECHK.TRANS64.TRYWAIT P1, [R0+URZ+0xb0], R9 ;  /* 0x0000b009000075a7 */ /* 0x0022a400080211ff */
[----:B--2---:R-:W-:Y:S05]  /*d540*/  @!P1 NANOSLEEP.SYNCS 0x989680 ;  /* 0x009896800000995d */ /* 0x004fea0003900000 */
[----:B------:R-:W2:Y:S02]  /*d550*/  @!P1 SYNCS.PHASECHK.TRANS64 P1, [R0+URZ+0xb0], R9 ;  /* 0x0000b009000095a7 */ /* 0x000ea400080210ff */
[----:B--2---:R-:W-:Y:S05]  /*d560*/  @!P1 BRA `(.L_x_230) ;  /* 0xfffffffc00f09947 */ /* 0x004fea000383ffff */
[----:B------:R-:W-:Y:S05]  /*d570*/  BRA `(.L_x_231) ;  /* 0xffffff8c007c7947 */ /* 0x000fea000383ffff */
.L_x_96:
[----:B------:R-:W-:Y:S07]  /*d580*/  MOV R0, UR31 ;  /* 0x0000001f00007c02 */ /* 0x000fee0008000f00 */
.L_x_232:
[----:B-1----:R1:W2:Y:S02]  /*d590*/  SYNCS.PHASECHK.TRANS64.TRYWAIT P0, [R0+URZ+0xb8], R9 ;  /* 0x0000b809000075a7 */ /* 0x0022a400080011ff */
[----:B--2---:R-:W-:Y:S05]  /*d5a0*/  @!P0 NANOSLEEP.SYNCS 0x989680 ;  /* 0x009896800000895d */ /* 0x004fea0003900000 */
[----:B------:R-:W2:Y:S02]  /*d5b0*/  @!P0 SYNCS.PHASECHK.TRANS64 P0, [R0+URZ+0xb8], R9 ;  /* 0x0000b809000085a7 */ /* 0x000ea400080010ff */
[----:B--2---:R-:W-:Y:S05]  /*d5c0*/  @!P0 BRA `(.L_x_232) ;  /* 0xfffffffc00f08947 */ /* 0x004fea000383ffff */
[----:B------:R-:W-:Y:S05]  /*d5d0*/  BRA `(.L_x_233) ;  /* 0xffffff8c00d07947 */ /* 0x000fea000383ffff */
.L_x_98:
[----:B------:R-:W-:-:S07]  /*d5e0*/  MOV R3, UR31 ;  /* 0x0000001f00037c02 */ /* 0x000fce0008000f00 */
.L_x_234:
[----:B--2---:R2:W3:Y:S02]  /*d5f0*/  SYNCS.PHASECHK.TRANS64.TRYWAIT P0, [R3+URZ+0xa0], R10 ;  /* 0x0000a00a030075a7 */ /* 0x0044e400080011ff */
[----:B---3--:R-:W-:Y:S05]  /*d600*/  @!P0 NANOSLEEP.SYNCS 0x989680 ;  /* 0x009896800000895d */ /* 0x008fea0003900000 */
[----:B------:R-:W3:Y:S02]  /*d610*/  @!P0 SYNCS.PHASECHK.TRANS64 P0, [R3+URZ+0xa0], R10 ;  /* 0x0000a00a030085a7 */ /* 0x000ee400080010ff */
[----:B---3--:R-:W-:Y:S05]  /*d620*/  @!P0 BRA `(.L_x_234) ;  /* 0xfffffffc00f08947 */ /* 0x008fea000383ffff */
[----:B------:R-:W-:Y:S05]  /*d630*/  BRA `(.L_x_235) ;  /* 0xffffff9000347947 */ /* 0x000fea000383ffff */
.L_x_99:
[----:B--2---:R-:W-:-:S07]  /*d640*/  MOV R3, UR31 ;  /* 0x0000001f00037c02 */ /* 0x004fce0008000f00 */
.L_x_236:
[----:B--2---:R2:W3:Y:S02]  /*d650*/  SYNCS.PHASECHK.TRANS64.TRYWAIT P0, [R3+URZ+0xa8], R10 ;  /* 0x0000a80a030075a7 */ /* 0x0044e400080011ff */
[----:B---3--:R-:W-:Y:S05]  /*d660*/  @!P0 NANOSLEEP.SYNCS 0x989680 ;  /* 0x009896800000895d */ /* 0x008fea0003900000 */
[----:B------:R-:W3:Y:S02]  /*d670*/  @!P0 SYNCS.PHASECHK.TRANS64 P0, [R3+URZ+0xa8], R10 ;  /* 0x0000a80a030085a7 */ /* 0x000ee400080010ff */
[----:B---3--:R-:W-:Y:S05]  /*d680*/  @!P0 BRA `(.L_x_236) ;  /* 0xfffffffc00f08947 */ /* 0x008fea000383ffff */
[----:B------:R-:W-:Y:S05]  /*d690*/  BRA `(.L_x_237) ;  /* 0xffffff9000247947 */ /* 0x000fea000383ffff */
.L_x_100:
[----:B--2---:R-:W-:-:S07]  /*d6a0*/  MOV R3, UR31 ;  /* 0x0000001f00037c02 */ /* 0x004fce0008000f00 */
.L_x_238:
[----:B--2---:R2:W3:Y:S02]  /*d6b0*/  SYNCS.PHASECHK.TRANS64.TRYWAIT P0, [R3+URZ+0xb0], R10 ;  /* 0x0000b00a030075a7 */ /* 0x0044e400080011ff */
[----:B---3--:R-:W-:Y:S05]  /*d6c0*/  @!P0 NANOSLEEP.SYNCS 0x989680 ;  /* 0x009896800000895d */ /* 0x008fea0003900000 */
[----:B------:R-:W3:Y:S02]  /*d6d0*/  @!P0 SYNCS.PHASECHK.TRANS64 P0, [R3+URZ+0xb0], R10 ;  /* 0x0000b00a030085a7 */ /* 0x000ee400080010ff */
[----:B---3--:R-:W-:Y:S05]  /*d6e0*/  @!P0 BRA `(.L_x_238) ;  /* 0xfffffffc00f08947 */ /* 0x008fea000383ffff */
[----:B------:R-:W-:Y:S05]  /*d6f0*/  BRA `(.L_x_239) ;  /* 0xffffff9000187947 */ /* 0x000fea000383ffff */
.L_x_102:
[----:B------:R-:W-:Y:S07]  /*d700*/  MOV R0, UR49 ;  /* 0x0000003100007c02 */ /* 0x000fee0008000f00 */
.L_x_240:
[----:B-1----:R1:W2:Y:S02]  /*d710*/  SYNCS.PHASECHK.TRANS64.TRYWAIT P0, [R0+URZ+0xd0], R3 ;  /* 0x0000d003000075a7 */ /* 0x0022a400080011ff */
[----:B--2---:R-:W-:Y:S05]  /*d720*/  @!P0 NANOSLEEP.SYNCS 0x989680 ;  /* 0x009896800000895d */ /* 0x004fea0003900000 */
[----:B------:R-:W2:Y:S02]  /*d730*/  @!P0 SYNCS.PHASECHK.TRANS64 P0, [R0+URZ+0xd0], R3 ;  /* 0x0000d003000085a7 */ /* 0x000ea400080010ff */
[----:B--2---:R-:W-:Y:S05]  /*d740*/  @!P0 BRA `(.L_x_240) ;  /* 0xfffffffc00f08947 */ /* 0x004fea000383ffff */
[----:B------:R-:W-:Y:S05]  /*d750*/  BRA `(.L_x_241) ;  /* 0xffffff9000f07947 */ /* 0x000fea000383ffff */
.L_x_113:
[----:B-1----:R-:W-:Y:S04]  /*d760*/  MOV R0, UR49 ;  /* 0x0000003100007c02 */ /* 0x002fe80008000f00 */
[----:B------:R1:W3:Y:S03]  /*d770*/  SYNCS.PHASECHK.TRANS64.TRYWAIT P1, [R0+URZ+0x80], R5 ;  /* 0x00008005000075a7 */ /* 0x0002e600080211ff */
[----:B---3--:R-:W-:Y:S05]  /*d780*/  @!P1 NANOSLEEP.SYNCS 0x989680 ;  /* 0x009896800000995d */ /* 0x008fea0003900000 */
[----:B------:R-:W3:Y:S02]  /*d790*/  @!P1 SYNCS.PHASECHK.TRANS64 P1, [R0+URZ+0x80], R5 ;  /* 0x00008005000095a7 */ /* 0x000ee400080210ff */
[----:B---3--:R-:W-:Y:S05]  /*d7a0*/  @!P1 BRA `(.L_x_113) ;  /* 0xfffffffc00ec9947 */ /* 0x008fea000383ffff */
[----:B------:R-:W-:Y:S05]  /*d7b0*/  BRA `(.L_x_112) ;  /* 0xffffffa4006c7947 */ /* 0x000fea000383ffff */
.L_x_115:
[----:B-1----:R1:W4:Y:S02]  /*d7c0*/  SYNCS.PHASECHK.TRANS64.TRYWAIT P0, [R84+URZ+0xe0], R3 ;  /* 0x0000e003540075a7 */ /* 0x00232400080011ff */
[----:B----4-:R-:W-:Y:S05]  /*d7d0*/  @!P0 NANOSLEEP.SYNCS 0x989680 ;  /* 0x009896800000895d */ /* 0x010fea0003900000 */
[----:B------:R-:W4:Y:S02]  /*d7e0*/  @!P0 SYNCS.PHASECHK.TRANS64 P0, [R84+URZ+0xe0], R3 ;  /* 0x0000e003540085a7 */ /* 0x000f2400080010ff */
[----:B----4-:R-:W-:Y:S05]  /*d7f0*/  @!P0 BRA `(.L_x_115) ;  /* 0xfffffffc00f08947 */ /* 0x010fea000383ffff */
[----:B------:R-:W-:Y:S05]  /*d800*/  BRA `(.L_x_114) ;  /* 0xffffffa400947947 */ /* 0x000fea000383ffff */
.L_x_124:
[----:B-1----:R1:W2:Y:S02]  /*d810*/  SYNCS.PHASECHK.TRANS64.TRYWAIT P0, [R3+URZ+0x80], R0 ;  /* 0x00008000030075a7 */ /* 0x0022a400080011ff */
[----:B--2---:R-:W-:Y:S05]  /*d820*/  @!P0 NANOSLEEP.SYNCS 0x989680 ;  /* 0x009896800000895d */ /* 0x004fea0003900000 */
[----:B------:R-:W2:Y:S02]  /*d830*/  @!P0 SYNCS.PHASECHK.TRANS64 P0, [R3+URZ+0x80], R0 ;  /* 0x00008000030085a7 */ /* 0x000ea400080010ff */
[----:B--2---:R-:W-:Y:S05]  /*d840*/  @!P0 BRA `(.L_x_124) ;  /* 0xfffffffc00f08947 */ /* 0x004fea000383ffff */
[----:B------:R-:W-:Y:S05]  /*d850*/  BRA `(.L_x_123) ;  /* 0xffffffac00b07947 */ /* 0x000fea000383ffff */
.L_x_132:
[----:B-1----:R1:W4:Y:S02]  /*d860*/  SYNCS.PHASECHK.TRANS64.TRYWAIT P0, [R40+URZ+0x80], R5 ;  /* 0x00008005280075a7 */ /* 0x00232400080011ff */
[----:B----4-:R-:W-:Y:S05]  /*d870*/  @!P0 NANOSLEEP.SYNCS 0x989680 ;  /* 0x009896800000895d */ /* 0x010fea0003900000 */
[----:B------:R-:W4:Y:S02]  /*d880*/  @!P0 SYNCS.PHASECHK.TRANS64 P0, [R40+URZ+0x80], R5 ;  /* 0x00008005280085a7 */ /* 0x000f2400080010ff */
[----:B----4-:R-:W-:Y:S05]  /*d890*/  @!P0 BRA `(.L_x_132) ;  /* 0xfffffffc00f08947 */ /* 0x010fea000383ffff */
[----:B------:R-:W-:Y:S05]  /*d8a0*/  BRA `(.L_x_131) ;  /* 0xffffffb400e87947 */ /* 0x000fea000383ffff */
.L_x_140:
[----:B-1----:R1:W4:Y:S02]  /*d8b0*/  SYNCS.PHASECHK.TRANS64.TRYWAIT P0, [R90+URZ+0x80], R5 ;  /* 0x000080055a0075a7 */ /* 0x00232400080011ff */
[----:B----4-:R-:W-:Y:S05]  /*d8c0*/  @!P0 NANOSLEEP.SYNCS 0x989680 ;  /* 0x009896800000895d */ /* 0x010fea0003900000 */
[----:B------:R-:W4:Y:S02]  /*d8d0*/  @!P0 SYNCS.PHASECHK.TRANS64 P0, [R90+URZ+0x80], R5 ;  /* 0x000080055a0085a7 */ /* 0x000f2400080010ff */
[----:B----4-:R-:W-:Y:S05]  /*d8e0*/  @!P0 BRA `(.L_x_140) ;  /* 0xfffffffc00f08947 */ /* 0x010fea000383ffff */
[----:B------:R-:W-:Y:S05]  /*d8f0*/  BRA `(.L_x_139) ;  /* 0xffffffc000207947 */ /* 0x000fea000383ffff */
.L_x_148:
[----:B-1----:R1:W4:Y:S02]  /*d900*/  SYNCS.PHASECHK.TRANS64.TRYWAIT P0, [R90+URZ+0x80], R5 ;  /* 0x000080055a0075a7 */ /* 0x00232400080011ff */
[----:B----4-:R-:W-:Y:S05]  /*d910*/  @!P0 NANOSLEEP.SYNCS 0x989680 ;  /* 0x009896800000895d */ /* 0x010fea0003900000 */
[----:B------:R-:W4:Y:S02]  /*d920*/  @!P0 SYNCS.PHASECHK.TRANS64 P0, [R90+URZ+0x80], R5 ;  /* 0x000080055a0085a7 */ /* 0x000f2400080010ff */
[----:B----4-:R-:W-:Y:S05]  /*d930*/  @!P0 BRA `(.L_x_148) ;  /* 0xfffffffc00f08947 */ /* 0x010fea000383ffff */
[----:B------:R-:W-:Y:S05]  /*d940*/  BRA `(.L_x_147) ;  /* 0xffffffc800647947 */ /* 0x000fea000383ffff */
.L_x_156:
[----:B-1----:R1:W4:Y:S02]  /*d950*/  SYNCS.PHASECHK.TRANS64.TRYWAIT P0, [R90+URZ+0x80], R5 ;  /* 0x000080055a0075a7 */ /* 0x00232400080011ff */
[----:B----4-:R-:W-:Y:S05]  /*d960*/  @!P0 NANOSLEEP.SYNCS 0x989680 ;  /* 0x009896800000895d */ /* 0x010fea0003900000 */
[----:B------:R-:W4:Y:S02]  /*d970*/  @!P0 SYNCS.PHASECHK.TRANS64 P0, [R90+URZ+0x80], R5 ;  /* 0x000080055a0085a7 */ /* 0x000f2400080010ff */
[----:B----4-:R-:W-:Y:S05]  /*d980*/  @!P0 BRA `(.L_x_156) ;  /* 0xfffffffc00f08947 */ /* 0x010fea000383ffff */
[----:B------:R-:W-:Y:S05]  /*d990*/  BRA `(.L_x_155) ;  /* 0xffffffd000b87947 */ /* 0x000fea000383ffff */
.L_x_164:
[----:B-1----:R1:W4:Y:S02]  /*d9a0*/  SYNCS.PHASECHK.TRANS64.TRYWAIT P0, [R90+URZ+0x80], R5 ;  /* 0x000080055a0075a7 */ /* 0x00232400080011ff */
[----:B----4-:R-:W-:Y:S05]  /*d9b0*/  @!P0 NANOSLEEP.SYNCS 0x989680 ;  /* 0x009896800000895d */ /* 0x010fea0003900000 */
[----:B------:R-:W4:Y:S02]  /*d9c0*/  @!P0 SYNCS.PHASECHK.TRANS64 P0, [R90+URZ+0x80], R5 ;  /* 0x000080055a0085a7 */ /* 0x000f2400080010ff */
[----:B----4-:R-:W-:Y:S05]  /*d9d0*/  @!P0 BRA `(.L_x_164) ;  /* 0xfffffffc00f08947 */ /* 0x010fea000383ffff */
[----:B------:R-:W-:Y:S05]  /*d9e0*/  BRA `(.L_x_163) ;  /* 0xffffffdc00007947 */ /* 0x000fea000383ffff */
.L_x_172:
[----:B-1----:R1:W4:Y:S02]  /*d9f0*/  SYNCS.PHASECHK.TRANS64.TRYWAIT P0, [R90+URZ+0x80], R89 ;  /* 0x000080595a0075a7 */ /* 0x00232400080011ff */
[----:B----4-:R-:W-:Y:S05]  /*da00*/  @!P0 NANOSLEEP.SYNCS 0x989680 ;  /* 0x009896800000895d */ /* 0x010fea0003900000 */
[----:B------:R-:W4:Y:S02]  /*da10*/  @!P0 SYNCS.PHASECHK.TRANS64 P0, [R90+URZ+0x80], R89 ;  /* 0x000080595a0085a7 */ /* 0x000f2400080010ff */
[----:B----4-:R-:W-:Y:S05]  /*da20*/  @!P0 BRA `(.L_x_172) ;  /* 0xfffffffc00f08947 */ /* 0x010fea000383ffff */
[----:B------:R-:W-:Y:S05]  /*da30*/  BRA `(.L_x_171) ;  /* 0xffffffe400487947 */ /* 0x000fea000383ffff */
        .weak           $__internal_0_$__cuda_sm10x_tcgen05_guardrail_trap_col_being_dealloced_not_returned_by_alloc
        .type           $__internal_0_$__cuda_sm10x_tcgen05_guardrail_trap_col_being_dealloced_not_returned_by_alloc,@function
        .size           $__internal_0_$__cuda_sm10x_tcgen05_guardrail_trap_col_being_dealloced_not_returned_by_alloc,($__internal_1_$__cuda_sm10x_tcgen05_guardrail_trap_phase_invalid_during_alloc - $__internal_0_$__cuda_sm10x_tcgen05_guardrail_trap_col_being_dealloced_not_returned_by_alloc)
$__internal_0_$__cuda_sm10x_tcgen05_guardrail_trap_col_being_dealloced_not_returned_by_alloc:
[----:B------:R-:W-:Y:S05]  /*da40*/  BPT.TRAP 0x1 ;  /* 0x000000040000795c */ /* 0x000fea0000300000 */
[----:B------:R-:W-:-:S04]  /*da50*/  HFMA2 R3, -RZ, RZ, 0, 0 ;  /* 0x00000000ff037431 */ /* 0x000fc800000001ff */
[----:B------:R-:W-:Y:S05]  /*da60*/  RET.REL.NODEC R2 `(_ZN7cutlass13device_kernelINS_4conv6kernel13ConvUniversalINS1_16ConvProblemShapeILNS1_8OperatorE2ELi2EEENS1_10collective14CollectiveConvINS1_47MainloopSm100TmaUmmaWarpSpecializedImplicitGemmILS5_2ELi8ELi2ELi1ELi2EN4cute5tupleIJNSA_1CILi2EEENSC_ILi1EEESE_EEEEENSB_IJNSC_ILi256EEENSB_IJNSC_ILi128EEEEEENSB_IJNSC_ILi32EEEEEEEEENS_10tfloat32_tESN_NSA_8TiledMMAINSA_8MMA_AtomIJNSA_23SM100_MMA_TF32_2x1SM_SSISN_SN_fLi256ELi128ELNSA_4UMMA5MajorE1ELSS_1ELNSR_7ScaleInE0ELST_0EEEEEENSA_6LayoutINSB_IJSE_SE_SE_EEENSB_IJNSC_ILi0EEESY_SY_EEEEENSB_IJNSA_10UnderscoreES11_S11_EEEEENS7_6detail27Sm100ImplicitGemmTileTraitsINSA_18SM100_TMA_2SM_LOADENSA_14ComposedLayoutINSA_7SwizzleILi2ELi5ELi2EEENSA_18smem_ptr_flag_bitsILi32EEENSW_INSB_IJSK_NSC_ILi4EEEEEENSB_IJSE_SK_EEEEEEEvEENS15_INSA_25SM100_TMA_2SM_LOAD_IM2COLES1G_vEEEENS_8epilogue10collective18CollectiveEpilogueINS1L_23Sm100TmaWarpSpecializedILi4ELi2ELi16ELb1ELb0EEEJNSB_IJSI_SJ_SL_EEENSB_IJNSW_ISI_SE_EENSW_INSC_ILi16EEESE_EEEEESN_NSB_IJlNSB_IJSE_llEEESY_EEESN_S1W_NS1L_6fusion15FusionCallbacksIS1P_NS1X_17LinearCombinationISN_fSN_fLNS_15FloatRoundStyleE2EEES1Q_S1U_JEEENSA_5SM1004TMEM4LOAD26SM100_TMEM_LOAD_32dp32b16xENSA_13SM90_TMA_LOADENS17_INS18_ILi2ELi4ELi3EEES1B_NSW_INSB_IJNSC_ILi8EEES1S_EEENSB_IJS1S_SE_EEEEEEENSA_39AutoVectorizingCopyWithAssumedAlignmentILi128EEENSA_14SM90_TMA_STOREES2D_S2F_S2F_EEEvvEEEEvNT_6ParamsE) ;  /* 0xffffff2402647950 */ /* 0x000fea0003c3ffff */
        .weak           $__internal_1_$__cuda_sm10x_tcgen05_guardrail_trap_phase_invalid_during_alloc
        .type           $__internal_1_$__cuda_sm10x_tcgen05_guardrail_trap_phase_invalid_during_alloc,@function
        .size           $__internal_1_$__cuda_sm10x_tcgen05_guardrail_trap_phase_invalid_during_alloc,($__internal_2_$__cuda_sm10x_tcgen05_guardrail_trap_unallocated_columns_being_dealloced - $__internal_1_$__cuda_sm10x_tcgen05_guardrail_trap_phase_invalid_during_alloc)
$__internal_1_$__cuda_sm10x_tcgen05_guardrail_trap_phase_invalid_during_alloc:
[----:B------:R-:W-:Y:S05]  /*da70*/  BPT.TRAP 0x1 ;  /* 0x000000040000795c */ /* 0x000fea0000300000 */
[----:B------:R-:W-:-:S04]  /*da80*/  MOV R5, 0x0 ;  /* 0x0000000000057802 */ /* 0x000fc80000000f00 */
[----:B------:R-:W-:Y:S05]  /*da90*/  RET.REL.NODEC R4 `(_ZN7cutlass13device_kernelINS_4conv6kernel13ConvUniversalINS1_16ConvProblemShapeILNS1_8OperatorE2ELi2EEENS1_10collective14CollectiveConvINS1_47MainloopSm100TmaUmmaWarpSpecializedImplicitGemmILS5_2ELi8ELi2ELi1ELi2EN4cute5tupleIJNSA_1CILi2EEENSC_ILi1EEESE_EEEEENSB_IJNSC_ILi256EEENSB_IJNSC_ILi128EEEEEENSB_IJNSC_ILi32EEEEEEEEENS_10tfloat32_tESN_NSA_8TiledMMAINSA_8MMA_AtomIJNSA_23SM100_MMA_TF32_2x1SM_SSISN_SN_fLi256ELi128ELNSA_4UMMA5MajorE1ELSS_1ELNSR_7ScaleInE0ELST_0EEEEEENSA_6LayoutINSB_IJSE_SE_SE_EEENSB_IJNSC_ILi0EEESY_SY_EEEEENSB_IJNSA_10UnderscoreES11_S11_EEEEENS7_6detail27Sm100ImplicitGemmTileTraitsINSA_18SM100_TMA_2SM_LOADENSA_14ComposedLayoutINSA_7SwizzleILi2ELi5ELi2EEENSA_18smem_ptr_flag_bitsILi32EEENSW_INSB_IJSK_NSC_ILi4EEEEEENSB_IJSE_SK_EEEEEEEvEENS15_INSA_25SM100_TMA_2SM_LOAD_IM2COLES1G_vEEEENS_8epilogue10collective18CollectiveEpilogueINS1L_23Sm100TmaWarpSpecializedILi4ELi2ELi16ELb1ELb0EEEJNSB_IJSI_SJ_SL_EEENSB_IJNSW_ISI_SE_EENSW_INSC_ILi16EEESE_EEEEESN_NSB_IJlNSB_IJSE_llEEESY_EEESN_S1W_NS1L_6fusion15FusionCallbacksIS1P_NS1X_17LinearCombinationISN_fSN_fLNS_15FloatRoundStyleE2EEES1Q_S1U_JEEENSA_5SM1004TMEM4LOAD26SM100_TMEM_LOAD_32dp32b16xENSA_13SM90_TMA_LOADENS17_INS18_ILi2ELi4ELi3EEES1B_NSW_INSB_IJNSC_ILi8EEES1S_EEENSB_IJS1S_SE_EEEEEEENSA_39AutoVectorizingCopyWithAssumedAlignmentILi128EEENSA_14SM90_TMA_STOREES2D_S2F_S2F_EEEvvEEEEvNT_6ParamsE) ;  /* 0xffffff2404587950 */ /* 0x000fea0003c3ffff */
        .weak           $__internal_2_$__cuda_sm10x_tcgen05_guardrail_trap_unallocated_columns_being_dealloced
        .type           $__internal_2_$__cuda_sm10x_tcgen05_guardrail_trap_unallocated_columns_being_dealloced,@function
        .size           $__internal_2_$__cuda_sm10x_tcgen05_guardrail_trap_unallocated_columns_being_dealloced,(.L_x_243 - $__internal_2_$__cuda_sm10x_tcgen05_guardrail_trap_unallocated_columns_being_dealloced)
$__internal_2_$__cuda_sm10x_tcgen05_guardrail_trap_unallocated_columns_being_dealloced:
[----:B------:R-:W-:Y:S05]  /*daa0*/  BPT.TRAP 0x1 ;  /* 0x000000040000795c */ /* 0x000fea0000300000 */
[----:B------:R-:W-:-:S04]  /*dab0*/  HFMA2 R3, -RZ, RZ, 0, 0 ;  /* 0x00000000ff037431 */ /* 0x000fc800000001ff */
[----:B------:R-:W-:Y:S05]  /*dac0*/  RET.REL.NODEC R2 `(_ZN7cutlass13device_kernelINS_4conv6kernel13ConvUniversalINS1_16ConvProblemShapeILNS1_8OperatorE2ELi2EEENS1_10collective14CollectiveConvINS1_47MainloopSm100TmaUmmaWarpSpecializedImplicitGemmILS5_2ELi8ELi2ELi1ELi2EN4cute5tupleIJNSA_1CILi2EEENSC_ILi1EEESE_EEEEENSB_IJNSC_ILi256EEENSB_IJNSC_ILi128EEEEEENSB_IJNSC_ILi32EEEEEEEEENS_10tfloat32_tESN_NSA_8TiledMMAINSA_8MMA_AtomIJNSA_23SM100_MMA_TF32_2x1SM_SSISN_SN_fLi256ELi128ELNSA_4UMMA5MajorE1ELSS_1ELNSR_7ScaleInE0ELST_0EEEEEENSA_6LayoutINSB_IJSE_SE_SE_EEENSB_IJNSC_ILi0EEESY_SY_EEEEENSB_IJNSA_10UnderscoreES11_S11_EEEEENS7_6detail27Sm100ImplicitGemmTileTraitsINSA_18SM100_TMA_2SM_LOADENSA_14ComposedLayoutINSA_7SwizzleILi2ELi5ELi2EEENSA_18smem_ptr_flag_bitsILi32EEENSW_INSB_IJSK_NSC_ILi4EEEEEENSB_IJSE_SK_EEEEEEEvEENS15_INSA_25SM100_TMA_2SM_LOAD_IM2COLES1G_vEEEENS_8epilogue10collective18CollectiveEpilogueINS1L_23Sm100TmaWarpSpecializedILi4ELi2ELi16ELb1ELb0EEEJNSB_IJSI_SJ_SL_EEENSB_IJNSW_ISI_SE_EENSW_INSC_ILi16EEESE_EEEEESN_NSB_IJlNSB_IJSE_llEEESY_EEESN_S1W_NS1L_6fusion15FusionCallbacksIS1P_NS1X_17LinearCombinationISN_fSN_fLNS_15FloatRoundStyleE2EEES1Q_S1U_JEEENSA_5SM1004TMEM4LOAD26SM100_TMEM_LOAD_32dp32b16xENSA_13SM90_TMA_LOADENS17_INS18_ILi2ELi4ELi3EEES1B_NSW_INSB_IJNSC_ILi8EEES1S_EEENSB_IJS1S_SE_EEEEEEENSA_39AutoVectorizingCopyWithAssumedAlignmentILi128EEENSA_14SM90_TMA_STOREES2D_S2F_S2F_EEEvvEEEEvNT_6ParamsE) ;  /* 0xffffff24024c7950 */ /* 0x000fea0003c3ffff */
.L_x_242:
[----:B------:R-:W-:-:S00]  /*dad0*/  BRA `(.L_x_242) ;  /* 0xfffffffc00fc7947 */ /* 0x000fc0000383ffff */
[----:B------:R-:W-:-:S00]  /*dae0*/  NOP ;  /* 0x0000000000007918 */ /* 0x000fc00000000000 */
        /* <DEDUP_REMOVED lines=9> */
.L_x_243:


//--------------------- .nv.global.init           --------------------------
	.section	.nv.global.init,"aw",@progbits
.nv.global.init:
	.type		$str$29,@object
	.size		$str$29,($str$30 - $str$29)
$str$29:
        /*0000*/ 	.byte	0x28, 0x61, 0x64, 0x64, 0x72, 0x65, 0x73, 0x73, 0x20, 0x26, 0x20, 0x6d, 0x61, 0x73, 0x6b, 0x29
        /*0010*/ 	.byte	0x20, 0x3d, 0x3d, 0x20, 0x30, 0x00
	.type		$str$30,@object
	.size		$str$30,($str$28 - $str$30)
$str$30:
        /*0016*/ 	.byte	0x2f, 0x74, 0x6d, 0x70, 0x2f, 0x63, 0x75, 0x74, 0x6c, 0x61, 0x73, 0x73, 0x5f, 0x73, 0x77, 0x65
        /*0026*/ 	.byte	0x65, 0x70, 0x5f, 0x73, 0x72, 0x63, 0x2f, 0x69, 0x6e, 0x63, 0x6c, 0x75, 0x64, 0x65, 0x2f, 0x63
        /*0036*/ 	.byte	0x75, 0x74, 0x65, 0x2f, 0x70, 0x6f, 0x69, 0x6e, 0x74, 0x65, 0x72, 0x5f, 0x66, 0x6c, 0x61, 0x67
        /*0046*/ 	.byte	0x67, 0x65, 0x64, 0x2e, 0x68, 0x70, 0x70, 0x00
	.type		$str$28,@object
	.size		$str$28,($str$27 - $str$28)
$str$28:
        /*004e*/ 	.byte	0x2f, 0x74, 0x6d, 0x70, 0x2f, 0x63, 0x75, 0x74, 0x6c, 0x61, 0x73, 0x73, 0x5f, 0x73, 0x77, 0x65
        /*005e*/ 	.byte	0x65, 0x70, 0x5f, 0x73, 0x72, 0x63, 0x2f, 0x69, 0x6e, 0x63, 0x6c, 0x75, 0x64, 0x65, 0x2f, 0x63
        /*006e*/ 	.byte	0x75, 0x74, 0x65, 0x2f, 0x61, 0x74, 0x6f, 0x6d, 0x2f, 0x63, 0x6f, 0x70, 0x79, 0x5f, 0x74, 0x72
        /*007e*/ 	.byte	0x61, 0x69, 0x74, 0x73, 0x5f, 0x73, 0x6d, 0x31, 0x30, 0x30, 0x2e, 0x68, 0x70, 0x70, 0x00
	.type		$str$27,@object
	.size		$str$27,(__unnamed_1 - $str$27)
$str$27:
        /*008d*/ 	.byte	0x28, 0x28, 0x75, 0x69, 0x6e, 0x74, 0x33, 0x32, 0x5f, 0x74, 0x28, 0x74, 0x68, 0x72, 0x65, 0x61
        /*009d*/ 	.byte	0x64, 0x49, 0x64, 0x78, 0x2e, 0x78, 0x29, 0x20, 0x2f, 0x20, 0x33, 0x32, 0x29, 0x20, 0x25, 0x20
        /*00ad*/ 	.byte	0x34, 0x29, 0x20, 0x3d, 0x3d, 0x20, 0x28, 0x28, 0x28, 0x74, 0x6d, 0x65, 0x6d, 0x5f, 0x61, 0x64
        /*00bd*/ 	.byte	0x64, 0x72, 0x20, 0x3e, 0x3e, 0x20, 0x31, 0x36, 0x29, 0x20, 0x2f, 0x20, 0x33, 0x32, 0x29, 0x20
        /*00cd*/ 	.byte	0x25, 0x20, 0x34, 0x29, 0x00
	.type		__unnamed_1,@object
	.size		__unnamed_1,(__unnamed_2 - __unnamed_1)
__unnamed_1:
        /*00d2*/ 	.byte	0x61, 0x75, 0x74, 0x6f, 0x20, 0x63, 0x75, 0x74, 0x65, 0x3a, 0x3a, 0x61, 0x73, 0x5f, 0x70, 0x6f
        /* <DEDUP_REMOVED lines=24> */
        /*0262*/ 	.byte	0x32, 0x30, 0x34, 0x38, 0x3e, 0x3e, 0x3e, 0x3e, 0x5d, 0x00
	.type		__unnamed_2,@object
	.size		__unnamed_2,(.L_2 - __unnamed_2)
__unnamed_2:
        /* <DEDUP_REMOVED lines=42> */
        /*050c*/ 	.byte	0x3e, 0x5d, 0x00
.L_2:


//--------------------- .nv.shared._ZN7cutlass13device_kernelINS_4conv6kernel13ConvUniversalINS1_16ConvProblemShapeILNS1_8OperatorE2ELi2EEENS1_10collective14CollectiveConvINS1_47MainloopSm100TmaUmmaWarpSpecializedImplicitGemmILS5_2ELi8ELi2ELi1ELi2EN4cute5tupleIJNSA_1CILi2EEENSC_ILi1EEESE_EEEEENSB_IJNSC_ILi256EEENSB_IJNSC_ILi128EEEEEENSB_IJNSC_ILi32EEEEEEEEENS_10tfloat32_tESN_NSA_8TiledMMAINSA_8MMA_AtomIJNSA_23SM100_MMA_TF32_2x1SM_SSISN_SN_fLi256ELi128ELNSA_4UMMA5MajorE1ELSS_1ELNSR_7ScaleInE0ELST_0EEEEEENSA_6LayoutINSB_IJSE_SE_SE_EEENSB_IJNSC_ILi0EEESY_SY_EEEEENSB_IJNSA_10UnderscoreES11_S11_EEEEENS7_6detail27Sm100ImplicitGemmTileTraitsINSA_18SM100_TMA_2SM_LOADENSA_14ComposedLayoutINSA_7SwizzleILi2ELi5ELi2EEENSA_18smem_ptr_flag_bitsILi32EEENSW_INSB_IJSK_NSC_ILi4EEEEEENSB_IJSE_SK_EEEEEEEvEENS15_INSA_25SM100_TMA_2SM_LOAD_IM2COLES1G_vEEEENS_8epilogue10collective18CollectiveEpilogueINS1L_23Sm100TmaWarpSpecializedILi4ELi2ELi16ELb1ELb0EEEJNSB_IJSI_SJ_SL_EEENSB_IJNSW_ISI_SE_EENSW_INSC_ILi16EEESE_EEEEESN_NSB_IJlNSB_IJSE_llEEESY_EEESN_S1W_NS1L_6fusion15FusionCallbacksIS1P_NS1X_17LinearCombinationISN_fSN_fLNS_15FloatRoundStyleE2EEES1Q_S1U_JEEENSA_5SM1004TMEM4LOAD26SM100_TMEM_LOAD_32dp32b16xENSA_13SM90_TMA_LOADENS17_INS18_ILi2ELi4ELi3EEES1B_NSW_INSB_IJNSC_ILi8EEES1S_EEENSB_IJS1S_SE_EEEEEEENSA_39AutoVectorizingCopyWithAssumedAlignmentILi128EEENSA_14SM90_TMA_STOREES2D_S2F_S2F_EEEvvEEEEvNT_6ParamsE --------------------------
	.section	.nv.shared._ZN7cutlass13device_kernelINS_4conv6kernel13ConvUniversalINS1_16ConvProblemShapeILNS1_8OperatorE2ELi2EEENS1_10collective14CollectiveConvINS1_47MainloopSm100TmaUmmaWarpSpecializedImplicitGemmILS5_2ELi8ELi2ELi1ELi2EN4cute5tupleIJNSA_1CILi2EEENSC_ILi1EEESE_EEEEENSB_IJNSC_ILi256EEENSB_IJNSC_ILi128EEEEEENSB_IJNSC_ILi32EEEEEEEEENS_10tfloat32_tESN_NSA_8TiledMMAINSA_8MMA_AtomIJNSA_23SM100_MMA_TF32_2x1SM_SSISN_SN_fLi256ELi128ELNSA_4UMMA5MajorE1ELSS_1ELNSR_7ScaleInE0ELST_0EEEEEENSA_6LayoutINSB_IJSE_SE_SE_EEENSB_IJNSC_ILi0EEESY_SY_EEEEENSB_IJNSA_10UnderscoreES11_S11_EEEEENS7_6detail27Sm100ImplicitGemmTileTraitsINSA_18SM100_TMA_2SM_LOADENSA_14ComposedLayoutINSA_7SwizzleILi2ELi5ELi2EEENSA_18smem_ptr_flag_bitsILi32EEENSW_INSB_IJSK_NSC_ILi4EEEEEENSB_IJSE_SK_EEEEEEEvEENS15_INSA_25SM100_TMA_2SM_LOAD_IM2COLES1G_vEEEENS_8epilogue10collective18CollectiveEpilogueINS1L_23Sm100TmaWarpSpecializedILi4ELi2ELi16ELb1ELb0EEEJNSB_IJSI_SJ_SL_EEENSB_IJNSW_ISI_SE_EENSW_INSC_ILi16EEESE_EEEEESN_NSB_IJlNSB_IJSE_llEEESY_EEESN_S1W_NS1L_6fusion15FusionCallbacksIS1P_NS1X_17LinearCombinationISN_fSN_fLNS_15FloatRoundStyleE2EEES1Q_S1U_JEEENSA_5SM1004TMEM4LOAD26SM100_TMEM_LOAD_32dp32b16xENSA_13SM90_TMA_LOADENS17_INS18_ILi2ELi4ELi3EEES1B_NSW_INSB_IJNSC_ILi8EEES1S_EEENSB_IJS1S_SE_EEEEEEENSA_39AutoVectorizingCopyWithAssumedAlignmentILi128EEENSA_14SM90_TMA_STOREES2D_S2F_S2F_EEEvvEEEEvNT_6ParamsE,"aw",@nobits
	.sectionflags	@""
	.align	16
	.zero		1024


//--------------------- .nv.shared.reserved.0     --------------------------
	.section	.nv.shared.reserved.0,"aw",@nobits
	.weak		__nv_reservedSMEM_offset_0_alias
	.size		__nv_reservedSMEM_offset_0_alias, 0, 64
	.other		__nv_reservedSMEM_offset_0_alias,@"STO_CUDA_RESERVED_SHARED STV_DEFAULT"
__nv_reservedSMEM_offset_0_alias:
	.zero		0
.nv.shared.reserved.0:
	.zero		64
	.weak		__nv_reservedSMEM_tcgen05_partition
	.type		__nv_reservedSMEM_tcgen05_partition,@object
	.size		__nv_reservedSMEM_tcgen05_partition,(.L_0 - __nv_reservedSMEM_tcgen05_partition)
__nv_reservedSMEM_tcgen05_partition:
	.zero		32
.L_0:


//--------------------- .nv.global                --------------------------
	.section	.nv.global,"aw",@nobits
.nv.global:
	.type		_ZN39_INTERNAL_fa23683d_4_k_cu_a9ebb180_35874cute1_E,@object
	.size		_ZN39_INTERNAL_fa23683d_4_k_cu_a9ebb180_35874cute1_E,(_ZN39_INTERNAL_fa23683d_4_k_cu_a9ebb180_35874cuda3std3__45__cpo6cbeginE - _ZN39_INTERNAL_fa23683d_4_k_cu_a9ebb180_35874cute1_E)
_ZN39_INTERNAL_fa23683d_4_k_cu_a9ebb180_35874cute1_E:
	.zero		1
	.type		_ZN39_INTERNAL_fa23683d_4_k_cu_a9ebb180_35874cuda3std3__45__cpo6cbeginE,@object
	.size		_ZN39_INTERNAL_fa23683d_4_k_cu_a9ebb180_35874cuda3std3__45__cpo6cbeginE,(_ZN39_INTERNAL_fa23683d_4_k_cu_a9ebb180_35874cuda3std3__48in_placeE - _ZN39_INTERNAL_fa23683d_4_k_cu_a9ebb180_35874cuda3std3__45__cpo6cbeginE)
_ZN39_INTERNAL_fa23683d_4_k_cu_a9ebb180_35874cuda3std3__45__cpo6cbeginE:
	.zero		1
	.type		_ZN39_INTERNAL_fa23683d_4_k_cu_a9ebb180_35874cuda3std3__48in_placeE,@object
	.size		_ZN39_INTERNAL_fa23683d_4_k_cu_a9ebb180_35874cuda3std3__48in_placeE,(_ZN39_INTERNAL_fa23683d_4_k_cu_a9ebb180_35874cuda3std6ranges3__45__cpo9iter_moveE - _ZN39_INTERNAL_fa23683d_4_k_cu_a9ebb180_35874cuda3std3__48in_placeE)
_ZN39_INTERNAL_fa23683d_4_k_cu_a9ebb180_35874cuda3std3__48in_placeE:
	.zero		1
	.type		_ZN39_INTERNAL_fa23683d_4_k_cu_a9ebb180_35874cuda3std6ranges3__45__cpo9iter_moveE,@object
	.size		_ZN39_INTERNAL_fa23683d_4_k_cu_a9ebb180_35874cuda3std6ranges3__45__cpo9iter_moveE,(_ZN39_INTERNAL_fa23683d_4_k_cu_a9ebb180_35874cuda3std3__45__cpo5beginE - _ZN39_INTERNAL_fa23683d_4_k_cu_a9ebb180_35874cuda3std6ranges3__45__cpo9iter_moveE)
_ZN39_INTERNAL_fa23683d_4_k_cu_a9ebb180_35874cuda3std6ranges3__45__cpo9iter_moveE:
	.zero		1
	.type		_ZN39_INTERNAL_fa23683d_4_k_cu_a9ebb180_35874cuda3std3__45__cpo5beginE,@object
	.size		_ZN39_INTERNAL_fa23683d_4_k_cu_a9ebb180_35874cuda3std3__45__cpo5beginE,(_ZN39_INTERNAL_fa23683d_4_k_cu_a9ebb180_35874cuda3std3__441_GLOBAL__N__fa23683d_4_k_cu_a9ebb180_35876ignoreE - _ZN39_INTERNAL_fa23683d_4_k_cu_a9ebb180_35874cuda3std3__45__cpo5beginE)
_ZN39_INTERNAL_fa23683d_4_k_cu_a9ebb180_35874cuda3std3__45__cpo5beginE:
	.zero		1
	.type		_ZN39_INTERNAL_fa23683d_4_k_cu_a9ebb180_35874cuda3std3__441_GLOBAL__N__fa23683d_4_k_cu_a9ebb180_35876ignoreE,@object
	.size		_ZN39_INTERNAL_fa23683d_4_k_cu_a9ebb180_35874cuda3std3__441_GLOBAL__N__fa23683d_4_k_cu_a9ebb180_35876ignoreE,(_ZN39_INTERNAL_fa23683d_4_k_cu_a9ebb180_35874cute7productE - _ZN39_INTERNAL_fa23683d_4_k_cu_a9ebb180_35874cuda3std3__441_GLOBAL__N__fa23683d_4_k_cu_a9ebb180_35876ignoreE)
_ZN39_INTERNAL_fa23683d_4_k_cu_a9ebb180_35874cuda3std3__441_GLOBAL__N__fa23683d_4_k_cu_a9ebb180_35876ignoreE:
	.zero		1
	.type		_ZN39_INTERNAL_fa23683d_4_k_cu_a9ebb180_35874cute7productE,@object
	.size		_ZN39_INTERNAL_fa23683d_4_k_cu_a9ebb180_35874cute7productE,(_ZN39_INTERNAL_fa23683d_4_k_cu_a9ebb180_35874cuda3std3__45__cpo3endE - _ZN39_INTERNAL_fa23683d_4_k_cu_a9ebb180_35874cute7productE)
_ZN39_INTERNAL_fa23683d_4_k_cu_a9ebb180_35874cute7productE:
	.zero		1
	.type		_ZN39_INTERNAL_fa23683d_4_k_cu_a9ebb180_35874cuda3std3__45__cpo3endE,@object
	.size		_ZN39_INTERNAL_fa23683d_4_k_cu_a9ebb180_35874cuda3std3__45__cpo3endE,(_ZN39_INTERNAL_fa23683d_4_k_cu_a9ebb180_35874cuda3std3__419piecewise_constructE - _ZN39_INTERNAL_fa23683d_4_k_cu_a9ebb180_35874cuda3std3__45__cpo3endE)
_ZN39_INTERNAL_fa23683d_4_k_cu_a9ebb180_35874cuda3std3__45__cpo3endE:
	.zero		1
	.type		_ZN39_INTERNAL_fa23683d_4_k_cu_a9ebb180_35874cuda3std3__419piecewise_constructE,@object
	.size		_ZN39_INTERNAL_fa23683d_4_k_cu_a9ebb180_35874cuda3std3__419piecewise_constructE,(_ZN39_INTERNAL_fa23683d_4_k_cu_a9ebb180_35874cuda3std3__45__cpo4cendE - _ZN39_INTERNAL_fa23683d_4_k_cu_a9ebb180_35874cuda3std3__419piecewise_constructE)
_ZN39_INTERNAL_fa23683d_4_k_cu_a9ebb180_35874cuda3std3__419piecewise_constructE:
	.zero		1
	.type		_ZN39_INTERNAL_fa23683d_4_k_cu_a9ebb180_35874cuda3std3__45__cpo4cendE,@object
	.size		_ZN39_INTERNAL_fa23683d_4_k_cu_a9ebb180_35874cuda3std3__45__cpo4cendE,(_ZN39_INTERNAL_fa23683d_4_k_cu_a9ebb180_35874cuda3std6ranges3__45__cpo4swapE - _ZN39_INTERNAL_fa23683d_4_k_cu_a9ebb180_35874cuda3std3__45__cpo4cendE)
_ZN39_INTERNAL_fa23683d_4_k_cu_a9ebb180_35874cuda3std3__45__cpo4cendE:
	.zero		1
	.type		_ZN39_INTERNAL_fa23683d_4_k_cu_a9ebb180_35874cuda3std6ranges3__45__cpo4swapE,@object
	.size		_ZN39_INTERNAL_fa23683d_4_k_cu_a9ebb180_35874cuda3std6ranges3__45__cpo4swapE,(.L_10 - _ZN39_INTERNAL_fa23683d_4_k_cu_a9ebb180_35874cuda3std6ranges3__45__cpo4swapE)
_ZN39_INTERNAL_fa23683d_4_k_cu_a9ebb180_35874cuda3std6ranges3__45__cpo4swapE:
	.zero		1
.L_10:


//--------------------- .nv.constant0._ZN7cutlass13device_kernelINS_4conv6kernel13ConvUniversalINS1_16ConvProblemShapeILNS1_8OperatorE2ELi2EEENS1_10collective14CollectiveConvINS1_47MainloopSm100TmaUmmaWarpSpecializedImplicitGemmILS5_2ELi8ELi2ELi1ELi2EN4cute5tupleIJNSA_1CILi2EEENSC_ILi1EEESE_EEEEENSB_IJNSC_ILi256EEENSB_IJNSC_ILi128EEEEEENSB_IJNSC_ILi32EEEEEEEEENS_10tfloat32_tESN_NSA_8TiledMMAINSA_8MMA_AtomIJNSA_23SM100_MMA_TF32_2x1SM_SSISN_SN_fLi256ELi128ELNSA_4UMMA5MajorE1ELSS_1ELNSR_7ScaleInE0ELST_0EEEEEENSA_6LayoutINSB_IJSE_SE_SE_EEENSB_IJNSC_ILi0EEESY_SY_EEEEENSB_IJNSA_10UnderscoreES11_S11_EEEEENS7_6detail27Sm100ImplicitGemmTileTraitsINSA_18SM100_TMA_2SM_LOADENSA_14ComposedLayoutINSA_7SwizzleILi2ELi5ELi2EEENSA_18smem_ptr_flag_bitsILi32EEENSW_INSB_IJSK_NSC_ILi4EEEEEENSB_IJSE_SK_EEEEEEEvEENS15_INSA_25SM100_TMA_2SM_LOAD_IM2COLES1G_vEEEENS_8epilogue10collective18CollectiveEpilogueINS1L_23Sm100TmaWarpSpecializedILi4ELi2ELi16ELb1ELb0EEEJNSB_IJSI_SJ_SL_EEENSB_IJNSW_ISI_SE_EENSW_INSC_ILi16EEESE_EEEEESN_NSB_IJlNSB_IJSE_llEEESY_EEESN_S1W_NS1L_6fusion15FusionCallbacksIS1P_NS1X_17LinearCombinationISN_fSN_fLNS_15FloatRoundStyleE2EEES1Q_S1U_JEEENSA_5SM1004TMEM4LOAD26SM100_TMEM_LOAD_32dp32b16xENSA_13SM90_TMA_LOADENS17_INS18_ILi2ELi4ELi3EEES1B_NSW_INSB_IJNSC_ILi8EEES1S_EEENSB_IJS1S_SE_EEEEEEENSA_39AutoVectorizingCopyWithAssumedAlignmentILi128EEENSA_14SM90_TMA_STOREES2D_S2F_S2F_EEEvvEEEEvNT_6ParamsE --------------------------
	.section	.nv.constant0._ZN7cutlass13device_kernelINS_4conv6kernel13ConvUniversalINS1_16ConvProblemShapeILNS1_8OperatorE2ELi2EEENS1_10collective14CollectiveConvINS1_47MainloopSm100TmaUmmaWarpSpecializedImplicitGemmILS5_2ELi8ELi2ELi1ELi2EN4cute5tupleIJNSA_1CILi2EEENSC_ILi1EEESE_EEEEENSB_IJNSC_ILi256EEENSB_IJNSC_ILi128EEEEEENSB_IJNSC_ILi32EEEEEEEEENS_10tfloat32_tESN_NSA_8TiledMMAINSA_8MMA_AtomIJNSA_23SM100_MMA_TF32_2x1SM_SSISN_SN_fLi256ELi128ELNSA_4UMMA5MajorE1ELSS_1ELNSR_7ScaleInE0ELST_0EEEEEENSA_6LayoutINSB_IJSE_SE_SE_EEENSB_IJNSC_ILi0EEESY_SY_EEEEENSB_IJNSA_10UnderscoreES11_S11_EEEEENS7_6detail27Sm100ImplicitGemmTileTraitsINSA_18SM100_TMA_2SM_LOADENSA_14ComposedLayoutINSA_7SwizzleILi2ELi5ELi2EEENSA_18smem_ptr_flag_bitsILi32EEENSW_INSB_IJSK_NSC_ILi4EEEEEENSB_IJSE_SK_EEEEEEEvEENS15_INSA_25SM100_TMA_2SM_LOAD_IM2COLES1G_vEEEENS_8epilogue10collective18CollectiveEpilogueINS1L_23Sm100TmaWarpSpecializedILi4ELi2ELi16ELb1ELb0EEEJNSB_IJSI_SJ_SL_EEENSB_IJNSW_ISI_SE_EENSW_INSC_ILi16EEESE_EEEEESN_NSB_IJlNSB_IJSE_llEEESY_EEESN_S1W_NS1L_6fusion15FusionCallbacksIS1P_NS1X_17LinearCombinationISN_fSN_fLNS_15FloatRoundStyleE2EEES1Q_S1U_JEEENSA_5SM1004TMEM4LOAD26SM100_TMEM_LOAD_32dp32b16xENSA_13SM90_TMA_LOADENS17_INS18_ILi2ELi4ELi3EEES1B_NSW_INSB_IJNSC_ILi8EEES1S_EEENSB_IJS1S_SE_EEEEEEENSA_39AutoVectorizingCopyWithAssumedAlignmentILi128EEENSA_14SM90_TMA_STOREES2D_S2F_S2F_EEEvvEEEEvNT_6ParamsE,"a",@progbits
	.sectionflags	@""
	.align	4
.nv.constant0._ZN7cutlass13device_kernelINS_4conv6kernel13ConvUniversalINS1_16ConvProblemShapeILNS1_8OperatorE2ELi2EEENS1_10collective14CollectiveConvINS1_47MainloopSm100TmaUmmaWarpSpecializedImplicitGemmILS5_2ELi8ELi2ELi1ELi2EN4cute5tupleIJNSA_1CILi2EEENSC_ILi1EEESE_EEEEENSB_IJNSC_ILi256EEENSB_IJNSC_ILi128EEEEEENSB_IJNSC_ILi32EEEEEEEEENS_10tfloat32_tESN_NSA_8TiledMMAINSA_8MMA_AtomIJNSA_23SM100_MMA_TF32_2x1SM_SSISN_SN_fLi256ELi128ELNSA_4UMMA5MajorE1ELSS_1ELNSR_7ScaleInE0ELST_0EEEEEENSA_6LayoutINSB_IJSE_SE_SE_EEENSB_IJNSC_ILi0EEESY_SY_EEEEENSB_IJNSA_10UnderscoreES11_S11_EEEEENS7_6detail27Sm100ImplicitGemmTileTraitsINSA_18SM100_TMA_2SM_LOADENSA_14ComposedLayoutINSA_7SwizzleILi2ELi5ELi2EEENSA_18smem_ptr_flag_bitsILi32EEENSW_INSB_IJSK_NSC_ILi4EEEEEENSB_IJSE_SK_EEEEEEEvEENS15_INSA_25SM100_TMA_2SM_LOAD_IM2COLES1G_vEEEENS_8epilogue10collective18CollectiveEpilogueINS1L_23Sm100TmaWarpSpecializedILi4ELi2ELi16ELb1ELb0EEEJNSB_IJSI_SJ_SL_EEENSB_IJNSW_ISI_SE_EENSW_INSC_ILi16EEESE_EEEEESN_NSB_IJlNSB_IJSE_llEEESY_EEESN_S1W_NS1L_6fusion15FusionCallbacksIS1P_NS1X_17LinearCombinationISN_fSN_fLNS_15FloatRoundStyleE2EEES1Q_S1U_JEEENSA_5SM1004TMEM4LOAD26SM100_TMEM_LOAD_32dp32b16xENSA_13SM90_TMA_LOADENS17_INS18_ILi2ELi4ELi3EEES1B_NSW_INSB_IJNSC_ILi8EEES1S_EEENSB_IJS1S_SE_EEEEEEENSA_39AutoVectorizingCopyWithAssumedAlignmentILi128EEENSA_14SM90_TMA_STOREES2D_S2F_S2F_EEEvvEEEEvNT_6ParamsE:
	.zero		2944


//--------------------- SYMBOLS --------------------------

	.type		.nv.reservedSmem.offset0,@object
	.size		.nv.reservedSmem.offset0,0x4
	.type		.nv.reservedSmem.cap,@object
	.size		.nv.reservedSmem.cap,0x4
	.type		__assertfail,@function
